def attn_fwd(
    Q,
    K,
    V,
    Out,
    Lse,
    sm_scale,
    stride_qz,
    stride_qh,
    stride_qm,
    stride_qk,
    stride_kz,
    stride_kh,
    stride_kn,
    stride_kk,
    stride_vz,
    stride_vh,
    stride_vn,
    stride_vk,
    stride_oz,
    stride_oh,
    stride_om,
    stride_ok,
    seqlen_q,
    seqlen_k,
    BLOCK_M: tl.constexpr,
    BLOCK_N: tl.constexpr,
    HEAD_DIM: tl.constexpr,
    CAUSAL: tl.constexpr,
):
    start_m = tl.program_id(0)
    off_hz = tl.program_id(1)
    q_off = off_hz * stride_qh
    k_off = off_hz * stride_kh
    v_off = off_hz * stride_vh
    offs_m = start_m * BLOCK_M + tl.arange(0, BLOCK_M)
    offs_d = tl.arange(0, HEAD_DIM)
    offs_n = tl.arange(0, BLOCK_N)
    q_ptrs = Q + q_off + offs_m[:, None] * stride_qm + offs_d[None, :] * stride_qk
    k_ptrs = K + k_off + offs_d[:, None] * stride_kk + offs_n[None, :] * stride_kn
    v_ptrs = V + v_off + offs_n[:, None] * stride_vn + offs_d[None, :] * stride_vk
    m_i = tl.full([BLOCK_M], float("-inf"), dtype=tl.float32)
    l_i = tl.zeros([BLOCK_M], dtype=tl.float32) + 1.0
    acc = tl.zeros([BLOCK_M, HEAD_DIM], dtype=tl.float32)
    q = tl.load(q_ptrs)
    acc, l_i, m_i = _attn_fwd_inner(
        acc,
        l_i,
        m_i,
        q,
        k_ptrs,
        v_ptrs,
        sm_scale,
        stride_kn,
        stride_vn,
        start_m,
        seqlen_k,
        BLOCK_M,
        BLOCK_N,
        HEAD_DIM,
        CAUSAL,
    )
    acc = acc / l_i[:, None]
    lse = m_i + tl.math.log2(l_i) / 1.4426950408889634
    o_ptrs = (
        Out
        + off_hz * stride_oh
        + offs_m[:, None] * stride_om
        + offs_d[None, :] * stride_ok
    )
    tl.store(o_ptrs, acc.to(Out.dtype.element_ty))
    tl.store(Lse + off_hz * seqlen_q + offs_m, lse)

# config = {"BLOCK_M": 128, "BLOCK_N": 128, "HEAD_DIM": 128, "arch": "sm_100", "causal": true, "dtype": "fp16", "num_stages": 2, "num_warps": 4}
# arch = sm_100


// ===== COMPILED SASS (sm_100a) =====

	.target	sm_100a

	.elftype	@"ET_EXEC"


//--------------------- .note.nv.tkinfo           --------------------------
	.section	.note.nv.tkinfo,"",@"SHT_NOTE"
	.sectionflags	@"SHF_NOTE_NV_TKINFO"
	.tkinfo
        /*0018*/ 	.word	0x00000081
        /*0030*/ 	.string	""
        /*0030*/ 	.string	"ptxas-blackwell"
        /*0030*/ 	.string	"Cuda compilation tools, release 12.9, V12.9.86"
        /*0030*/ 	.string	"Build cuda_12.9.r12.9/compiler.36037853_0"
        /*0030*/ 	.string	"-v  -suppress-debug-info  -lineinfo  -arch sm_100a "



//--------------------- .note.nv.cuver            --------------------------
	.section	.note.nv.cuver,"",@"SHT_NOTE"
	.sectionflags	@"SHF_NOTE_NV_CUVER"
        /*0018*/ 	.short	0x0001
        /*001a*/ 	.short	0x0064
        /*001c*/ 	.short	0x0001
        /*001e*/ 	.short	0x0000
        /*0020*/ 	.short	0x0001
        /*0022*/ 	.short	0x0000


//--------------------- .nv.info                  --------------------------
	.section	.nv.info,"",@"SHT_CUDA_INFO"
	.align	4


	//----- nvinfo : EIATTR_REGCOUNT
	.align		4
        /*0000*/ 	.byte	0x04, 0x2f
        /*0002*/ 	.short	(.L_5 - .L_4)
	.align		4
.L_4:
        /*0004*/ 	.word	index@(attn_fwd)
        /*0008*/ 	.word	0x000000ff


	//----- nvinfo : EIATTR_FRAME_SIZE
	.align		4
.L_5:
        /*000c*/ 	.byte	0x04, 0x11
        /*000e*/ 	.short	(.L_7 - .L_6)
	.align		4
.L_6:
        /*0010*/ 	.word	index@($__internal_2_$__cuda_sm10x_tcgen05_guardrail_trap_unallocated_columns_being_dealloced)
        /*0014*/ 	.word	0x00000a08


	//----- nvinfo : EIATTR_FRAME_SIZE
	.align		4
.L_7:
        /*0018*/ 	.byte	0x04, 0x11
        /*001a*/ 	.short	(.L_9 - .L_8)
	.align		4
.L_8:
        /*001c*/ 	.word	index@($__internal_1_$__cuda_sm10x_tcgen05_guardrail_trap_phase_invalid_during_alloc)
        /*0020*/ 	.word	0x00000a08


	//----- nvinfo : EIATTR_FRAME_SIZE
	.align		4
.L_9:
        /*0024*/ 	.byte	0x04, 0x11
        /*0026*/ 	.short	(.L_11 - .L_10)
	.align		4
.L_10:
        /*0028*/ 	.word	index@($__internal_0_$__cuda_sm10x_tcgen05_guardrail_trap_col_being_dealloced_not_returned_by_alloc)
        /*002c*/ 	.word	0x00000a08


	//----- nvinfo : EIATTR_FRAME_SIZE
	.align		4
.L_11:
        /*0030*/ 	.byte	0x04, 0x11
        /*0032*/ 	.short	(.L_13 - .L_12)
	.align		4
.L_12:
        /*0034*/ 	.word	index@(attn_fwd)
        /*0038*/ 	.word	0x00000a08


	//----- nvinfo : EIATTR_MIN_STACK_SIZE
	.align		4
.L_13:
        /*003c*/ 	.byte	0x04, 0x12
        /*003e*/ 	.short	(.L_15 - .L_14)
	.align		4
.L_14:
        /*0040*/ 	.word	index@(attn_fwd)
        /*0044*/ 	.word	0x00000a08
.L_15:


//--------------------- .nv.info.attn_fwd         --------------------------
	.section	.nv.info.attn_fwd,"",@"SHT_CUDA_INFO"
	.sectionflags	@""
	.align	4


	//----- nvinfo : EIATTR_CUDA_API_VERSION
	.align		4
        /*0000*/ 	.byte	0x04, 0x37
        /*0002*/ 	.short	(.L_17 - .L_16)
.L_16:
        /*0004*/ 	.word	0x00000081


	//----- nvinfo : EIATTR_KPARAM_INFO
	.align		4
.L_17:
        /*0008*/ 	.byte	0x04, 0x17
        /*000a*/ 	.short	(.L_19 - .L_18)
.L_18:
        /*000c*/ 	.word	0x00000000
        /*0010*/ 	.short	0x0019
        /*0012*/ 	.short	0x0080
        /*0014*/ 	.byte	0x00, 0xf4, 0x21, 0x00


	//----- nvinfo : EIATTR_KPARAM_INFO
	.align		4
.L_19:
        /*0018*/ 	.byte	0x04, 0x17
        /*001a*/ 	.short	(.L_21 - .L_20)
.L_20:
        /*001c*/ 	.word	0x00000000
        /*0020*/ 	.short	0x0018
        /*0022*/ 	.short	0x0078
        /*0024*/ 	.byte	0x00, 0xf4, 0x21, 0x00


	//----- nvinfo : EIATTR_KPARAM_INFO
	.align		4
.L_21:
        /*0028*/ 	.byte	0x04, 0x17
        /*002a*/ 	.short	(.L_23 - .L_22)
.L_22:
        /*002c*/ 	.word	0x00000000
        /*0030*/ 	.short	0x0017
        /*0032*/ 	.short	0x0070
        /*0034*/ 	.byte	0x00, 0xf0, 0x11, 0x00


	//----- nvinfo : EIATTR_KPARAM_INFO
	.align		4
.L_23:
        /*0038*/ 	.byte	0x04, 0x17
        /*003a*/ 	.short	(.L_25 - .L_24)
.L_24:
        /*003c*/ 	.word	0x00000000
        /*0040*/ 	.short	0x0016
        /*0042*/ 	.short	0x006c
        /*0044*/ 	.byte	0x00, 0xf0, 0x11, 0x00


	//----- nvinfo : EIATTR_KPARAM_INFO
	.align		4
.L_25:
        /*0048*/ 	.byte	0x04, 0x17
        /*004a*/ 	.short	(.L_27 - .L_26)
.L_26:
        /*004c*/ 	.word	0x00000000
        /*0050*/ 	.short	0x0015
        /*0052*/ 	.short	0x0068
        /*0054*/ 	.byte	0x00, 0xf0, 0x11, 0x00


	//----- nvinfo : EIATTR_KPARAM_INFO
	.align		4
.L_27:
        /*0058*/ 	.byte	0x04, 0x17
        /*005a*/ 	.short	(.L_29 - .L_28)
.L_28:
        /*005c*/ 	.word	0x00000000
        /*0060*/ 	.short	0x0014
        /*0062*/ 	.short	0x0064
        /*0064*/ 	.byte	0x00, 0xf0, 0x11, 0x00


	//----- nvinfo : EIATTR_KPARAM_INFO
	.align		4
.L_29:
        /*0068*/ 	.byte	0x04, 0x17
        /*006a*/ 	.short	(.L_31 - .L_30)
.L_30:
        /*006c*/ 	.word	0x00000000
        /*0070*/ 	.short	0x0013
        /*0072*/ 	.short	0x0060
        /*0074*/ 	.byte	0x00, 0xf0, 0x11, 0x00


	//----- nvinfo : EIATTR_KPARAM_INFO
	.align		4
.L_31:
        /*0078*/ 	.byte	0x04, 0x17
        /*007a*/ 	.short	(.L_33 - .L_32)
.L_32:
        /*007c*/ 	.word	0x00000000
        /*0080*/ 	.short	0x0012
        /*0082*/ 	.short	0x005c
        /*0084*/ 	.byte	0x00, 0xf0, 0x11, 0x00


	//----- nvinfo : EIATTR_KPARAM_INFO
	.align		4
.L_33:
        /*0088*/ 	.byte	0x04, 0x17
        /*008a*/ 	.short	(.L_35 - .L_34)
.L_34:
        /*008c*/ 	.word	0x00000000
        /*0090*/ 	.short	0x0011
        /*0092*/ 	.short	0x0058
        /*0094*/ 	.byte	0x00, 0xf0, 0x11, 0x00


	//----- nvinfo : EIATTR_KPARAM_INFO
	.align		4
.L_35:
        /*0098*/ 	.byte	0x04, 0x17
        /*009a*/ 	.short	(.L_37 - .L_36)
.L_36:
        /*009c*/ 	.word	0x00000000
        /*00a0*/ 	.short	0x0010
        /*00a2*/ 	.short	0x0054
        /*00a4*/ 	.byte	0x00, 0xf0, 0x11, 0x00


	//----- nvinfo : EIATTR_KPARAM_INFO
	.align		4
.L_37:
        /*00a8*/ 	.byte	0x04, 0x17
        /*00aa*/ 	.short	(.L_39 - .L_38)
.L_38:
        /*00ac*/ 	.word	0x00000000
        /*00b0*/ 	.short	0x000f
        /*00b2*/ 	.short	0x0050
        /*00b4*/ 	.byte	0x00, 0xf0, 0x11, 0x00


	//----- nvinfo : EIATTR_KPARAM_INFO
	.align		4
.L_39:
        /*00b8*/ 	.byte	0x04, 0x17
        /*00ba*/ 	.short	(.L_41 - .L_40)
.L_40:
        /*00bc*/ 	.word	0x00000000
        /*00c0*/ 	.short	0x000e
        /*00c2*/ 	.short	0x004c
        /*00c4*/ 	.byte	0x00, 0xf0, 0x11, 0x00


	//----- nvinfo : EIATTR_KPARAM_INFO
	.align		4
.L_41:
        /*00c8*/ 	.byte	0x04, 0x17
        /*00ca*/ 	.short	(.L_43 - .L_42)
.L_42:
        /*00cc*/ 	.word	0x00000000
        /*00d0*/ 	.short	0x000d
        /*00d2*/ 	.short	0x0048
        /*00d4*/ 	.byte	0x00, 0xf0, 0x11, 0x00


	//----- nvinfo : EIATTR_KPARAM_INFO
	.align		4
.L_43:
        /*00d8*/ 	.byte	0x04, 0x17
        /*00da*/ 	.short	(.L_45 - .L_44)
.L_44:
        /*00dc*/ 	.word	0x00000000
        /*00e0*/ 	.short	0x000c
        /*00e2*/ 	.short	0x0044
        /*00e4*/ 	.byte	0x00, 0xf0, 0x11, 0x00


	//----- nvinfo : EIATTR_KPARAM_INFO
	.align		4
.L_45:
        /*00e8*/ 	.byte	0x04, 0x17
        /*00ea*/ 	.short	(.L_47 - .L_46)
.L_46:
        /*00ec*/ 	.word	0x00000000
        /*00f0*/ 	.short	0x000b
        /*00f2*/ 	.short	0x0040
        /*00f4*/ 	.byte	0x00, 0xf0, 0x11, 0x00


	//----- nvinfo : EIATTR_KPARAM_INFO
	.align		4
.L_47:
        /*00f8*/ 	.byte	0x04, 0x17
        /*00fa*/ 	.short	(.L_49 - .L_48)
.L_48:
        /*00fc*/ 	.word	0x00000000
        /*0100*/ 	.short	0x000a
        /*0102*/ 	.short	0x003c
        /*0104*/ 	.byte	0x00, 0xf0, 0x11, 0x00


	//----- nvinfo : EIATTR_KPARAM_INFO
	.align		4
.L_49:
        /*0108*/ 	.byte	0x04, 0x17
        /*010a*/ 	.short	(.L_51 - .L_50)
.L_50:
        /*010c*/ 	.word	0x00000000
        /*0110*/ 	.short	0x0009
        /*0112*/ 	.short	0x0038
        /*0114*/ 	.byte	0x00, 0xf0, 0x11, 0x00


	//----- nvinfo : EIATTR_KPARAM_INFO
	.align		4
.L_51:
        /*0118*/ 	.byte	0x04, 0x17
        /*011a*/ 	.short	(.L_53 - .L_52)
.L_52:
        /*011c*/ 	.word	0x00000000
        /*0120*/ 	.short	0x0008
        /*0122*/ 	.short	0x0034
        /*0124*/ 	.byte	0x00, 0xf0, 0x11, 0x00


	//----- nvinfo : EIATTR_KPARAM_INFO
	.align		4
.L_53:
        /*0128*/ 	.byte	0x04, 0x17
        /*012a*/ 	.short	(.L_55 - .L_54)
.L_54:
        /*012c*/ 	.word	0x00000000
        /*0130*/ 	.short	0x0007
        /*0132*/ 	.short	0x0030
        /*0134*/ 	.byte	0x00, 0xf0, 0x11, 0x00


	//----- nvinfo : EIATTR_KPARAM_INFO
	.align		4
.L_55:
        /*0138*/ 	.byte	0x04, 0x17
        /*013a*/ 	.short	(.L_57 - .L_56)
.L_56:
        /*013c*/ 	.word	0x00000000
        /*0140*/ 	.short	0x0006
        /*0142*/ 	.short	0x002c
        /*0144*/ 	.byte	0x00, 0xf0, 0x11, 0x00


	//----- nvinfo : EIATTR_KPARAM_INFO
	.align		4
.L_57:
        /*0148*/ 	.byte	0x04, 0x17
        /*014a*/ 	.short	(.L_59 - .L_58)
.L_58:
        /*014c*/ 	.word	0x00000000
        /*0150*/ 	.short	0x0005
        /*0152*/ 	.short	0x0028
        /*0154*/ 	.byte	0x00, 0xf0, 0x11, 0x00


	//----- nvinfo : EIATTR_KPARAM_INFO
	.align		4
.L_59:
        /*0158*/ 	.byte	0x04, 0x17
        /*015a*/ 	.short	(.L_61 - .L_60)
.L_60:
        /*015c*/ 	.word	0x00000000
        /*0160*/ 	.short	0x0004
        /*0162*/ 	.short	0x0020
        /*0164*/ 	.byte	0x00, 0xf4, 0x21, 0x00


	//----- nvinfo : EIATTR_KPARAM_INFO
	.align		4
.L_61:
        /*0168*/ 	.byte	0x04, 0x17
        /*016a*/ 	.short	(.L_63 - .L_62)
.L_62:
        /*016c*/ 	.word	0x00000000
        /*0170*/ 	.short	0x0003
        /*0172*/ 	.short	0x0018
        /*0174*/ 	.byte	0x00, 0xf4, 0x21, 0x00


	//----- nvinfo : EIATTR_KPARAM_INFO
	.align		4
.L_63:
        /*0178*/ 	.byte	0x04, 0x17
        /*017a*/ 	.short	(.L_65 - .L_64)
.L_64:
        /*017c*/ 	.word	0x00000000
        /*0180*/ 	.short	0x0002
        /*0182*/ 	.short	0x0010
        /*0184*/ 	.byte	0x00, 0xf4, 0x21, 0x00


	//----- nvinfo : EIATTR_KPARAM_INFO
	.align		4
.L_65:
        /*0188*/ 	.byte	0x04, 0x17
        /*018a*/ 	.short	(.L_67 - .L_66)
.L_66:
        /*018c*/ 	.word	0x00000000
        /*0190*/ 	.short	0x0001
        /*0192*/ 	.short	0x0008
        /*0194*/ 	.byte	0x00, 0xf4, 0x21, 0x00


	//----- nvinfo : EIATTR_KPARAM_INFO
	.align		4
.L_67:
        /*0198*/ 	.byte	0x04, 0x17
        /*019a*/ 	.short	(.L_69 - .L_68)
.L_68:
        /*019c*/ 	.word	0x00000000
        /*01a0*/ 	.short	0x0000
        /*01a2*/ 	.short	0x0000
        /*01a4*/ 	.byte	0x00, 0xf4, 0x21, 0x00


	//----- nvinfo : EIATTR_AT_ENTRY_FRAGMENTS
	.align		4
.L_69:
        /*01a8*/ 	.byte	0x04, 0x4f
        /*01aa*/ 	.short	(.L_71 - .L_70)


	//   ....[0]....
.L_70:
        /*01ac*/ 	.word	0x00000004


	//----- nvinfo : EIATTR_RESERVED_SMEM_USED
	.align		4
.L_71:
        /*01b0*/ 	.byte	0x01, 0x41
	.zero		2


	//----- nvinfo : EIATTR_SPARSE_MMA_MASK
	.align		4
        /*01b4*/ 	.byte	0x03, 0x50
        /*01b6*/ 	.short	0x0000


	//----- nvinfo : EIATTR_TCGEN05_1CTA_USED
	.align		4
        /*01b8*/ 	.byte	0x01, 0x51
	.zero		2


	//----- nvinfo : EIATTR_MAXREG_COUNT
	.align		4
        /*01bc*/ 	.byte	0x03, 0x1b
        /*01be*/ 	.short	0x00ff


	//----- nvinfo : EIATTR_NUM_BARRIERS
	.align		4
        /*01c0*/ 	.byte	0x02, 0x4c
        /*01c2*/ 	.byte	0x01
	.zero		1


	//----- nvinfo : EIATTR_ANNOTATIONS
	.align		4
        /*01c4*/ 	.byte	0x04, 0x55
        /*01c6*/ 	.short	(.L_73 - .L_72)


	//   ....[0]....
.L_72:
        /*01c8*/ 	.word	0x00000001
        /*01cc*/ 	.byte	0x00, 0x09, 0x00, 0x00, 0x01, 0x00, 0x00, 0x00, 0xe0, 0x0a, 0x00, 0x00, 0x01, 0x00, 0x00, 0x00
        /* <DEDUP_REMOVED lines=404> */
        /*1b1c*/ 	.byte	0x90, 0xec, 0x01, 0x00


	//----- nvinfo : EIATTR_INT_WARP_WIDE_INSTR_OFFSETS
	.align		4
.L_73:
        /*1b20*/ 	.byte	0x04, 0x31
        /*1b22*/ 	.short	(.L_75 - .L_74)


	//   ....[0]....
.L_74:
        /*1b24*/ 	.word	0x00002f90


	//   ....[1]....
        /*1b28*/ 	.word	0x00002fa0


	//   ....[2]....
        /*1b2c*/ 	.word	0x00005570


	//   ....[3]....
        /*1b30*/ 	.word	0x00007c60


	//   ....[4]....
        /*1b34*/ 	.word	0x00015cd0


	//   ....[5]....
        /*1b38*/ 	.word	0x000236a0


	//   ....[6]....
        /*1b3c*/ 	.word	0x000236f0


	//----- nvinfo : EIATTR_COOP_GROUP_MASK_REGIDS
	.align		4
.L_75:
        /*1b40*/ 	.byte	0x04, 0x29
        /*1b42*/ 	.short	(.L_77 - .L_76)


	//   ....[0]....
.L_76:
        /*1b44*/ 	.word	0xffffffff


	//   ....[1]....
        /*1b48*/ 	.word	0xffffffff


	//   ....[2]....
        /*1b4c*/ 	.word	0xffffffff


	//   ....[3]....
        /*1b50*/ 	.word	0xffffffff


	//----- nvinfo : EIATTR_COOP_GROUP_INSTR_OFFSETS
	.align		4
.L_77:
        /*1b54*/ 	.byte	0x04, 0x28
        /*1b56*/ 	.short	(.L_79 - .L_78)


	//   ....[0]....
.L_78:
        /*1b58*/ 	.word	0x00000070


	//   ....[1]....
        /*1b5c*/ 	.word	0x00000330


	//   ....[2]....
        /*1b60*/ 	.word	0x00023530


	//   ....[3]....
        /*1b64*/ 	.word	0x000237a0


	//----- nvinfo : EIATTR_VRC_CTA_INIT_COUNT
	.align		4
.L_79:
        /*1b68*/ 	.byte	0x02, 0x4a
        /*1b6a*/ 	.byte	0x80
	.zero		1


	//----- nvinfo : EIATTR_MBARRIER_INSTR_OFFSETS
	.align		4
        /*1b6c*/ 	.byte	0x04, 0x39
        /*1b6e*/ 	.short	(.L_81 - .L_80)


	//   ....[0]....
.L_80:
        /*1b70*/ 	.word	0x00004220
        /*1b74*/ 	.word	0x000000ff
        /*1b78*/ 	.word	0x00000000
        /*1b7c*/ 	.short	0x0100
        /*1b7e*/ 	.byte	0x0b
	.zero		1


	//   ....[1]....
        /*1b80*/ 	.word	0x000057e0
        /*1b84*/ 	.word	0x000000ff
        /*1b88*/ 	.word	0x00020008
        /*1b8c*/ 	.short	0x0100
        /*1b8e*/ 	.byte	0x07
	.zero		1


	//   ....[2]....
        /*1b90*/ 	.word	0x00008630
        /*1b94*/ 	.word	0x000000ff
        /*1b98*/ 	.word	0x00010000
        /*1b9c*/ 	.short	0x0100
        /*1b9e*/ 	.byte	0x07
	.zero		1


	//   ....[3]....
        /*1ba0*/ 	.word	0x00008a00
        /*1ba4*/ 	.word	0x000000ff
        /*1ba8*/ 	.word	0x00010000
        /*1bac*/ 	.short	0x010a
        /*1bae*/ 	.byte	0x07
	.zero		1


	//   ....[4]....
        /*1bb0*/ 	.word	0x00008ae0
        /*1bb4*/ 	.word	0x000000ff
        /*1bb8*/ 	.word	0x00010000
        /*1bbc*/ 	.short	0x0108
        /*1bbe*/ 	.byte	0x07
	.zero		1


	//   ....[5]....
        /*1bc0*/ 	.word	0x00015db0
        /*1bc4*/ 	.word	0x000000ff
        /*1bc8*/ 	.word	0x00020010
        /*1bcc*/ 	.short	0x0100
        /*1bce*/ 	.byte	0x07
	.zero		1


	//   ....[6]....
        /*1bd0*/ 	.word	0x00016180
        /*1bd4*/ 	.word	0x000000ff
        /*1bd8*/ 	.word	0x00020010
        /*1bdc*/ 	.short	0x010a
        /*1bde*/ 	.byte	0x07
	.zero		1


	//   ....[7]....
        /*1be0*/ 	.word	0x00019da0
        /*1be4*/ 	.word	0x000000ff
        /*1be8*/ 	.word	0x00020010
        /*1bec*/ 	.short	0x0108
        /*1bee*/ 	.byte	0x07
	.zero		1


	//   ....[8]....
        /*1bf0*/ 	.word	0x00019e50
        /*1bf4*/ 	.word	0x000000ff
        /*1bf8*/ 	.word	0x00000000
        /*1bfc*/ 	.short	0x010a
        /*1bfe*/ 	.byte	0x0b
	.zero		1


	//   ....[9]....
        /*1c00*/ 	.word	0x0001ee30
        /*1c04*/ 	.word	0x000000ff
        /*1c08*/ 	.word	0x00000000
        /*1c0c*/ 	.short	0x010a
        /*1c0e*/ 	.byte	0x0b
	.zero		1


	//   ....[10]....
        /*1c10*/ 	.word	0x0001f080
        /*1c14*/ 	.word	0x000000ff
        /*1c18*/ 	.word	0x00020000
        /*1c1c*/ 	.short	0x0108
        /*1c1e*/ 	.byte	0x07
	.zero		1


	//   ....[11]....
        /*1c20*/ 	.word	0x0001f1d0
        /*1c24*/ 	.word	0x000000ff
        /*1c28*/ 	.word	0x00020008
        /*1c2c*/ 	.short	0x0108
        /*1c2e*/ 	.byte	0x07
	.zero		1


	//   ....[12]....
        /*1c30*/ 	.word	0x000237c0
        /*1c34*/ 	.word	0x000000ff
        /*1c38*/ 	.word	0x00010000
        /*1c3c*/ 	.short	0x010a
        /*1c3e*/ 	.byte	0x07
	.zero		1


	//   ....[13]....
        /*1c40*/ 	.word	0x000237f0
        /*1c44*/ 	.word	0x000000ff
        /*1c48*/ 	.word	0x00020010
        /*1c4c*/ 	.short	0x010a
        /*1c4e*/ 	.byte	0x07
	.zero		1


	//   ....[14]....
        /*1c50*/ 	.word	0x00023830
        /*1c54*/ 	.word	0x000000ff
        /*1c58*/ 	.word	0x00000000
        /*1c5c*/ 	.short	0x010a
        /*1c5e*/ 	.byte	0x0b
	.zero		1


	//   ....[15]....
        /*1c60*/ 	.word	0x00023860
        /*1c64*/ 	.word	0x000000ff
        /*1c68*/ 	.word	0x00000000
        /*1c6c*/ 	.short	0x010a
        /*1c6e*/ 	.byte	0x0b
	.zero		1


	//----- nvinfo : EIATTR_NUM_MBARRIERS
	.align		4
.L_81:
        /*1c70*/ 	.byte	0x03, 0x38
        /*1c72*/ 	.short	0xffff


	//----- nvinfo : EIATTR_EXIT_INSTR_OFFSETS
	.align		4
        /*1c74*/ 	.byte	0x04, 0x1c
        /*1c76*/ 	.short	(.L_83 - .L_82)


	//   ....[0]....
.L_82:
        /*1c78*/ 	.word	0x000237b0


	//----- nvinfo : EIATTR_REQNTID
	.align		4
.L_83:
        /*1c7c*/ 	.byte	0x04, 0x10
        /*1c7e*/ 	.short	(.L_85 - .L_84)
.L_84:
        /*1c80*/ 	.word	0x00000080
        /*1c84*/ 	.word	0x00000001
        /*1c88*/ 	.word	0x00000001


	//----- nvinfo : EIATTR_CRS_STACK_SIZE
	.align		4
.L_85:
        /*1c8c*/ 	.byte	0x04, 0x1e
        /*1c8e*/ 	.short	(.L_87 - .L_86)
.L_86:
        /*1c90*/ 	.word	0x00000000


	//----- nvinfo : EIATTR_CBANK_PARAM_SIZE
	.align		4
.L_87:
        /*1c94*/ 	.byte	0x03, 0x19
        /*1c96*/ 	.short	0x0088


	//----- nvinfo : EIATTR_PARAM_CBANK
	.align		4
        /*1c98*/ 	.byte	0x04, 0x0a
        /*1c9a*/ 	.short	(.L_89 - .L_88)
	.align		4
.L_88:
        /*1c9c*/ 	.word	index@(.nv.constant0.attn_fwd)
        /*1ca0*/ 	.short	0x0380
        /*1ca2*/ 	.short	0x0088


	//----- nvinfo : EIATTR_SW_WAR
	.align		4
.L_89:
        /*1ca4*/ 	.byte	0x04, 0x36
        /*1ca6*/ 	.short	(.L_91 - .L_90)
.L_90:
        /*1ca8*/ 	.word	0x00000008
.L_91:


//--------------------- .nv.compat                --------------------------
	.section	.nv.compat,"",@"SHT_CUDA_COMPAT_INFO"
	.align	4
        /*0000*/ 	.byte	0x02, 0x02, 0x02, 0x00, 0x02, 0x05, 0x05, 0x00, 0x02, 0x03, 0x00, 0x00, 0x02, 0x06, 0x01, 0x00


//--------------------- .nv.callgraph             --------------------------
	.section	.nv.callgraph,"",@"SHT_CUDA_CALLGRAPH"
	.align	4
	.sectionentsize	8
	.align		4
        /*0000*/ 	.word	0x00000000
	.align		4
        /*0004*/ 	.word	0xffffffff
	.align		4
        /*0008*/ 	.word	0x00000000
	.align		4
        /*000c*/ 	.word	0xfffffffe
	.align		4
        /*0010*/ 	.word	0x00000000
	.align		4
        /*0014*/ 	.word	0xfffffffd
	.align		4
        /*0018*/ 	.word	0x00000000
	.align		4
        /*001c*/ 	.word	0xfffffffc


//--------------------- .nv.constant4             --------------------------
	.section	.nv.constant4,"a",@progbits
	.align	8
	.align		8
.nv.constant4:
        /*0000*/ 	.dword	_$_str


//--------------------- .text.attn_fwd            --------------------------
	.section	.text.attn_fwd,"ax",@progbits
	.align	128
        .global         attn_fwd
        .type           attn_fwd,@function
        .size           attn_fwd,(.L_x_28 - attn_fwd)
        .other          attn_fwd,@"STO_CUDA_ENTRY STV_DEFAULT"
attn_fwd:
.text.attn_fwd:
[----:B------:R-:W0:Y:S01]  /*0000*/  LDC R1, c[0x0][0x37c] ;  /* 0x0000df00ff017b82 */ /* 0x000e220000000800 */
[----:B------:R-:W1:Y:S01]  /*0010*/  S2R R0, SR_TID.X ;  /* 0x0000000000007919 */ /* 0x000e620000002100 */
[----:B0-----:R-:W-:Y:S01]  /*0020*/  VIADD R1, R1, 0xfffff5f8 ;  /* 0xfffff5f801017836 */ /* 0x001fe20000000000 */
[----:B-1----:R-:W-:-:S13]  /*0030*/  ISETP.GE.U32.AND P0, PT, R0, 0x20, PT ;  /* 0x000000200000780c */ /* 0x002fda0003f06070 */
[----:B------:R-:W-:Y:S02]  /*0040*/  VOTEU.ANY UP1, P0 ;  /* 0x0000000000ff7886 */ /* 0x000fe40000020100 */
[----:B------:R-:W-:Y:S05]  /*0050*/  BRA.U UP1, `(.L_x_0) ;  /* 0x0000000101b87547 */ /* 0x000fea000b800000 */
[----:B------:R-:W0:Y:S01]  /*0060*/  S2UR UR6, SR_CgaCtaId ;  /* 0x00000000000679c3 */ /* 0x000e220000008800 */
[----:B------:R-:W-:Y:S01]  /*0070*/  NOP ;  /* 0x0000000000007918 */ /* 0x000fe20000000000 */
[----:B------:R-:W-:Y:S02]  /*0080*/  UMOV UR4, 0x40 ;  /* 0x0000004000047882 */ /* 0x000fe40000000000 */
[----:B0-----:R-:W-:-:S09]  /*0090*/  ULEA UR4, UR6, UR4, 0x18 ;  /* 0x0000000406047291 */ /* 0x001fd2000f8ec0ff */
[----:B------:R-:W0:Y:S01]  /*00a0*/  LDS.U8 R0, [UR4] ;  /* 0x00000004ff007984 */ /* 0x000e220008000000 */
[----:B------:R-:W-:Y:S02]  /*00b0*/  UMOV UR4, 0x400 ;  /* 0x0000040000047882 */ /* 0x000fe40000000000 */
[----:B------:R-:W-:Y:S01]  /*00c0*/  ULEA UR4, UR6, UR4, 0x18 ;  /* 0x0000000406047291 */ /* 0x000fe2000f8ec0ff */
[----:B0-----:R-:W-:-:S13]  /*00d0*/  ISETP.NE.AND P0, PT, R0, RZ, PT ;  /* 0x000000ff0000720c */ /* 0x001fda0003f05270 */
[----:B------:R-:W-:Y:S05]  /*00e0*/  @P0 BRA `(.L_x_1) ;  /* 0x00000000007c0947 */ /* 0x000fea0003800000 */
[----:B------:R-:W-:-:S13]  /*00f0*/  ELECT P0, URZ, PT ;  /* 0x0000000000ff782f */ /* 0x000fda0003800000 */
[----:B------:R-:W-:Y:S05]  /*0100*/  @!P0 BRA `(.L_x_2) ;  /* 0x0000000000848947 */ /* 0x000fea0003800000 */
[----:B------:R-:W-:Y:S01]  /*0110*/  UMOV UR5, 0x10 ;  /* 0x0000001000057882 */ /* 0x000fe20000000000 */
[----:B------:R-:W-:Y:S02]  /*0120*/  IMAD.MOV.U32 R4, RZ, RZ, 0x1 ;  /* 0x00000001ff047424 */ /* 0x000fe400078e00ff */
[----:B------:R-:W-:Y:S02]  /*0130*/  IMAD.MOV.U32 R5, RZ, RZ, 0xffff ;  /* 0x0000ffffff057424 */ /* 0x000fe400078e00ff */
[----:B------:R-:W-:Y:S04]  /*0140*/  DEPBAR.LE SB0, 0x36 ;  /* 0x00008d800000791a */ /* 0x000fe80000000000 */
[----:B------:R-:W0:Y:S02]  /*0150*/  UTCATOMSWS.FIND_AND_SET.ALIGN UP0, UR5, UR5 ;  /* 0x00000005000575e3 */ /* 0x000e240008000800 */
[----:B0-----:R-:W-:-:S04]  /*0160*/  PLOP3.LUT P0, PT, PT, PT, UP0, 0x80, 0x8 ;  /* 0x000000000008781c */ /* 0x001fc80003f0f008 */
[----:B------:R-:W-:-:S04]  /*0170*/  SEL R0, RZ, 0xffffffff, !P0 ;  /* 0xffffffffff007807 */ /* 0x000fc80004000000 */
[----:B------:R-:W-:Y:S01]  /*0180*/  ISETP.NE.AND P0, PT, R0, RZ, PT ;  /* 0x000000ff0000720c */ /* 0x000fe20003f05270 */
[----:B------:R-:W-:-:S12]  /*0190*/  IMAD.U32 R0, RZ, RZ, UR5 ;  /* 0x00000005ff007e24 */ /* 0x000fd8000f8e00ff */
[----:B------:R-:W-:Y:S05]  /*01a0*/  @P0 BRA `(.L_x_3) ;  /* 0x0000000000240947 */ /* 0x000fea0003800000 */
.L_x_4:
[----:B------:R-:W-:Y:S05]  /*01b0*/  NANOSLEEP 0x64 ;  /* 0x000000640000795d */ /* 0x000fea0003800000 */
[----:B------:R-:W-:-:S05]  /*01c0*/  UMOV UR5, 0x10 ;  /* 0x0000001000057882 */ /* 0x000fca0000000000 */
[----:B------:R-:W-:Y:S04]  /*01d0*/  DEPBAR.LE SB0, 0x36 ;  /* 0x00008d800000791a */ /* 0x000fe80000000000 */
[----:B------:R-:W0:Y:S02]  /*01e0*/  UTCATOMSWS.FIND_AND_SET.ALIGN UP0, UR5, UR5 ;  /* 0x00000005000575e3 */ /* 0x000e240008000800 */
[----:B0-----:R-:W-:-:S04]  /*01f0*/  PLOP3.LUT P0, PT, PT, PT, UP0, 0x80, 0x8 ;  /* 0x000000000008781c */ /* 0x001fc80003f0f008 */
[----:B------:R-:W-:-:S04]  /*0200*/  SEL R0, RZ, 0xffffffff, !P0 ;  /* 0xffffffffff007807 */ /* 0x000fc80004000000 */
[----:B------:R-:W-:Y:S02]  /*0210*/  ISETP.NE.AND P0, PT, R0, RZ, PT ;  /* 0x000000ff0000720c */ /* 0x000fe40003f05270 */
[----:B------:R-:W-:-:S11]  /*0220*/  MOV R0, UR5 ;  /* 0x0000000500007c02 */ /* 0x000fd60008000f00 */
[----:B------:R-:W-:Y:S05]  /*0230*/  @!P0 BRA `(.L_x_4) ;  /* 0xfffffffc00dc8947 */ /* 0x000fea000383ffff */
.L_x_3:
[C---:B------:R-:W-:Y:S01]  /*0240*/  VIADD R3, R0.reuse, 0x10 ;  /* 0x0000001000037836 */ /* 0x040fe20000000000 */
[----:B------:R-:W-:Y:S01]  /*0250*/  UMOV UR5, 0x50 ;  /* 0x0000005000057882 */ /* 0x000fe20000000000 */
[----:B------:R-:W-:Y:S01]  /*0260*/  SHF.L.U32 R2, R5, R0, RZ ;  /* 0x0000000005027219 */ /* 0x000fe200000006ff */
[----:B------:R-:W-:Y:S01]  /*0270*/  ULEA UR5, UR6, UR5, 0x18 ;  /* 0x0000000506057291 */ /* 0x000fe2000f8ec0ff */
[----:B------:R-:W-:Y:S01]  /*0280*/  IMAD.SHL.U32 R0, R0, 0x20, RZ ;  /* 0x0000002000007824 */ /* 0x000fe200078e00ff */
[----:B------:R-:W-:-:S04]  /*0290*/  SHF.L.U32 R3, R4, R3, RZ ;  /* 0x0000000304037219 */ /* 0x000fc800000006ff */
[----:B------:R-:W-:-:S05]  /*02a0*/  LOP3.LUT R2, R3, R2, RZ, 0xfc, !PT ;  /* 0x0000000203027212 */ /* 0x000fca00078efcff */
[----:B------:R0:W-:Y:S04]  /*02b0*/  ATOMS.OR RZ, [UR5], R2 ;  /* 0x00000002ffff798c */ /* 0x0001e8000b000005 */
[----:B------:R0:W-:Y:S01]  /*02c0*/  STS [UR4], R0 ;  /* 0x00000000ff007988 */ /* 0x0001e20008000804 */
[----:B------:R-:W-:Y:S05]  /*02d0*/  BRA `(.L_x_2) ;  /* 0x0000000000107947 */ /* 0x000fea0003800000 */
.L_x_1:
[----:B------:R-:W-:Y:S01]  /*02e0*/  IMAD.MOV.U32 R0, RZ, RZ, -0x1 ;  /* 0xffffffffff007424 */ /* 0x000fe200078e00ff */
[----:B------:R-:W-:-:S04]  /*02f0*/  MOV R2, 0x320 ;  /* 0x0000032000027802 */ /* 0x000fc80000000f00 */
[----:B------:R0:W-:Y:S03]  /*0300*/  STS [UR4], R0 ;  /* 0x00000000ff007988 */ /* 0x0001e60008000804 */
[----:B0-----:R-:W-:Y:S05]  /*0310*/  CALL.REL.NOINC `($__internal_1_$__cuda_sm10x_tcgen05_guardrail_trap_phase_invalid_during_alloc) ;  /* 0x0000023400687944 */ /* 0x001fea0003c00000 */
.L_x_2:
[----:B------:R-:W-:Y:S05]  /*0320*/  WARPSYNC.ALL ;  /* 0x0000000000007948 */ /* 0x000fea0003800000 */
[----:B------:R-:W-:Y:S01]  /*0330*/  NOP ;  /* 0x0000000000007918 */ /* 0x000fe20000000000 */
.L_x_0:
[----:B------:R-:W1:Y:S01]  /*0340*/  S2UR UR6, SR_CTAID.X ;  /* 0x00000000000679c3 */ /* 0x000e620000002500 */
[----:B0-----:R-:W0:Y:S01]  /*0350*/  S2R R0, SR_TID.X ;  /* 0x0000000000007919 */ /* 0x001e220000002100 */
[----:B------:R-:W2:Y:S01]  /*0360*/  LDCU.64 UR10, c[0x0][0x3b0] ;  /* 0x00007600ff0a77ac */ /* 0x000ea20008000a00 */
[----:B------:R-:W3:Y:S05]  /*0370*/  LDCU.64 UR8, c[0x0][0x3b0] ;  /* 0x00007600ff0877ac */ /* 0x000eea0008000a00 */
[----:B------:R-:W4:Y:S01]  /*0380*/  S2UR UR4, SR_CgaCtaId ;  /* 0x00000000000479c3 */ /* 0x000f220000008800 */
[----:B------:R-:W-:Y:S01]  /*0390*/  UMOV UR7, 0x400 ;  /* 0x0000040000077882 */ /* 0x000fe20000000000 */
[----:B------:R-:W0:Y:S06]  /*03a0*/  LDCU.64 UR14, c[0x0][0x358] ;  /* 0x00006b00ff0e77ac */ /* 0x000e2c0008000a00 */
[----:B------:R-:W2:Y:S01]  /*03b0*/  S2UR UR5, SR_CTAID.Y ;  /* 0x00000000000579c3 */ /* 0x000ea20000002600 */
[----:B-1----:R-:W-:-:S07]  /*03c0*/  USHF.L.U32 UR6, UR6, 0x7, URZ ;  /* 0x0000000706067899 */ /* 0x002fce00080006ff */
[----:B------:R-:W1:Y:S01]  /*03d0*/  LDC.64 R6, c[0x0][0x380] ;  /* 0x0000e000ff067b82 */ /* 0x000e620000000a00 */
[----:B------:R-:W-:Y:S01]  /*03e0*/  IMAD.U32 R136, RZ, RZ, UR6 ;  /* 0x00000006ff887e24 */ /* 0x000fe2000f8e00ff */
[----:B----4-:R-:W-:-:S06]  /*03f0*/  ULEA UR7, UR4, UR7, 0x18 ;  /* 0x0000000704077291 */ /* 0x010fcc000f8ec0ff */
[----:B------:R-:W-:Y:S01]  /*0400*/  BAR.SYNC.DEFER_BLOCKING 0x0 ;  /* 0x0000000000007b1d */ /* 0x000fe20000010000 */
[----:B0-----:R-:W-:-:S07]  /*0410*/  LOP3.LUT R136, R136, 0x7f, R0, 0xf8, !PT ;  /* 0x0000007f88887812 */ /* 0x001fce00078ef800 */
[----:B------:R-:W0:Y:S01]  /*0420*/  LDC.64 R250, c[0x0][0x380] ;  /* 0x0000e000fffa7b82 */ /* 0x000e220000000a00 */
[----:B--2---:R-:W-:Y:S01]  /*0430*/  UIMAD UR10, UR5, UR10, URZ ;  /* 0x0000000a050a72a4 */ /* 0x004fe2000f8e02ff */
[C---:B------:R-:W-:Y:S01]  /*0440*/  IMAD R4, R136.reuse, UR11, RZ ;  /* 0x0000000b88047c24 */ /* 0x040fe2000f8e02ff */
[----:B---3--:R-:W-:Y:S01]  /*0450*/  UIMAD UR8, UR5, UR8, URZ ;  /* 0x00000008050872a4 */ /* 0x008fe2000f8e02ff */
[----:B------:R-:W-:Y:S01]  /*0460*/  IMAD R0, R136, UR9, RZ ;  /* 0x0000000988007c24 */ /* 0x000fe2000f8e02ff */
[----:B------:R-:W-:Y:S02]  /*0470*/  USHF.L.U32 UR11, UR10, 0x1, URZ ;  /* 0x000000010a0b7899 */ /* 0x000fe400080006ff */
[C---:B------:R-:W-:Y:S01]  /*0480*/  SHF.L.U32 R3, R4.reuse, 0x1, RZ ;  /* 0x0000000104037819 */ /* 0x040fe200000006ff */
[----:B------:R-:W2:Y:S01]  /*0490*/  LDC R134, c[0x0][0x3b8] ;  /* 0x0000ee00ff867b82 */ /* 0x000ea20000000800 */
[----:B------:R-:W-:Y:S01]  /*04a0*/  USHF.L.U32 UR12, UR8, 0x1, URZ ;  /* 0x00000001080c7899 */ /* 0x000fe200080006ff */
[----:B------:R-:W-:Y:S01]  /*04b0*/  IMAD.HI R4, R4, 0x2, RZ ;  /* 0x0000000204047827 */ /* 0x000fe200078e02ff */
[----:B-1----:R-:W-:Y:S01]  /*04c0*/  IADD3 R2, P3, P2, R3, UR11, R6 ;  /* 0x0000000b03027c10 */ /* 0x002fe2000fa7e006 */
[----:B------:R-:W-:-:S02]  /*04d0*/  UIMAD.WIDE UR8, UR8, 0x2, URZ ;  /* 0x00000002080878a5 */ /* 0x000fc4000f8e02ff */
[C---:B------:R-:W-:Y:S01]  /*04e0*/  IMAD.SHL.U32 R3, R0.reuse, 0x2, RZ ;  /* 0x0000000200037824 */ /* 0x040fe200078e00ff */
[----:B------:R-:W-:Y:S01]  /*04f0*/  UIMAD.WIDE UR10, UR10, 0x2, URZ ;  /* 0x000000020a0a78a5 */ /* 0x000fe2000f8e02ff */
[----:B------:R-:W-:Y:S01]  /*0500*/  IMAD.HI R0, R0, 0x2, RZ ;  /* 0x0000000200007827 */ /* 0x000fe200078e02ff */
[----:B------:R-:W1:Y:S01]  /*0510*/  LDS R135, [UR7] ;  /* 0x00000007ff877984 */ /* 0x000e620008000800 */
[----:B------:R-:W-:Y:S01]  /*0520*/  BAR.SYNC.DEFER_BLOCKING 0x0 ;  /* 0x0000000000007b1d */ /* 0x000fe20000010000 */
[----:B0-----:R-:W-:Y:S02]  /*0530*/  IADD3 R250, P0, P1, R3, UR12, R250 ;  /* 0x0000000c03fa7c10 */ /* 0x001fe4000f91e0fa */
[----:B------:R-:W-:Y:S02]  /*0540*/  IADD3.X R3, PT, PT, R4, UR11, R7, P3, P2 ;  /* 0x0000000b04037c10 */ /* 0x000fe40009fe4407 */
[----:B------:R-:W-:Y:S01]  /*0550*/  IADD3.X R0, PT, PT, R0, UR9, R251, P0, P1 ;  /* 0x0000000900007c10 */ /* 0x000fe200087e24fb */
[----:B--2---:R-:W-:Y:S01]  /*0560*/  IMAD.SHL.U32 R11, R134, 0x8, RZ ;  /* 0x00000008860b7824 */ /* 0x004fe200078e00ff */
[----:B------:R-:W-:Y:S07]  /*0570*/  BRA.U UP1, `(.L_x_5) ;  /* 0x0000000101187547 */ /* 0x000fee000b800000 */
[----:B------:R-:W-:Y:S01]  /*0580*/  ELECT P0, URZ, PT ;  /* 0x0000000000ff782f */ /* 0x000fe20003800000 */
[----:B------:R-:W-:Y:S01]  /*0590*/  IMAD.MOV.U32 R4, RZ, RZ, 0x1 ;  /* 0x00000001ff047424 */ /* 0x000fe200078e00ff */
[----:B------:R-:W-:Y:S01]  /*05a0*/  UMOV UR8, 0x40 ;  /* 0x0000004000087882 */ /* 0x000fe20000000000 */
[----:B------:R-:W-:Y:S01]  /*05b0*/  UVIRTCOUNT.DEALLOC.SMPOOL 0x80 ;  /* 0x000000800000784c */ /* 0x000fe20000000000 */
[----:B------:R-:W-:-:S09]  /*05c0*/  ULEA UR8, UR4, UR8, 0x18 ;  /* 0x0000000804087291 */ /* 0x000fd2000f8ec0ff */
[----:B------:R0:W-:Y:S03]  /*05d0*/  @P0 STS.U8 [UR8], R4 ;  /* 0x00000004ff000988 */ /* 0x0001e60008000008 */
.L_x_5:
[C---:B------:R-:W-:Y:S01]  /*05e0*/  IMAD R25, R134.reuse, 0x90, RZ ;  /* 0x0000009086197824 */ /* 0x040fe200078e02ff */
[CC--:B------:R-:W-:Y:S01]  /*05f0*/  LEA R24, P3, R134.reuse, R250.reuse, 0x4 ;  /* 0x000000fa86187211 */ /* 0x0c0fe200078620ff */
[C---:B------:R-:W-:Y:S01]  /*0600*/  IMAD.SHL.U32 R21, R134.reuse, 0x10, RZ ;  /* 0x0000001086157824 */ /* 0x040fe200078e00ff */
[CC--:B------:R-:W-:Y:S01]  /*0610*/  LEA R10, P5, R134.reuse, R250.reuse, 0x5 ;  /* 0x000000fa860a7211 */ /* 0x0c0fe200078a28ff */
[C---:B------:R-:W-:Y:S01]  /*0620*/  IMAD.SHL.U32 R103, R134.reuse, 0x40, RZ ;  /* 0x0000004086677824 */ /* 0x040fe200078e00ff */
[-C--:B------:R-:W-:Y:S01]  /*0630*/  IADD3 R40, P0, PT, R25, R250.reuse, RZ ;  /* 0x000000fa19287210 */ /* 0x080fe20007f1e0ff */
[C---:B------:R-:W-:Y:S01]  /*0640*/  IMAD R139, R134.reuse, 0x48, RZ ;  /* 0x00000048868b7824 */ /* 0x040fe200078e02ff */
[C---:B------:R-:W-:Y:S01]  /*0650*/  SHF.L.U32 R23, R134.reuse, 0x5, RZ ;  /* 0x0000000586177819 */ /* 0x040fe200000006ff */
[C---:B------:R-:W-:Y:S01]  /*0660*/  IMAD R101, R134.reuse, 0x24, RZ ;  /* 0x0000002486657824 */ /* 0x040fe200078e02ff */
[C---:B------:R-:W-:Y:S01]  /*0670*/  LEA R20, P6, R134.reuse, R250, 0x6 ;  /* 0x000000fa86147211 */ /* 0x040fe200078c30ff */
[C---:B------:R-:W-:Y:S01]  /*0680*/  IMAD R41, R134.reuse, 0x12, RZ ;  /* 0x0000001286297824 */ /* 0x040fe200078e02ff */
[----:B------:R-:W-:Y:S01]  /*0690*/  LEA.HI.X.SX32 R25, R11, R0, 0x1, P3 ;  /* 0x000000000b197211 */ /* 0x000fe200018f0eff */
[C---:B------:R-:W-:Y:S01]  /*06a0*/  IMAD R45, R134.reuse, 0x14, RZ ;  /* 0x00000014862d7824 */ /* 0x040fe200078e02ff */
[C---:B------:R-:W-:Y:S01]  /*06b0*/  LEA R22, P3, R134.reuse, R250, 0x7 ;  /* 0x000000fa86167211 */ /* 0x040fe200078638ff */
[C---:B------:R-:W-:Y:S01]  /*06c0*/  IMAD R131, R134.reuse, 0xc0, RZ ;  /* 0x000000c086837824 */ /* 0x040fe200078e02ff */
[-C--:B------:R-:W-:Y:S01]  /*06d0*/  LEA.HI.X.SX32 R11, R21, R0.reuse, 0x1, P5 ;  /* 0x00000000150b7211 */ /* 0x080fe200028f0eff */
[C---:B------:R-:W-:Y:S01]  /*06e0*/  IMAD R35, R134.reuse, 0x9, RZ ;  /* 0x0000000986237824 */ /* 0x040fe200078e02ff */
[-C--:B------:R-:W-:Y:S01]  /*06f0*/  LEA.HI.X.SX32 R21, R23, R0.reuse, 0x1, P6 ;  /* 0x0000000017157211 */ /* 0x080fe200030f0eff */
[C---:B------:R-:W-:Y:S01]  /*0700*/  IMAD R43, R134.reuse, 0xa, RZ ;  /* 0x0000000a862b7824 */ /* 0x040fe200078e02ff */
[----:B------:R-:W-:Y:S01]  /*0710*/  LEA.HI.X.SX32 R23, R103, R0, 0x1, P3 ;  /* 0x0000000067177211 */ /* 0x000fe200018f0eff */
[C---:B------:R-:W-:Y:S01]  /*0720*/  IMAD R153, R134.reuse, 0xa0, RZ ;  /* 0x000000a086997824 */ /* 0x040fe200078e02ff */
[-C--:B------:R-:W-:Y:S01]  /*0730*/  IADD3 R100, P3, PT, R139, R250.reuse, RZ ;  /* 0x000000fa8b647210 */ /* 0x080fe20007f7e0ff */
[C---:B------:R-:W-:Y:S01]  /*0740*/  IMAD R140, R134.reuse, 0xe0, RZ ;  /* 0x000000e0868c7824 */ /* 0x040fe200078e02ff */
[-C--:B------:R-:W-:Y:S01]  /*0750*/  IADD3 R130, P6, PT, R101, R250.reuse, RZ ;  /* 0x000000fa65827210 */ /* 0x080fe20007fde0ff */
[C---:B------:R-:W-:Y:S01]  /*0760*/  IMAD R13, R134.reuse, 0x5, RZ ;  /* 0x00000005860d7824 */ /* 0x040fe200078e02ff */
[----:B------:R-:W-:Y:S01]  /*0770*/  IADD3 R156, P5, PT, R41, R250, RZ ;  /* 0x000000fa299c7210 */ /* 0x000fe20007fbe0ff */
[C---:B------:R-:W-:Y:S01]  /*0780*/  IMAD R141, R134.reuse, 0x50, RZ ;  /* 0x00000050868d7824 */ /* 0x040fe200078e02ff */
[----:B------:R-:W-:Y:S01]  /*0790*/  LEA.HI.X.SX32 R101, R101, R0, 0x1, P3 ;  /* 0x0000000065657211 */ /* 0x000fe200018f0eff */
[C---:B------:R-:W-:Y:S01]  /*07a0*/  IMAD R16, R134.reuse, 0x70, RZ ;  /* 0x0000007086107824 */ /* 0x040fe200078e02ff */
[-C--:B------:R-:W-:Y:S01]  /*07b0*/  IADD3 R34, P3, PT, R45, R250.reuse, RZ ;  /* 0x000000fa2d227210 */ /* 0x080fe20007f7e0ff */
[C---:B------:R-:W-:Y:S01]  /*07c0*/  IMAD R120, R134.reuse, 0xd2, RZ ;  /* 0x000000d286787824 */ /* 0x040fe200078e02ff */
[----:B------:R-:W-:Y:S01]  /*07d0*/  IADD3 R144, P2, PT, R131, R250, RZ ;  /* 0x000000fa83907210 */ /* 0x000fe20007f5e0ff */
[C---:B------:R-:W-:Y:S01]  /*07e0*/  IMAD R121, R134.reuse, 0x69, RZ ;  /* 0x0000006986797824 */ /* 0x040fe200078e02ff */
[-C--:B------:R-:W-:Y:S01]  /*07f0*/  LEA.HI.X.SX32 R131, R41, R0.reuse, 0x1, P6 ;  /* 0x0000000029837211 */ /* 0x080fe200030f0eff */
[C---:B------:R-:W-:Y:S01]  /*0800*/  IMAD R81, R134.reuse, 0x22, RZ ;  /* 0x0000002286517824 */ /* 0x040fe200078e02ff */
[----:B------:R-:W-:Y:S01]  /*0810*/  LEA.HI.X.SX32 R157, R35, R0, 0x1, P5 ;  /* 0x00000000239d7211 */ /* 0x000fe200028f0eff */
[C---:B------:R-:W-:Y:S01]  /*0820*/  IMAD R115, R134.reuse, 0x11, RZ ;  /* 0x0000001186737824 */ /* 0x040fe200078e02ff */
[-C--:B------:R-:W-:Y:S01]  /*0830*/  IADD3 R154, P6, PT, R43, R250.reuse, RZ ;  /* 0x000000fa2b9a7210 */ /* 0x080fe20007fde0ff */
[C---:B------:R-:W-:Y:S01]  /*0840*/  IMAD R91, R134.reuse, 0x52, RZ ;  /* 0x00000052865b7824 */ /* 0x040fe200078e02ff */
[----:B------:R-:W-:Y:S01]  /*0850*/  IADD3 R152, P1, PT, R153, R250, RZ ;  /* 0x000000fa99987210 */ /* 0x000fe20007f3e0ff */
[C---:B------:R-:W-:Y:S01]  /*0860*/  IMAD R109, R134.reuse, 0x29, RZ ;  /* 0x00000029866d7824 */ /* 0x040fe200078e02ff */
[----:B------:R-:W-:Y:S01]  /*0870*/  LEA.HI.X.SX32 R35, R43, R0, 0x1, P3 ;  /* 0x000000002b237211 */ /* 0x000fe200018f0eff */
[----:B------:R-:W-:Y:S01]  /*0880*/  IMAD.SHL.U32 R97, R134, 0x2, RZ ;  /* 0x0000000286617824 */ /* 0x000fe200078e00ff */
[----:B------:R-:W-:Y:S01]  /*0890*/  IADD3 R140, P3, PT, R140, R250, RZ ;  /* 0x000000fa8c8c7210 */ /* 0x000fe20007f7e0ff */
[C---:B------:R-:W-:Y:S01]  /*08a0*/  IMAD R31, R134.reuse, 0x2a, RZ ;  /* 0x0000002a861f7824 */ /* 0x040fe200078e02ff */
[----:B------:R-:W-:Y:S01]  /*08b0*/  LEA.HI.X.SX32 R155, R13, R0, 0x1, P6 ;  /* 0x000000000d9b7211 */ /* 0x000fe200030f0eff */
[C---:B------:R-:W-:Y:S01]  /*08c0*/  IMAD R127, R134.reuse, 0x28, RZ ;  /* 0x00000028867f7824 */ /* 0x040fe200078e02ff */
[C---:B------:R-:W-:Y:S01]  /*08d0*/  IADD3 R44, P6, PT, R141.reuse, R250, RZ ;  /* 0x000000fa8d2c7210 */ /* 0x040fe20007fde0ff */
[----:B------:R-:W-:Y:S01]  /*08e0*/  IMAD R138, R134, 0xf0, RZ ;  /* 0x000000f0868a7824 */ /* 0x000fe200078e02ff */
[-C--:B------:R-:W-:Y:S01]  /*08f0*/  LEA.HI.X.SX32 R153, R141, R0.reuse, 0x1, P1 ;  /* 0x000000008d997211 */ /* 0x080fe200008f0eff */
[----:B------:R2:W-:Y:S01]  /*0900*/  STL [R1+0x9e0], R31 ;  /* 0x0009e01f01007387 */ /* 0x0005e20000100800 */
[----:B------:R-:W-:Y:S01]  /*0910*/  LEA.HI.X.SX32 R141, R16, R0, 0x1, P3 ;  /* 0x00000000108d7211 */ /* 0x000fe200018f0eff */
[----:B------:R-:W-:Y:S01]  /*0920*/  IMAD R151, R134, 0xb0, RZ ;  /* 0x000000b086977824 */ /* 0x000fe200078e02ff */
        /* <DEDUP_REMOVED lines=19> */
[----:B------:R-:W-:Y:S01]  /*0a60*/  IMAD R126, R134, 0xa2, RZ ;  /* 0x000000a2867e7824 */ /* 0x000fe200078e02ff */
[----:B------:R-:W-:Y:S01]  /*0a70*/  IADD3 R138, P0, PT, R138, R250, RZ ;  /* 0x000000fa8a8a7210 */ /* 0x000fe20007f1e0ff */
[C---:B------:R-:W-:Y:S01]  /*0a80*/  IMAD R77, R134.reuse, 0x32, RZ ;  /* 0x00000032864d7824 */ /* 0x040fe200078e02ff */
[C---:B--2---:R-:W-:Y:S01]  /*0a90*/  LEA.HI.X.SX32 R31, R134.reuse, R0, 0x1, P3 ;  /* 0x00000000861f7211 */ /* 0x044fe200018f0eff */
[C---:B------:R-:W-:Y:S01]  /*0aa0*/  IMAD R28, R134.reuse, 0x18, RZ ;  /* 0x00000018861c7824 */ /* 0x040fe200078e02ff */
[-C--:B------:R-:W-:Y:S01]  /*0ab0*/  IADD3 R150, P4, PT, R151, R250.reuse, RZ ;  /* 0x000000fa97967210 */ /* 0x080fe20007f9e0ff */
[C---:B------:R-:W-:Y:S01]  /*0ac0*/  IMAD R147, R134.reuse, 0x92, RZ ;  /* 0x0000009286937824 */ /* 0x040fe200078e02ff */
[----:B------:R-:W-:Y:S01]  /*0ad0*/  IADD3 R142, P5, PT, R149, R250, RZ ;  /* 0x000000fa958e7210 */ /* 0x000fe20007fbe0ff */
[----:B------:R2:W-:Y:S01]  /*0ae0*/  STL.64 [R1+0x18], R30 ;  /* 0x0000181e01007387 */ /* 0x0005e20000100a00 */
[----:B------:R-:W-:Y:S01]  /*0af0*/  LEA.HI.X.SX32 R45, R127, R0, 0x1, P6 ;  /* 0x000000007f2d7211 */ /* 0x000fe200030f0eff */
[C---:B------:R-:W-:Y:S01]  /*0b00*/  IMAD R14, R134.reuse, 0x51, RZ ;  /* 0x00000051860e7824 */ /* 0x040fe200078e02ff */
[----:B------:R-:W-:Y:S01]  /*0b10*/  IADD3 R146, P1, PT, R143, R250, RZ ;  /* 0x000000fa8f927210 */ /* 0x000fe20007f3e0ff */
[----:B------:R-:W-:Y:S01]  /*0b20*/  IMAD R113, R134, 0x19, RZ ;  /* 0x0000001986717824 */ /* 0x000fe200078e02ff */
[----:B------:R3:W4:Y:S01]  /*0b30*/  LDG.E.U16 R252, desc[UR14][R2.64] ;  /* 0x0000000e02fc7981 */ /* 0x000722000c1e1500 */
[----:B------:R-:W-:Y:S01]  /*0b40*/  LEA.HI.X.SX32 R139, R36, R0, 0x1, P0 ;  /* 0x00000000248b7211 */ /* 0x000fe200000f0eff */
[----:B------:R-:W-:Y:S01]  /*0b50*/  IMAD R133, R134, 0x38, RZ ;  /* 0x0000003886857824 */ /* 0x000fe200078e02ff */
[----:B------:R-:W-:Y:S01]  /*0b60*/  IADD3 R118, P0, PT, R118, R250, RZ ;  /* 0x000000fa76767210 */ /* 0x000fe20007f1e0ff */
[----:B------:R-:W-:Y:S01]  /*0b70*/  IMAD R85, R134, 0x62, RZ ;  /* 0x0000006286557824 */ /* 0x000fe200078e02ff */
[----:B------:R-:W-:Y:S01]  /*0b80*/  LEA.HI.X.SX32 R151, R26, R0, 0x1, P4 ;  /* 0x000000001a977211 */ /* 0x000fe200020f0eff */
[C---:B0-----:R-:W-:Y:S01]  /*0b90*/  IMAD R4, R134.reuse, 0x41, RZ ;  /* 0x0000004186047824 */ /* 0x041fe200078e02ff */
[----:B--2---:R-:W2:Y:S01]  /*0ba0*/  LDL.LU R31, [R1+0x9e0] ;  /* 0x0009e000011f7983 */ /* 0x004ea20000300800 */
[-C--:B------:R-:W-:Y:S01]  /*0bb0*/  IADD3 R132, P4, PT, R145, R250.reuse, RZ ;  /* 0x000000fa91847210 */ /* 0x080fe20007f9e0ff */
[C---:B------:R-:W-:Y:S01]  /*0bc0*/  IMAD R116, R134.reuse, 0xf2, RZ ;  /* 0x000000f286747824 */ /* 0x040fe200078e02ff */
[----:B------:R-:W-:Y:S01]  /*0bd0*/  IADD3 R148, P6, PT, R129, R250, RZ ;  /* 0x000000fa81947210 */ /* 0x000fe20007fde0ff */
[C---:B------:R-:W-:Y:S01]  /*0be0*/  IMAD R15, R134.reuse, 0x31, RZ ;  /* 0x00000031860f7824 */ /* 0x040fe200078e02ff */
[-C--:B------:R-:W-:Y:S01]  /*0bf0*/  LEA.HI.X.SX32 R145, R143, R0.reuse, 0x1, P2 ;  /* 0x000000008f917211 */ /* 0x080fe200010f0eff */
[----:B------:R-:W-:Y:S01]  /*0c00*/  IMAD R33, R134, 0x1a, RZ ;  /* 0x0000001a86217824 */ /* 0x000fe200078e02ff */
[-C--:B------:R-:W-:Y:S01]  /*0c10*/  LEA.HI.X.SX32 R143, R98, R0.reuse, 0x1, P5 ;  /* 0x00000000628f7211 */ /* 0x080fe200028f0eff */
[C---:B------:R-:W-:Y:S01]  /*0c20*/  IMAD R117, R134.reuse, 0x79, RZ ;  /* 0x0000007986757824 */ /* 0x040fe200078e02ff */
[----:B------:R-:W-:Y:S01]  /*0c30*/  LEA.HI.X.SX32 R119, R119, R0, 0x1, P0 ;  /* 0x0000000077777211 */ /* 0x000fe200000f0eff */
[----:B------:R-:W-:Y:S01]  /*0c40*/  IMAD R95, R134, 0x42, RZ ;  /* 0x00000042865f7824 */ /* 0x000fe200078e02ff */
[-C--:B------:R-:W-:Y:S01]  /*0c50*/  IADD3 R126, P5, PT, R126, R250.reuse, RZ ;  /* 0x000000fa7e7e7210 */ /* 0x080fe20007fbe0ff */
[C---:B------:R-:W-:Y:S01]  /*0c60*/  IMAD R105, R134.reuse, 0xd, RZ ;  /* 0x0000000d86697824 */ /* 0x040fe200078e02ff */
[-C--:B------:R-:W-:Y:S01]  /*0c70*/  IADD3 R112, P0, PT, R77, R250.reuse, RZ ;  /* 0x000000fa4d707210 */ /* 0x080fe20007f1e0ff */
[----:B------:R-:W-:Y:S01]  /*0c80*/  IMAD R5, R134, 0x1c, RZ ;  /* 0x0000001c86057824 */ /* 0x000fe200078e02ff */
[----:B------:R-:W-:Y:S01]  /*0c90*/  IADD3 R42, P2, PT, R16, R250, RZ ;  /* 0x000000fa102a7210 */ /* 0x000fe20007f5e0ff */
[----:B------:R-:W-:Y:S01]  /*0ca0*/  IMAD R111, R134, 0x21, RZ ;  /* 0x00000021866f7824 */ /* 0x000fe200078e02ff */
[----:B------:R-:W-:Y:S01]  /*0cb0*/  LEA.HI.X.SX32 R149, R28, R0, 0x1, P6 ;  /* 0x000000001c957211 */ /* 0x000fe200030f0eff */
        /* <DEDUP_REMOVED lines=8> */
[C---:B------:R-:W-:Y:S01]  /*0d40*/  IMAD R107, R134.reuse, 0x39, RZ ;  /* 0x00000039866b7824 */ /* 0x040fe200078e02ff */
[C---:B------:R-:W-:Y:S01]  /*0d50*/  IADD3 R12, P1, PT, R133.reuse, R250, RZ ;  /* 0x000000fa850c7210 */ /* 0x040fe20007f3e0ff */
[C---:B------:R-:W-:Y:S01]  /*0d60*/  IMAD R96, R134.reuse, 0x84, RZ ;  /* 0x0000008486607824 */ /* 0x040fe200078e02ff */
[----:B------:R-:W-:Y:S01]  /*0d70*/  LEA.HI.X.SX32 R43, R133, R0, 0x1, P2 ;  /* 0x00000000852b7211 */ /* 0x000fe200010f0eff */
[C---:B------:R-:W-:Y:S01]  /*0d80*/  IMAD R99, R134.reuse, 0x34, RZ ;  /* 0x0000003486637824 */ /* 0x040fe200078e02ff */
[----:B------:R-:W-:Y:S01]  /*0d90*/  IADD3 R14, P0, PT, R85, R250, RZ ;  /* 0x000000fa550e7210 */ /* 0x000fe20007f1e0ff */
[----:B------:R-:W-:Y:S01]  /*0da0*/  IMAD R94, R134, 0x94, RZ ;  /* 0x00000094865e7824 */ /* 0x000fe200078e02ff */
[----:B------:R-:W-:Y:S01]  /*0db0*/  LEA.HI.X.SX32 R133, R4, R0, 0x1, P4 ;  /* 0x0000000004857211 */ /* 0x000fe200020f0eff */
[----:B------:R-:W-:Y:S01]  /*0dc0*/  IMAD R6, R134, 0x49, RZ ;  /* 0x0000004986067824 */ /* 0x000fe200078e02ff */
[----:B------:R-:W-:Y:S01]  /*0dd0*/  IADD3 R116, P4, PT, R116, R250, RZ ;  /* 0x000000fa74747210 */ /* 0x000fe20007f9e0ff */
[C---:B------:R-:W-:Y:S01]  /*0de0*/  IMAD R123, R134.reuse, 0x61, RZ ;  /* 0x00000061867b7824 */ /* 0x040fe200078e02ff */
[----:B------:R-:W-:Y:S01]  /*0df0*/  LEA.HI.X.SX32 R15, R15, R0, 0x1, P0 ;  /* 0x000000000f0f7211 */ /* 0x000fe200000f0eff */
        /* <DEDUP_REMOVED lines=9> */
[-C--:B------:R-:W-:Y:S01]  /*0e90*/  LEA.HI.X.SX32 R13, R5, R0.reuse, 0x1, P1 ;  /* 0x00000000050d7211 */ /* 0x080fe200008f0eff */
[C---:B------:R-:W-:Y:S01]  /*0ea0*/  IMAD R176, R134.reuse, 0x5a, RZ ;  /* 0x0000005a86b07824 */ /* 0x040fe200078e02ff */
[----:B------:R-:W-:Y:S01]  /*0eb0*/  LEA.HI.X.SX32 R111, R111, R0, 0x1, P4 ;  /* 0x000000006f6f7211 */ /* 0x000fe200020f0eff */
[----:B------:R-:W-:Y:S01]  /*0ec0*/  IMAD R86, R134, 0xd4, RZ ;  /* 0x000000d486567824 */ /* 0x000fe200078e02ff */
[-C--:B------:R-:W-:Y:S01]  /*0ed0*/  IADD3 R124, P1, PT, R124, R250.reuse, RZ ;  /* 0x000000fa7c7c7210 */ /* 0x080fe20007f3e0ff */
[----:B------:R0:W-:Y:S01]  /*0ee0*/  STL.64 [R1+0x9d8], R104 ;  /* 0x0009d86801007387 */ /* 0x0001e20000100a00 */
[-C--:B------:R-:W-:Y:S01]  /*0ef0*/  IADD3 R106, P4, PT, R83, R250.reuse, RZ ;  /* 0x000000fa536a7210 */ /* 0x080fe20007f9e0ff */
[----:B------:R-:W-:Y:S01]  /*0f00*/  IMAD R84, R134, 0xe4, RZ ;  /* 0x000000e486547824 */ /* 0x000fe200078e02ff */
[-C--:B------:R-:W-:Y:S01]  /*0f10*/  IADD3 R122, P2, PT, R122, R250.reuse, RZ ;  /* 0x000000fa7a7a7210 */ /* 0x080fe20007f5e0ff */
[----:B------:R-:W-:Y:S01]  /*0f20*/  IMAD R89, R134, 0xa6, RZ ;  /* 0x000000a686597824 */ /* 0x000fe200078e02ff */
[----:B------:R-:W-:Y:S01]  /*0f30*/  IADD3 R96, P5, PT, R96, R250, RZ ;  /* 0x000000fa60607210 */ /* 0x000fe20007fbe0ff */
[C---:B------:R-:W-:Y:S01]  /*0f40*/  IMAD R82, R134.reuse, 0xf4, RZ ;  /* 0x000000f486527824 */ /* 0x040fe200078e02ff */
[-C--:B------:R-:W-:Y:S01]  /*0f50*/  LEA.HI.X.SX32 R125, R125, R0.reuse, 0x1, P1 ;  /* 0x000000007d7d7211 */ /* 0x080fe200008f0eff */
[C---:B------:R-:W-:Y:S01]  /*0f60*/  IMAD R87, R134.reuse, 0xb6, RZ ;  /* 0x000000b686577824 */ /* 0x040fe200078e02ff */
[----:B------:R-:W-:Y:S01]  /*0f70*/  LEA.HI.X.SX32 R107, R107, R0, 0x1, P4 ;  /* 0x000000006b6b7211 */ /* 0x000fe200020f0eff */
[----:B------:R-:W-:Y:S01]  /*0f80*/  IMAD R178, R134, 0x6a, RZ ;  /* 0x0000006a86b27824 */ /* 0x000fe200078e02ff */
[-C--:B------:R-:W-:Y:S01]  /*0f90*/  IADD3 R94, P1, PT, R94, R250.reuse, RZ ;  /* 0x000000fa5e5e7210 */ /* 0x080fe20007f3e0ff */
[C---:B------:R-:W-:Y:S01]  /*0fa0*/  IMAD R9, R134.reuse, 0x44, RZ ;  /* 0x0000004486097824 */ /* 0x040fe200078e02ff */
[CC--:B0-----:R-:W-:Y:S01]  /*0fb0*/  LEA R104, P0, R134.reuse, R250.reuse, 0x2 ;  /* 0x000000fa86687211 */ /* 0x0c1fe200078010ff */
[C---:B------:R-:W-:Y:S01]  /*0fc0*/  IMAD R182, R134.reuse, 0x7a, RZ ;  /* 0x0000007a86b67824 */ /* 0x040fe200078e02ff */
[----:B------:R-:W-:Y:S01]  /*0fd0*/  IADD3 R32, P4, PT, R99, R250, RZ ;  /* 0x000000fa63207210 */ /* 0x000fe20007f9e0ff */
[----:B---3--:R-:W-:Y:S01]  /*0fe0*/  IMAD R3, R134, 0x54, RZ ;  /* 0x0000005486037824 */ /* 0x008fe200078e02ff */
[-C--:B------:R-:W-:Y:S01]  /*0ff0*/  LEA.HI.X.SX32 R129, R6, R0.reuse, 0x1, P6 ;  /* 0x0000000006817211 */ /* 0x080fe200030f0eff */
[C---:B------:R-:W-:Y:S01]  /*1000*/  IMAD R17, R134.reuse, 0x15, RZ ;  /* 0x0000001586117824 */ /* 0x040fe200078e02ff */
[----:B------:R-:W-:Y:S01]  /*1010*/  LEA.HI.X.SX32 R123, R123, R0, 0x1, P2 ;  /* 0x000000007b7b7211 */ /* 0x000fe200010f0eff */
[----:B------:R-:W-:Y:S01]  /*1020*/  IMAD R159, R134, 0x64, RZ ;  /* 0x00000064869f7824 */ /* 0x000fe200078e02ff */
[-C--:B------:R-:W-:Y:S01]  /*1030*/  IADD3 R98, P6, PT, R98, R250.reuse, RZ ;  /* 0x000000fa62627210 */ /* 0x080fe20007fde0ff */
[----:B------:R-:W-:Y:S01]  /*1040*/  IMAD R165, R134, 0x74, RZ ;  /* 0x0000007486a57824 */ /* 0x000fe200078e02ff */
[----:B------:R-:W-:Y:S01]  /*1050*/  IADD3 R92, P2, PT, R92, R250, RZ ;  /* 0x000000fa5c5c7210 */ /* 0x000fe20007f5e0ff */
[C---:B------:R-:W-:Y:S01]  /*1060*/  IMAD R79, R134.reuse, 0xc6, RZ ;  /* 0x000000c6864f7824 */ /* 0x040fe200078e02ff */
[----:B------:R-:W-:Y:S01]  /*1070*/  LEA.HI.X.SX32 R105, R97, R0, 0x1, P0 ;  /* 0x0000000061697211 */ /* 0x000fe200000f0eff */
[----:B------:R-:W-:Y:S01]  /*1080*/  IMAD R171, R134, 0x3a, RZ ;  /* 0x0000003a86ab7824 */ /* 0x000fe200078e02ff */
[----:B------:R-:W-:Y:S01]  /*1090*/  IADD3 R90, P3, PT, R90, R250, RZ ;  /* 0x000000fa5a5a7210 */ /* 0x000fe20007f7e0ff */
[C---:B------:R-:W-:Y:S01]  /*10a0*/  IMAD R62, R134.reuse, 0xe6, RZ ;  /* 0x000000e6863e7824 */ /* 0x040fe200078e02ff */
[-C--:B------:R-:W-:Y:S01]  /*10b0*/  LEA.HI.X.SX32 R97, R95, R0.reuse, 0x1, P5 ;  /* 0x000000005f617211 */ /* 0x080fe200028f0eff */
[C---:B------:R-:W-:Y:S01]  /*10c0*/  IMAD R63, R134.reuse, 0x73, RZ ;  /* 0x00000073863f7824 */ /* 0x040fe200078e02ff */
[-C--:B------:R-:W-:Y:S01]  /*10d0*/  LEA.HI.X.SX32 R33, R33, R0.reuse, 0x1, P4 ;  /* 0x0000000021217211 */ /* 0x080fe200020f0eff */
[----:B------:R-:W-:Y:S01]  /*10e0*/  IMAD R39, R134, 0x16, RZ ;  /* 0x0000001686277824 */ /* 0x000fe200078e02ff */
[----:B------:R-:W-:Y:S01]  /*10f0*/  LEA.HI.X.SX32 R95, R174, R0, 0x1, P1 ;  /* 0x00000000ae5f7211 */ /* 0x000fe200008f0eff */
[----:B------:R-:W-:Y:S01]  /*1100*/  IMAD R59, R134, 0xb, RZ ;  /* 0x0000000b863b7824 */ /* 0x000fe200078e02ff */
[-C--:B------:R-:W-:Y:S01]  /*1110*/  IADD3 R88, P4, PT, R88, R250.reuse, RZ ;  /* 0x000000fa58587210 */ /* 0x080fe20007f9e0ff */
[C---:B------:R-:W-:Y:S01]  /*1120*/  IMAD R64, R134.reuse, 0xd6, RZ ;  /* 0x000000d686407824 */ /* 0x040fe200078e02ff */
[----:B------:R-:W-:Y:S01]  /*1130*/  IADD3 R74, P1, PT, R93, R250, RZ ;  /* 0x000000fa5d4a7210 */ /* 0x000fe20007f3e0ff */
[C---:B------:R-:W-:Y:S01]  /*1140*/  IMAD R215, R134.reuse, 0x46, RZ ;  /* 0x0000004686d77824 */ /* 0x040fe200078e02ff */
[-C--:B------:R-:W-:Y:S01]  /*1150*/  LEA.HI.X.SX32 R99, R99, R0.reuse, 0x1, P6 ;  /* 0x0000000063637211 */ /* 0x080fe200030f0eff */
[C---:B------:R-:W-:Y:S01]  /*1160*/  IMAD R65, R134.reuse, 0x6b, RZ ;  /* 0x0000006b86417824 */ /* 0x040fe200078e02ff */
[----:B------:R-:W-:Y:S01]  /*1170*/  LEA.HI.X.SX32 R93, R91, R0, 0x1, P2 ;  /* 0x000000005b5d7211 */ /* 0x000fe200010f0eff */
[----:B------:R-:W-:Y:S01]  /*1180*/  IMAD R53, R134, 0x23, RZ ;  /* 0x0000002386357824 */ /* 0x000fe200078e02ff */
[----:B------:R-:W-:Y:S01]  /*1190*/  IADD3 R86, P6, PT, R86, R250, RZ ;  /* 0x000000fa56567210 */ /* 0x000fe20007fde0ff */
[----:B------:R-:W-:Y:S01]  /*11a0*/  IMAD R47, R134, 0x6, RZ ;  /* 0x00000006862f7824 */ /* 0x000fe200078e02ff */
[----:B------:R-:W-:Y:S01]  /*11b0*/  LEA.HI.X.SX32 R91, R176, R0, 0x1, P3 ;  /* 0x00000000b05b7211 */ /* 0x000fe200018f0eff */
[----:B------:R-:W-:Y:S01]  /*11c0*/  IMAD R229, R134, 0x76, RZ ;  /* 0x0000007686e57824 */ /* 0x000fe200078e02ff */
[-C--:B------:R-:W-:Y:S01]  /*11d0*/  IADD3 R84, P0, PT, R84, R250.reuse, RZ ;  /* 0x000000fa54547210 */ /* 0x080fe20007f1e0ff */
[C---:B------:R-:W-:Y:S01]  /*11e0*/  IMAD R2, R134.reuse, 0x3, RZ ;  /* 0x0000000386027824 */ /* 0x040fe200078e02ff */
[----:B------:R-:W-:Y:S01]  /*11f0*/  IADD3 R70, P3, PT, R89, R250, RZ ;  /* 0x000000fa59467210 */ /* 0x000fe20007f7e0ff */
[----:B------:R-:W-:Y:S01]  /*1200*/  IMAD R49, R134, 0x3b, RZ ;  /* 0x0000003b86317824 */ /* 0x000fe200078e02ff */
[----:B------:R-:W-:Y:S01]  /*1210*/  LEA.HI.X.SX32 R89, R85, R0, 0x1, P4 ;  /* 0x0000000055597211 */ /* 0x000fe200020f0eff */
[----:B------:R0:W-:Y:S01]  /*1220*/  STL.64 [R1+0x10], R104 ;  /* 0x0000106801007387 */ /* 0x0001e20000100a00 */
[-C--:B------:R-:W-:Y:S01]  /*1230*/  IADD3 R82, P5, PT, R82, R250.reuse, RZ ;  /* 0x000000fa52527210 */ /* 0x080fe20007fbe0ff */
[C---:B------:R-:W-:Y:S01]  /*1240*/  IMAD R27, R134.reuse, 0x2c, RZ ;  /* 0x0000002c861b7824 */ /* 0x040fe200078e02ff */
[----:B------:R-:W-:Y:S01]  /*1250*/  IADD3 R68, P4, PT, R87, R250, RZ ;  /* 0x000000fa57447210 */ /* 0x000fe20007f9e0ff */
[----:B------:R-:W-:Y:S01]  /*1260*/  IMAD.SHL.U32 R241, R134, 0x4, RZ ;  /* 0x0000000486f17824 */ /* 0x000fe200078e00ff */
[----:B------:R-:W-:Y:S01]  /*1270*/  LEA.HI.X.SX32 R87, R178, R0, 0x1, P6 ;  /* 0x00000000b2577211 */ /* 0x000fe200030f0eff */
[----:B------:R-:W3:Y:S01]  /*1280*/  LDG.E.U16 R10, desc[UR14][R10.64] ;  /* 0x0000000e0a0a7981 */ /* 0x000ee2000c1e1500 */
[----:B------:R-:W-:Y:S01]  /*1290*/  IADD3 R80, P6, PT, R9, R250, RZ ;  /* 0x000000fa09507210 */ /* 0x000fe20007fde0ff */
[----:B------:R-:W-:Y:S01]  /*12a0*/  IMAD R72, R134, 0x96, RZ ;  /* 0x0000009686487824 */ /* 0x000fe200078e02ff */
[-C--:B------:R-:W-:Y:S01]  /*12b0*/  LEA.HI.X.SX32 R85, R83, R0.reuse, 0x1, P0 ;  /* 0x0000000053557211 */ /* 0x080fe200000f0eff */
[----:B------:R-:W5:Y:S01]  /*12c0*/  LDG.E.U16 R12, desc[UR14][R12.64] ;  /* 0x0000000e0c0c7981 */ /* 0x000f62000c1e1500 */
[----:B------:R-:W-:Y:S01]  /*12d0*/  LEA.HI.X.SX32 R83, R182, R0, 0x1, P5 ;  /* 0x00000000b6537211 */ /* 0x000fe200028f0eff */
[C---:B------:R-:W-:Y:S01]  /*12e0*/  IMAD R75, R134.reuse, 0x43, RZ ;  /* 0x00000043864b7824 */ /* 0x040fe200078e02ff */
[----:B------:R-:W-:Y:S01]  /*12f0*/  IADD3 R30, P5, PT, R3, R250, RZ ;  /* 0x000000fa031e7210 */ /* 0x000fe20007fbe0ff */
[----:B------:R-:W3:Y:S01]  /*1300*/  LDG.E.U16 R20, desc[UR14][R20.64] ;  /* 0x0000000e14147981 */ /* 0x000ee2000c1e1500 */
[----:B------:R-:W-:Y:S01]  /*1310*/  LEA.HI.X.SX32 R81, R81, R0, 0x1, P6 ;  /* 0x0000000051517211 */ /* 0x000fe200030f0eff */
[C---:B------:R-:W-:Y:S01]  /*1320*/  IMAD R60, R134.reuse, 0xf6, RZ ;  /* 0x000000f6863c7824 */ /* 0x040fe200078e02ff */
[----:B------:R-:W-:Y:S01]  /*1330*/  IADD3 R78, P6, PT, R159, R250, RZ ;  /* 0x000000fa9f4e7210 */ /* 0x000fe20007fde0ff */
[----:B------:R-:W3:Y:S01]  /*1340*/  LDG.E.U16 R11, desc[UR14][R138.64] ;  /* 0x0000000e8a0b7981 */ /* 0x000ee2000c1e1500 */
[C---:B------:R-:W-:Y:S01]  /*1350*/  IMAD R73, R134.reuse, 0x4b, RZ ;  /* 0x0000004b86497824 */ /* 0x040fe200078e02ff */
[----:B------:R-:W1:Y:S01]  /*1360*/  LDCU UR4, c[0x0][0x3c8] ;  /* 0x00007900ff0477ac */ /* 0x000e620008000800 */
[C---:B------:R-:W-:Y:S01]  /*1370*/  IMAD R71, R134.reuse, 0x53, RZ ;  /* 0x0000005386477824 */ /* 0x040fe200078e02ff */
[----:B------:R-:W3:Y:S01]  /*1380*/  LDG.E.U16 R14, desc[UR14][R14.64] ;  /* 0x0000000e0e0e7981 */ /* 0x000ee2000c1e1500 */
[----:B------:R-:W-:-:S02]  /*1390*/  IMAD R69, R134, 0x5b, RZ ;  /* 0x0000005b86457824 */ /* 0x000fc400078e02ff */
[C---:B------:R-:W-:Y:S01]  /*13a0*/  IMAD R61, R134.reuse, 0x7b, RZ ;  /* 0x0000007b863d7824 */ /* 0x040fe200078e02ff */
[----:B------:R-:W3:Y:S01]  /*13b0*/  LDG.E.U16 R24, desc[UR14][R24.64] ;  /* 0x0000000e18187981 */ /* 0x000ee2000c1e1500 */
[C---:B------:R-:W-:Y:S02]  /*13c0*/  IMAD R67, R134.reuse, 0x63, RZ ;  /* 0x0000006386437824 */ /* 0x040fe400078e02ff */
[C---:B------:R-:W-:Y:S01]  /*13d0*/  IMAD R161, R134.reuse, 0x26, RZ ;  /* 0x0000002686a17824 */ /* 0x040fe200078e02ff */
[----:B------:R0:W3:Y:S01]  /*13e0*/  LDG.E.U16 R22, desc[UR14][R22.64] ;  /* 0x0000000e16167981 */ /* 0x0000e2000c1e1500 */
[C---:B------:R-:W-:Y:S02]  /*13f0*/  IMAD R167, R134.reuse, 0x36, RZ ;  /* 0x0000003686a77824 */ /* 0x040fe400078e02ff */
[C---:B------:R-:W-:Y:S01]  /*1400*/  IMAD R57, R134.reuse, 0x13, RZ ;  /* 0x0000001386397824 */ /* 0x040fe200078e02ff */
[----:B------:R-:W3:Y:S01]  /*1410*/  LDG.E.U16 R40, desc[UR14][R40.64] ;  /* 0x0000000e28287981 */ /* 0x000ee2000c1e1500 */
[----:B------:R-:W-:-:S02]  /*1420*/  IMAD R55, R134, 0x1b, RZ ;  /* 0x0000001b86377824 */ /* 0x000fc400078e02ff */
[C---:B------:R-:W-:Y:S01]  /*1430*/  IMAD R219, R134.reuse, 0x56, RZ ;  /* 0x0000005686db7824 */ /* 0x040fe200078e02ff */
[----:B------:R-:W3:Y:S01]  /*1440*/  LDG.E.U16 R44, desc[UR14][R44.64] ;  /* 0x0000000e2c2c7981 */ /* 0x000ee2000c1e1500 */
[C---:B------:R-:W-:Y:S02]  /*1450*/  IMAD R223, R134.reuse, 0x66, RZ ;  /* 0x0000006686df7824 */ /* 0x040fe400078e02ff */
[C---:B------:R-:W-:Y:S01]  /*1460*/  IMAD R19, R134.reuse, 0x2b, RZ ;  /* 0x0000002b86137824 */ /* 0x040fe200078e02ff */
[----:B------:R-:W3:Y:S01]  /*1470*/  LDG.E.U16 R152, desc[UR14][R152.64] ;  /* 0x0000000e98987981 */ /* 0x000ee2000c1e1500 */
        /* <DEDUP_REMOVED lines=102> */
[----:B------:R-:W-:Y:S01]  /*1ae0*/  IMAD R251, R134, 0xee, RZ ;  /* 0x000000ee86fb7824 */ /* 0x000fe200078e02ff */
[----:B--2---:R-:W-:-:S02]  /*1af0*/  IADD3 R16, P0, PT, R31, R250, RZ ;  /* 0x000000fa1f107210 */ /* 0x004fc40007f1e0ff */
[----:B------:R-:W2:Y:S01]  /*1b00*/  LDG.E.U16 R84, desc[UR14][R84.64] ;  /* 0x0000000e54547981 */ /* 0x000ea2000c1e1500 */
[----:B------:R-:W-:Y:S02]  /*1b10*/  LEA.HI.X.SX32 R31, R31, R0, 0x1, P5 ;  /* 0x000000001f1f7211 */ /* 0x000fe400028f0eff */
[----:B------:R-:W-:Y:S01]  /*1b20*/  IADD3 R72, P2, PT, R72, R250, RZ ;  /* 0x000000fa48487210 */ /* 0x000fe20007f5e0ff */
[----:B------:R-:W2:Y:S01]  /*1b30*/  LDG.E.U16 R82, desc[UR14][R82.64] ;  /* 0x0000000e52527981 */ /* 0x000ea2000c1e1500 */
[-C--:B------:R-:W-:Y:S02]  /*1b40*/  LEA.HI.X.SX32 R17, R17, R0.reuse, 0x1, P0 ;  /* 0x0000000011117211 */ /* 0x080fe400000f0eff */
[----:B------:R-:W-:Y:S01]  /*1b50*/  LEA.HI.X.SX32 R75, R75, R0, 0x1, P1 ;  /* 0x000000004b4b7211 */ /* 0x000fe200008f0eff */
[----:B------:R-:W2:Y:S01]  /*1b60*/  LDG.E.U16 R80, desc[UR14][R80.64] ;  /* 0x0000000e50507981 */ /* 0x000ea2000c1e1500 */
[----:B------:R-:W-:Y:S02]  /*1b70*/  IADD3 R76, P0, PT, R165, R250, RZ ;  /* 0x000000faa54c7210 */ /* 0x000fe40007f1e0ff */
[----:B------:R-:W-:Y:S01]  /*1b80*/  LEA.HI.X.SX32 R71, R71, R0, 0x1, P3 ;  /* 0x0000000047477211 */ /* 0x000fe200018f0eff */
[----:B------:R1:W2:Y:S01]  /*1b90*/  LDG.E.U16 R30, desc[UR14][R30.64] ;  /* 0x0000000e1e1e7981 */ /* 0x0002a2000c1e1500 */
[----:B------:R-:W-:-:S02]  /*1ba0*/  IADD3 R66, P5, PT, R79, R250, RZ ;  /* 0x000000fa4f427210 */ /* 0x000fc40007fbe0ff */
[-C--:B------:R-:W-:Y:S01]  /*1bb0*/  LEA.HI.X.SX32 R69, R69, R0.reuse, 0x1, P4 ;  /* 0x0000000045457211 */ /* 0x080fe200020f0eff */
[----:B------:R-:W2:Y:S01]  /*1bc0*/  LDG.E.U16 R74, desc[UR14][R74.64] ;  /* 0x0000000e4a4a7981 */ /* 0x000ea2000c1e1500 */
[-C--:B------:R-:W-:Y:S01]  /*1bd0*/  LEA.HI.X.SX32 R79, R77, R0.reuse, 0x1, P6 ;  /* 0x000000004d4f7211 */ /* 0x080fe200030f0eff */
[----:B0-----:R-:W-:Y:S01]  /*1be0*/  IMAD R23, R134, 0x77, RZ ;  /* 0x0000007786177824 */ /* 0x001fe200078e02ff */
[----:B------:R-:W-:Y:S01]  /*1bf0*/  LEA.HI.X.SX32 R77, R171, R0, 0x1, P0 ;  /* 0x00000000ab4d7211 */ /* 0x000fe200000f0eff */
[----:B------:R-:W2:Y:S01]  /*1c00*/  LDG.E.U16 R70, desc[UR14][R70.64] ;  /* 0x0000000e46467981 */ /* 0x000ea2000c1e1500 */
[----:B------:R-:W-:Y:S02]  /*1c10*/  IADD3 R62, P0, PT, R62, R250, RZ ;  /* 0x000000fa3e3e7210 */ /* 0x000fe40007f1e0ff */
[----:B-1----:R-:W-:Y:S01]  /*1c20*/  R2UR UR8, R135 ;  /* 0x00000000870872ca */ /* 0x002fe200000e0000 */
[----:B------:R-:W2:Y:S01]  /*1c30*/  LDG.E.U16 R78, desc[UR14][R78.64] ;  /* 0x0000000e4e4e7981 */ /* 0x000ea2000c1e1500 */
[----:B------:R-:W-:Y:S01]  /*1c40*/  LEA.HI.X.SX32 R63, R63, R0, 0x1, P0 ;  /* 0x000000003f3f7211 */ /* 0x000fe200000f0eff */
[----:B------:R-:W-:Y:S01]  /*1c50*/  UMOV UR16, 0x1 ;  /* 0x0000000100107882 */ /* 0x000fe20000000000 */
[-C--:B------:R-:W-:Y:S01]  /*1c60*/  IADD3 R58, P0, PT, R39, R250.reuse, RZ ;  /* 0x000000fa273a7210 */ /* 0x080fe20007f1e0ff */
[----:B------:R-:W2:Y:S01]  /*1c70*/  LDG.E.U16 R76, desc[UR14][R76.64] ;  /* 0x0000000e4c4c7981 */ /* 0x000ea2000c1e1500 */
[----:B------:R-:W-:Y:S01]  /*1c80*/  IADD3 R64, P6, PT, R64, R250, RZ ;  /* 0x000000fa40407210 */ /* 0x000fe20007fde0ff */
[----:B------:R-:W-:Y:S01]  /*1c90*/  UIADD3 UR11, UPT, UPT, UR7, 0x20000, URZ ;  /* 0x00020000070b7890 */ /* 0x000fe2000fffe0ff */
[----:B------:R-:W-:Y:S01]  /*1ca0*/  LEA.HI.X.SX32 R59, R59, R0, 0x1, P0 ;  /* 0x000000003b3b7211 */ /* 0x000fe200000f0eff */
[----:B------:R-:W2:Y:S01]  /*1cb0*/  LDG.E.U16 R68, desc[UR14][R68.64] ;  /* 0x0000000e44447981 */ /* 0x000ea2000c1e1500 */
[----:B------:R-:W-:Y:S01]  /*1cc0*/  IADD3 R52, P0, PT, R215, R250, RZ ;  /* 0x000000fad7347210 */ /* 0x000fe20007f1e0ff */
[----:B------:R-:W-:Y:S01]  /*1cd0*/  UIADD3 UR9, UPT, UPT, UR6, 0x80, URZ ;  /* 0x0000008006097890 */ /* 0x000fe2000fffe0ff */
[-C--:B------:R-:W-:Y:S01]  /*1ce0*/  LEA.HI.X.SX32 R65, R65, R0.reuse, 0x1, P6 ;  /* 0x0000000041417211 */ /* 0x080fe200030f0eff */
[----:B------:R-:W2:Y:S01]  /*1cf0*/  LDG.E.U16 R62, desc[UR14][R62.64] ;  /* 0x0000000e3e3e7981 */ /* 0x000ea2000c1e1500 */
[----:B------:R-:W-:Y:S01]  /*1d00*/  LEA.HI.X.SX32 R53, R53, R0, 0x1, P0 ;  /* 0x0000000035357211 */ /* 0x000fe200000f0eff */
[----:B------:R-:W0:Y:S01]  /*1d10*/  LDC R31, c[0x0][0x3c4] ;  /* 0x0000f100ff1f7b82 */ /* 0x000e220000000800 */
[-C--:B------:R-:W-:Y:S01]  /*1d20*/  IADD3 R104, P6, PT, R47, R250.reuse, RZ ;  /* 0x000000fa2f687210 */ /* 0x080fe20007fde0ff */
[----:B------:R-:W-:Y:S01]  /*1d30*/  STL.64 [R1+0x9d0], R58 ;  /* 0x0009d03a01007387 */ /* 0x000fe20000100a00 */
[----:B------:R-:W-:-:S02]  /*1d40*/  IADD3 R48, P0, PT, R229, R250, RZ ;  /* 0x000000fae5307210 */ /* 0x000fc40007f1e0ff */
[-C--:B------:R-:W-:Y:S01]  /*1d50*/  LEA.HI.X.SX32 R105, R2, R0.reuse, 0x1, P6 ;  /* 0x0000000002697211 */ /* 0x080fe200030f0eff */
[----:B------:R-:W2:Y:S01]  /*1d60*/  LDG.E.U16 R64, desc[UR14][R64.64] ;  /* 0x0000000e40407981 */ /* 0x000ea2000c1e1500 */
[----:B------:R-:W-:Y:S01]  /*1d70*/  LEA.HI.X.SX32 R49, R49, R0, 0x1, P0 ;  /* 0x0000000031317211 */ /* 0x000fe200000f0eff */
[----:B------:R-:W1:Y:S01]  /*1d80*/  LDC R155, c[0x0][0x3c4] ;  /* 0x0000f100ff9b7b82 */ /* 0x000e620000000800 */
[----:B------:R-:W-:Y:S01]  /*1d90*/  IADD3 R38, P0, PT, R27, R250, RZ ;  /* 0x000000fa1b267210 */ /* 0x000fe20007f1e0ff */
[----:B------:R4:W-:Y:S03]  /*1da0*/  STL.64 [R1+0x8], R104 ;  /* 0x0000086801007387 */ /* 0x0009e60000100a00 */
[----:B------:R-:W-:Y:S01]  /*1db0*/  LEA.HI.X.SX32 R39, R39, R0, 0x1, P0 ;  /* 0x0000000027277211 */ /* 0x000fe200000f0eff */
[----:B------:R-:W2:Y:S01]  /*1dc0*/  LDG.E.U16 R52, desc[UR14][R52.64] ;  /* 0x0000000e34347981 */ /* 0x000ea2000c1e1500 */
[----:B------:R-:W-:Y:S01]  /*1dd0*/  IADD3 R60, P1, PT, R60, R250, RZ ;  /* 0x000000fa3c3c7210 */ /* 0x000fe20007f3e0ff */
[----:B------:R-:W0:Y:S01]  /*1de0*/  LDC R143, c[0x0][0x3c4] ;  /* 0x0000f100ff8f7b82 */ /* 0x000e220000000800 */
[----:B------:R-:W-:Y:S01]  /*1df0*/  LEA.HI.X.SX32 R73, R73, R0, 0x1, P2 ;  /* 0x0000000049497211 */ /* 0x000fe200010f0eff */
[----:B------:R-:W2:Y:S01]  /*1e00*/  LDG.E.U16 R48, desc[UR14][R48.64] ;  /* 0x0000000e30307981 */ /* 0x000ea2000c1e1500 */
[----:B----4-:R-:W-:-:S03]  /*1e10*/  LEA R104, P0, R134, R250, 0x3 ;  /* 0x000000fa86687211 */ /* 0x010fc600078018ff */
[----:B------:R-:W4:Y:S01]  /*1e20*/  LDG.E.U16 R72, desc[UR14][R72.64] ;  /* 0x0000000e48487981 */ /* 0x000f22000c1e1500 */
[----:B------:R-:W-:Y:S01]  /*1e30*/  PRMT R25, RZ, 0x7610, R25 ;  /* 0x00007610ff197816 */ /* 0x000fe20000000019 */
[----:B------:R-:W0:Y:S01]  /*1e40*/  LDC R153, c[0x0][0x3c4] ;  /* 0x0000f100ff997b82 */ /* 0x000e220000000800 */
[-C--:B------:R-:W-:Y:S01]  /*1e50*/  LEA.HI.X.SX32 R105, R241, R0.reuse, 0x1, P0 ;  /* 0x00000000f1697211 */ /* 0x080fe200000f0eff */
[----:B------:R-:W2:Y:S04]  /*1e60*/  LDG.E.U16 R16, desc[UR14][R16.64] ;  /* 0x0000000e10107981 */ /* 0x000ea8000c1e1500 */
[----:B------:R1:W-:Y:S01]  /*1e70*/  STL.64 [R1], R104 ;  /* 0x0000006801007387 */ /* 0x0003e20000100a00 */
[-C--:B------:R-:W-:Y:S01]  /*1e80*/  LEA.HI.X.SX32 R67, R67, R0.reuse, 0x1, P5 ;  /* 0x0000000043437211 */ /* 0x080fe200028f0eff */
[----:B------:R-:W0:Y:S01]  /*1e90*/  LDC R145, c[0x0][0x3c4] ;  /* 0x0000f100ff917b82 */ /* 0x000e220000000800 */
[----:B------:R-:W-:Y:S01]  /*1ea0*/  LEA.HI.X.SX32 R61, R61, R0, 0x1, P1 ;  /* 0x000000003d3d7211 */ /* 0x000fe200008f0eff */
[----:B------:R-:W2:Y:S01]  /*1eb0*/  LDG.E.U16 R38, desc[UR14][R38.64] ;  /* 0x0000000e26267981 */ /* 0x000ea2000c1e1500 */
[----:B------:R-:W-:-:S02]  /*1ec0*/  PRMT R43, RZ, 0x7610, R43 ;  /* 0x00007610ff2b7816 */ /* 0x000fc4000000002b */
[----:B------:R-:W-:Y:S01]  /*1ed0*/  PRMT R45, RZ, 0x7610, R45 ;  /* 0x00007610ff2d7816 */ /* 0x000fe2000000002d */
[----:B------:R-:W2:Y:S02]  /*1ee0*/  LDG.E.U16 R66, desc[UR14][R66.64] ;  /* 0x0000000e42427981 */ /* 0x000ea4000c1e1500 */
[----:B------:R-:W0:Y:S02]  /*1ef0*/  LDC R149, c[0x0][0x3c4] ;  /* 0x0000f100ff957b82 */ /* 0x000e240000000800 */
[----:B-1----:R-:W2:Y:S04]  /*1f00*/  LDL.LU.64 R104, [R1+0x18] ;  /* 0x0000180001687983 */ /* 0x002ea80000300a00 */
[----:B------:R-:W3:Y:S02]  /*1f10*/  LDL.LU.64 R58, [R1+0x8] ;  /* 0x00000800013a7983 */ /* 0x000ee40000300a00 */
[----:B------:R-:W1:Y:S02]  /*1f20*/  LDC R147, c[0x0][0x3c4] ;  /* 0x0000f100ff937b82 */ /* 0x000e640000000800 */
[----:B------:R-:W4:Y:S01]  /*1f30*/  LDL.LU.64 R138, [R1+0x10] ;  /* 0x00001000018a7983 */ /* 0x000f220000300a00 */
[----:B------:R-:W-:-:S02]  /*1f40*/  IADD3 R56, P1, PT, R161, R250, RZ ;  /* 0x000000faa1387210 */ /* 0x000fc40007f3e0ff */
[----:B------:R-:W-:Y:S01]  /*1f50*/  IADD3 R54, P6, PT, R167, R250, RZ ;  /* 0x000000faa7367210 */ /* 0x000fe20007fde0ff */
[----:B------:R-:W5:Y:S02]  /*1f60*/  LDG.E.U16 R60, desc[UR14][R60.64] ;  /* 0x0000000e3c3c7981 */ /* 0x000f64000c1e1500 */
[----:B------:R-:W0:Y:S02]  /*1f70*/  LDC R141, c[0x0][0x3c4] ;  /* 0x0000f100ff8d7b82 */ /* 0x000e240000000800 */
[----:B--2---:R-:W2:Y:S04]  /*1f80*/  LDG.E.U16 R13, desc[UR14][R104.64] ;  /* 0x0000000e680d7981 */ /* 0x004ea8000c1e1500 */
[----:B---3--:R-:W3:Y:S04]  /*1f90*/  LDG.E.U16 R15, desc[UR14][R58.64] ;  /* 0x0000000e3a0f7981 */ /* 0x008ee8000c1e1500 */
[----:B----4-:R-:W4:Y:S04]  /*1fa0*/  LDG.E.U16 R21, desc[UR14][R138.64] ;  /* 0x0000000e8a157981 */ /* 0x010f28000c1e1500 */
[----:B------:R-:W2:Y:S04]  /*1fb0*/  LDL.LU.64 R104, [R1+0x9d8] ;  /* 0x0009d80001687983 */ /* 0x000ea80000300a00 */
[----:B------:R-:W3:Y:S04]  /*1fc0*/  LDL.LU.64 R138, [R1] ;  /* 0x00000000018a7983 */ /* 0x000ee80000300a00 */
[----:B------:R-:W4:Y:S01]  /*1fd0*/  LDL.LU.64 R58, [R1+0x9d0] ;  /* 0x0009d000013a7983 */ /* 0x000f220000300a00 */
[----:B------:R-:W-:-:S02]  /*1fe0*/  LEA.HI.X.SX32 R57, R57, R0, 0x1, P1 ;  /* 0x0000000039397211 */ /* 0x000fc400008f0eff */
[----:B------:R-:W-:Y:S02]  /*1ff0*/  IADD3 R18, P1, PT, R219, R250, RZ ;  /* 0x000000fadb127210 */ /* 0x000fe40007f3e0ff */
[----:B------:R-:W-:Y:S01]  /*2000*/  LEA.HI.X.SX32 R55, R55, R0, 0x1, P6 ;  /* 0x0000000037377211 */ /* 0x000fe200030f0eff */
[----:B------:R-:W5:Y:S01]  /*2010*/  LDG.E.U16 R56, desc[UR14][R56.64] ;  /* 0x0000000e38387981 */ /* 0x000f62000c1e1500 */
[-C--:B------:R-:W-:Y:S02]  /*2020*/  IADD3 R50, P6, PT, R223, R250.reuse, RZ ;  /* 0x000000fadf327210 */ /* 0x080fe40007fde0ff */
[----:B------:R-:W-:Y:S01]  /*2030*/  IADD3 R26, P3, PT, R26, R250, RZ ;  /* 0x000000fa1a1a7210 */ /* 0x000fe20007f7e0ff */
[----:B------:R-:W5:Y:S01]  /*2040*/  LDG.E.U16 R54, desc[UR14][R54.64] ;  /* 0x0000000e36367981 */ /* 0x000f62000c1e1500 */
[----:B------:R-:W-:Y:S02]  /*2050*/  LEA.HI.X.SX32 R19, R19, R0, 0x1, P1 ;  /* 0x0000000013137211 */ /* 0x000fe400008f0eff */
[----:B------:R-:W-:-:S02]  /*2060*/  IADD3 R46, P1, PT, R29, R250, RZ ;  /* 0x000000fa1d2e7210 */ /* 0x000fc40007f3e0ff */
[----:B------:R-:W-:Y:S01]  /*2070*/  LEA.HI.X.SX32 R51, R51, R0, 0x1, P6 ;  /* 0x0000000033337211 */ /* 0x000fe200030f0eff */
[----:B------:R-:W5:Y:S01]  /*2080*/  LDG.E.U16 R18, desc[UR14][R18.64] ;  /* 0x0000000e12127981 */ /* 0x000f62000c1e1500 */
[-C--:B------:R-:W-:Y:S02]  /*2090*/  IADD3 R36, P4, PT, R36, R250.reuse, RZ ;  /* 0x000000fa24247210 */ /* 0x080fe40007f9e0ff */
[-C--:B------:R-:W-:Y:S01]  /*20a0*/  IADD3 R28, P2, PT, R28, R250.reuse, RZ ;  /* 0x000000fa1c1c7210 */ /* 0x080fe20007f5e0ff */
[----:B------:R-:W5:Y:S01]  /*20b0*/  LDG.E.U16 R50, desc[UR14][R50.64] ;  /* 0x0000000e32327981 */ /* 0x000f62000c1e1500 */
[----:B------:R-:W-:Y:S02]  /*20c0*/  IADD3 R6, P6, PT, R249, R250, RZ ;  /* 0x000000faf9067210 */ /* 0x000fe40007fde0ff */
[-C--:B------:R-:W-:Y:S02]  /*20d0*/  LEA.HI.X.SX32 R27, R27, R0.reuse, 0x1, P3 ;  /* 0x000000001b1b7211 */ /* 0x080fe400018f0eff */
[----:B------:R-:W-:-:S02]  /*20e0*/  LEA.HI.X.SX32 R47, R47, R0, 0x1, P1 ;  /* 0x000000002f2f7211 */ /* 0x000fc400008f0eff */
[-C--:B------:R-:W-:Y:S01]  /*20f0*/  IADD3 R158, P3, PT, R37, R250.reuse, RZ ;  /* 0x000000fa259e7210 */ /* 0x080fe20007f7e0ff */
[----:B------:R-:W5:Y:S01]  /*2100*/  LDG.E.U16 R26, desc[UR14][R26.64] ;  /* 0x0000000e1a1a7981 */ /* 0x000f62000c1e1500 */
[----:B------:R-:W-:Y:S02]  /*2110*/  IADD3 R4, P1, PT, R247, R250, RZ ;  /* 0x000000faf7047210 */ /* 0x000fe40007f3e0ff */
[----:B------:R-:W-:Y:S01]  /*2120*/  LEA.HI.X.SX32 R37, R186, R0, 0x1, P4 ;  /* 0x00000000ba257211 */ /* 0x000fe200020f0eff */
[----:B------:R-:W5:Y:S01]  /*2130*/  LDG.E.U16 R46, desc[UR14][R46.64] ;  /* 0x0000000e2e2e7981 */ /* 0x000f62000c1e1500 */
[----:B------:R-:W-:Y:S02]  /*2140*/  IADD3 R8, P5, PT, R8, R250, RZ ;  /* 0x000000fa08087210 */ /* 0x000fe40007fbe0ff */
[----:B------:R-:W-:Y:S01]  /*2150*/  LEA.HI.X.SX32 R29, R29, R0, 0x1, P2 ;  /* 0x000000001d1d7211 */ /* 0x000fe200010f0eff */
[----:B------:R-:W5:Y:S01]  /*2160*/  LDG.E.U16 R36, desc[UR14][R36.64] ;  /* 0x0000000e24247981 */ /* 0x000f62000c1e1500 */
[----:B------:R-:W-:-:S02]  /*2170*/  IADD3 R160, P4, PT, R7, R250, RZ ;  /* 0x000000fa07a07210 */ /* 0x000fc40007f9e0ff */
[----:B------:R-:W-:Y:S01]  /*2180*/  LEA.HI.X.SX32 R7, R7, R0, 0x1, P6 ;  /* 0x0000000007077211 */ /* 0x000fe200030f0eff */
[----:B------:R0:W5:Y:S01]  /*2190*/  LDG.E.U16 R28, desc[UR14][R28.64] ;  /* 0x0000000e1c1c7981 */ /* 0x000162000c1e1500 */
[-C--:B------:R-:W-:Y:S02]  /*21a0*/  IADD3 R2, P2, PT, R245, R250.reuse, RZ ;  /* 0x000000faf5027210 */ /* 0x080fe40007f5e0ff */
[----:B------:R-:W-:Y:S01]  /*21b0*/  IADD3 R168, P6, PT, R5, R250, RZ ;  /* 0x000000fa05a87210 */ /* 0x000fe20007fde0ff */
[----:B------:R-:W5:Y:S01]  /*21c0*/  LDG.E.U16 R6, desc[UR14][R6.64] ;  /* 0x0000000e06067981 */ /* 0x000f62000c1e1500 */
[-C--:B------:R-:W-:Y:S02]  /*21d0*/  LEA.HI.X.SX32 R5, R3, R0.reuse, 0x1, P1 ;  /* 0x0000000003057211 */ /* 0x080fe400008f0eff */
[-C--:B------:R-:W-:Y:S02]  /*21e0*/  LEA.HI.X.SX32 R9, R9, R0.reuse, 0x1, P5 ;  /* 0x0000000009097211 */ /* 0x080fe400028f0eff */
[----:B------:R-:W-:Y:S01]  /*21f0*/  LEA.HI.X.SX32 R161, R161, R0, 0x1, P4 ;  /* 0x00000000a1a17211 */ /* 0x000fe200020f0eff */
[----:B------:R1:W5:Y:S01]  /*2200*/  LDG.E.U16 R4, desc[UR14][R4.64] ;  /* 0x0000000e04047981 */ /* 0x000362000c1e1500 */
[-C--:B------:R-:W-:Y:S01]  /*2210*/  IADD3 R170, P1, PT, R163, R250.reuse, RZ ;  /* 0x000000faa3aa7210 */ /* 0x080fe20007f3e0ff */
[----:B0-----:R-:W0:Y:S01]  /*2220*/  LDC R29, c[0x0][0x3c4] ;  /* 0x0000f100ff1d7b82 */ /* 0x001e220000000800 */
[-C--:B------:R-:W-:Y:S01]  /*2230*/  IADD3 R162, P0, PT, R243, R250.reuse, RZ ;  /* 0x000000faf3a27210 */ /* 0x080fe20007f1e0ff */
[----:B------:R1:W5:Y:S01]  /*2240*/  LDG.E.U16 R8, desc[UR14][R8.64] ;  /* 0x0000000e08087981 */ /* 0x000362000c1e1500 */
[----:B------:R-:W-:-:S02]  /*2250*/  IADD3 R166, P4, PT, R231, R250, RZ ;  /* 0x000000fae7a67210 */ /* 0x000fc40007f9e0ff */
[----:B------:R-:W-:Y:S01]  /*2260*/  IADD3 R164, P5, PT, R237, R250, RZ ;  /* 0x000000faeda47210 */ /* 0x000fe20007fbe0ff */
[----:B------:R-:W5:Y:S01]  /*2270*/  LDG.E.U16 R160, desc[UR14][R160.64] ;  /* 0x0000000ea0a07981 */ /* 0x000f62000c1e1500 */
[----:B------:R-:W-:Y:S02]  /*2280*/  LEA.HI.X.SX32 R3, R198, R0, 0x1, P2 ;  /* 0x00000000c6037211 */ /* 0x000fe400010f0eff */
[----:B------:R-:W-:Y:S02]  /*2290*/  IADD3 R172, P2, PT, R171, R250, RZ ;  /* 0x000000faabac7210 */ /* 0x000fe40007f5e0ff */
[-C--:B------:R-:W-:Y:S01]  /*22a0*/  LEA.HI.X.SX32 R159, R159, R0.reuse, 0x1, P3 ;  /* 0x000000009f9f7211 */ /* 0x080fe200018f0eff */
[----:B------:R1:W5:Y:S01]  /*22b0*/  LDG.E.U16 R19, desc[UR14][R2.64] ;  /* 0x0000000e02137981 */ /* 0x000362000c1e1500 */
[-C--:B------:R-:W-:Y:S02]  /*22c0*/  LEA.HI.X.SX32 R171, R167, R0.reuse, 0x1, P1 ;  /* 0x00000000a7ab7211 */ /* 0x080fe400008f0eff */
[-C--:B------:R-:W-:Y:S01]  /*22d0*/  LEA.HI.X.SX32 R163, R163, R0.reuse, 0x1, P0 ;  /* 0x00000000a3a37211 */ /* 0x080fe200000f0eff */
[----:B------:R1:W5:Y:S01]  /*22e0*/  LDG.E.U16 R158, desc[UR14][R158.64] ;  /* 0x0000000e9e9e7981 */ /* 0x000362000c1e1500 */
[-C--:B------:R-:W-:Y:S01]  /*22f0*/  LEA.HI.X.SX32 R167, R200, R0.reuse, 0x1, P4 ;  /* 0x00000000c8a77211 */ /* 0x080fe200020f0eff */
[----:B-1----:R-:W-:Y:S01]  /*2300*/  IMAD R5, R134, 0x4f, RZ ;  /* 0x0000004f86057824 */ /* 0x002fe200078e02ff */
[----:B------:R-:W-:Y:S01]  /*2310*/  LEA.HI.X.SX32 R165, R165, R0, 0x1, P5 ;  /* 0x00000000a5a57211 */ /* 0x000fe200028f0eff */
[----:B------:R-:W5:Y:S01]  /*2320*/  LDG.E.U16 R162, desc[UR14][R162.64] ;  /* 0x0000000ea2a27981 */ /* 0x000f62000c1e1500 */
[-C--:B------:R-:W-:Y:S01]  /*2330*/  IADD3 R182, P4, PT, R182, R250.reuse, RZ ;  /* 0x000000fab6b67210 */ /* 0x080fe20007f9e0ff */
[----:B------:R-:W-:Y:S01]  /*2340*/  IMAD R7, R134, 0x67, RZ ;  /* 0x0000006786077824 */ /* 0x000fe200078e02ff */
[-C--:B------:R-:W-:Y:S01]  /*2350*/  IADD3 R174, P3, PT, R174, R250.reuse, RZ ;  /* 0x000000faaeae7210 */ /* 0x080fe20007f7e0ff */
[----:B------:R-:W5:Y:S01]  /*2360*/  LDG.E.U16 R164, desc[UR14][R164.64] ;  /* 0x0000000ea4a47981 */ /* 0x000f62000c1e1500 */
[-C--:B------:R-:W-:Y:S01]  /*2370*/  IADD3 R176, P1, PT, R176, R250.reuse, RZ ;  /* 0x000000fab0b07210 */ /* 0x080fe20007f3e0ff */
[----:B------:R-:W-:Y:S01]  /*2380*/  IMAD R9, R134, 0x6f, RZ ;  /* 0x0000006f86097824 */ /* 0x000fe200078e02ff */
[----:B------:R-:W-:Y:S01]  /*2390*/  IADD3 R178, P0, PT, R178, R250, RZ ;  /* 0x000000fab2b27210 */ /* 0x000fe20007f1e0ff */
[----:B------:R-:W5:Y:S01]  /*23a0*/  LDG.E.U16 R166, desc[UR14][R166.64] ;  /* 0x0000000ea6a67981 */ /* 0x000f62000c1e1500 */
[-C--:B------:R-:W-:Y:S01]  /*23b0*/  LEA.HI.X.SX32 R183, R183, R0.reuse, 0x1, P4 ;  /* 0x00000000b7b77211 */ /* 0x080fe200020f0eff */
[----:B------:R-:W1:Y:S01]  /*23c0*/  S2R R157, SR_TID.X ;  /* 0x00000000009d7919 */ /* 0x000e620000002100 */
[----:B------:R-:W-:Y:S01]  /*23d0*/  LEA.HI.X.SX32 R173, R173, R0, 0x1, P2 ;  /* 0x00000000adad7211 */ /* 0x000fe200010f0eff */
[----:B------:R-:W-:Y:S01]  /*23e0*/  IMAD R3, R134, 0x47, RZ ;  /* 0x0000004786037824 */ /* 0x000fe200078e02ff */
[-C--:B------:R-:W-:Y:S01]  /*23f0*/  IADD3 R196, P4, PT, R187, R250.reuse, RZ ;  /* 0x000000fabbc47210 */ /* 0x080fe20007f9e0ff */
[----:B------:R-:W5:Y:S01]  /*2400*/  LDG.E.U16 R182, desc[UR14][R182.64] ;  /* 0x0000000eb6b67981 */ /* 0x000f62000c1e1500 */
[----:B------:R-:W-:Y:S01]  /*2410*/  IADD3 R188, P2, PT, R188, R250, RZ ;  /* 0x000000fabcbc7210 */ /* 0x000fe20007f5e0ff */
[----:B------:R-:W0:Y:S01]  /*2420*/  LDC R159, c[0x0][0x3c4] ;  /* 0x0000f100ff9f7b82 */ /* 0x000e220000000800 */
[----:B------:R-:W-:Y:S01]  /*2430*/  LEA.HI.X.SX32 R175, R175, R0, 0x1, P3 ;  /* 0x00000000afaf7211 */ /* 0x000fe200018f0eff */
[----:B------:R-:W5:Y:S01]  /*2440*/  LDG.E.U16 R172, desc[UR14][R172.64] ;  /* 0x0000000eacac7981 */ /* 0x000f62000c1e1500 */
[----:B------:R-:W-:-:S02]  /*2450*/  IADD3 R180, P5, PT, R169, R250, RZ ;  /* 0x000000faa9b47210 */ /* 0x000fc40007fbe0ff */
[----:B------:R-:W-:Y:S01]  /*2460*/  IADD3 R190, P3, PT, R190, R250, RZ ;  /* 0x000000fabebe7210 */ /* 0x000fe20007f7e0ff */
[----:B------:R-:W5:Y:S01]  /*2470*/  LDG.E.U16 R174, desc[UR14][R174.64] ;  /* 0x0000000eaeae7981 */ /* 0x000f62000c1e1500 */
[-C--:B------:R-:W-:Y:S02]  /*2480*/  LEA.HI.X.SX32 R177, R177, R0.reuse, 0x1, P1 ;  /* 0x00000000b1b17211 */ /* 0x080fe400008f0eff */
[----:B------:R-:W-:Y:S01]  /*2490*/  PRMT R33, RZ, 0x7610, R33 ;  /* 0x00007610ff217816 */ /* 0x000fe20000000021 */
[----:B------:R-:W5:Y:S01]  /*24a0*/  LDG.E.U16 R170, desc[UR14][R170.64] ;  /* 0x0000000eaaaa7981 */ /* 0x000f62000c1e1500 */
[-C--:B------:R-:W-:Y:S02]  /*24b0*/  LEA.HI.X.SX32 R179, R179, R0.reuse, 0x1, P0 ;  /* 0x00000000b3b37211 */ /* 0x080fe400000f0eff */
[----:B------:R-:W-:Y:S01]  /*24c0*/  PRMT R35, RZ, 0x7610, R35 ;  /* 0x00007610ff237816 */ /* 0x000fe20000000023 */
[----:B------:R-:W5:Y:S01]  /*24d0*/  LDG.E.U16 R176, desc[UR14][R176.64] ;  /* 0x0000000eb0b07981 */ /* 0x000f62000c1e1500 */
[----:B------:R-:W-:-:S02]  /*24e0*/  LEA.HI.X.SX32 R169, R169, R0, 0x1, P6 ;  /* 0x00000000a9a97211 */ /* 0x000fc400030f0eff */
[----:B------:R-:W-:Y:S01]  /*24f0*/  PRMT R63, RZ, 0x7610, R63 ;  /* 0x00007610ff3f7816 */ /* 0x000fe2000000003f */
[----:B------:R-:W5:Y:S01]  /*2500*/  LDG.E.U16 R178, desc[UR14][R178.64] ;  /* 0x0000000eb2b27981 */ /* 0x000f62000c1e1500 */
[-C--:B------:R-:W-:Y:S02]  /*2510*/  IADD3 R192, P1, PT, R192, R250.reuse, RZ ;  /* 0x000000fac0c07210 */ /* 0x080fe40007f3e0ff */
[----:B------:R-:W-:Y:S01]  /*2520*/  PRMT R65, RZ, 0x7610, R65 ;  /* 0x00007610ff417816 */ /* 0x000fe20000000041 */
[----:B------:R1:W5:Y:S01]  /*2530*/  LDG.E.U16 R168, desc[UR14][R168.64] ;  /* 0x0000000ea8a87981 */ /* 0x000362000c1e1500 */
[----:B------:R-:W-:Y:S02]  /*2540*/  IADD3 R194, P0, PT, R194, R250, RZ ;  /* 0x000000fac2c27210 */ /* 0x000fe40007f1e0ff */
[----:B------:R-:W-:Y:S02]  /*2550*/  PRMT R49, RZ, 0x7610, R49 ;  /* 0x00007610ff317816 */ /* 0x000fe40000000031 */
[----:B------:R-:W-:-:S02]  /*2560*/  PRMT R53, RZ, 0x7610, R53 ;  /* 0x00007610ff357816 */ /* 0x000fc40000000035 */
[----:B------:R-:W-:Y:S02]  /*2570*/  PRMT R69, RZ, 0x7610, R69 ;  /* 0x00007610ff457816 */ /* 0x000fe40000000045 */
[----:B------:R-:W-:Y:S01]  /*2580*/  PRMT R71, RZ, 0x7610, R71 ;  /* 0x00007610ff477816 */ /* 0x000fe20000000047 */
[----:B-1----:R-:W1:Y:S01]  /*2590*/  LDC R169, c[0x0][0x3c4] ;  /* 0x0000f100ffa97b82 */ /* 0x002e620000000800 */
[----:B------:R-:W-:Y:S02]  /*25a0*/  IADD3 R184, P6, PT, R184, R250, RZ ;  /* 0x000000fab8b87210 */ /* 0x000fe40007fde0ff */
[----:B------:R-:W-:Y:S02]  /*25b0*/  LEA.HI.X.SX32 R197, R197, R0, 0x1, P4 ;  /* 0x00000000c5c57211 */ /* 0x000fe400020f0eff */
[----:B------:R-:W-:Y:S02]  /*25c0*/  IADD3 R202, P4, PT, R202, R250, RZ ;  /* 0x000000facaca7210 */ /* 0x000fe40007f9e0ff */
[----:B------:R-:W-:Y:S01]  /*25d0*/  LEA.HI.X.SX32 R189, R189, R0, 0x1, P2 ;  /* 0x00000000bdbd7211 */ /* 0x000fe200010f0eff */
[----:B------:R-:W5:Y:S01]  /*25e0*/  LDG.E.U16 R196, desc[UR14][R196.64] ;  /* 0x0000000ec4c47981 */ /* 0x000f62000c1e1500 */
[----:B------:R-:W-:-:S02]  /*25f0*/  IADD3 R204, P2, PT, R204, R250, RZ ;  /* 0x000000facccc7210 */ /* 0x000fc40007f5e0ff */
[----:B------:R-:W-:Y:S01]  /*2600*/  PRMT R73, RZ, 0x7610, R73 ;  /* 0x00007610ff497816 */ /* 0x000fe20000000049 */
[----:B------:R-:W5:Y:S01]  /*2610*/  LDG.E.U16 R188, desc[UR14][R188.64] ;  /* 0x0000000ebcbc7981 */ /* 0x000f62000c1e1500 */
[-C--:B------:R-:W-:Y:S02]  /*2620*/  LEA.HI.X.SX32 R191, R191, R0.reuse, 0x1, P3 ;  /* 0x00000000bfbf7211 */ /* 0x080fe400018f0eff */
[----:B------:R-:W-:Y:S02]  /*2630*/  PRMT R75, RZ, 0x7610, R75 ;  /* 0x00007610ff4b7816 */ /* 0x000fe4000000004b */
[----:B------:R-:W-:Y:S01]  /*2640*/  PRMT R77, RZ, 0x7610, R77 ;  /* 0x00007610ff4d7816 */ /* 0x000fe2000000004d */
[----:B------:R-:W5:Y:S01]  /*2650*/  LDG.E.U16 R190, desc[UR14][R190.64] ;  /* 0x0000000ebebe7981 */ /* 0x000f62000c1e1500 */
[----:B------:R-:W-:Y:S02]  /*2660*/  LEA.HI.X.SX32 R181, R181, R0, 0x1, P5 ;  /* 0x00000000b5b57211 */ /* 0x000fe400028f0eff */
[----:B------:R-:W-:-:S02]  /*2670*/  PRMT R79, RZ, 0x7610, R79 ;  /* 0x00007610ff4f7816 */ /* 0x000fc4000000004f */
[----:B------:R-:W-:Y:S01]  /*2680*/  PRMT R81, RZ, 0x7610, R81 ;  /* 0x00007610ff517816 */ /* 0x000fe20000000051 */
[----:B------:R0:W5:Y:S01]  /*2690*/  LDG.E.U16 R180, desc[UR14][R180.64] ;  /* 0x0000000eb4b47981 */ /* 0x000162000c1e1500 */
[----:B------:R-:W-:Y:S02]  /*26a0*/  IADD3 R206, P3, PT, R206, R250, RZ ;  /* 0x000000facece7210 */ /* 0x000fe40007f7e0ff */
[----:B------:R-:W-:Y:S02]  /*26b0*/  PRMT R83, RZ, 0x7610, R83 ;  /* 0x00007610ff537816 */ /* 0x000fe40000000053 */
[----:B------:R-:W-:Y:S02]  /*26c0*/  PRMT R85, RZ, 0x7610, R85 ;  /* 0x00007610ff557816 */ /* 0x000fe40000000055 */
[----:B------:R-:W-:Y:S02]  /*26d0*/  PRMT R87, RZ, 0x7610, R87 ;  /* 0x00007610ff577816 */ /* 0x000fe40000000057 */
[----:B------:R-:W-:Y:S01]  /*26e0*/  PRMT R89, RZ, 0x7610, R89 ;  /* 0x00007610ff597816 */ /* 0x000fe20000000059 */
[----:B0-----:R-:W0:Y:S01]  /*26f0*/  LDC R181, c[0x0][0x3c4] ;  /* 0x0000f100ffb57b82 */ /* 0x001e220000000800 */
[----:B------:R-:W-:-:S02]  /*2700*/  LEA.HI.X.SX32 R193, R193, R0, 0x1, P1 ;  /* 0x00000000c1c17211 */ /* 0x000fc400008f0eff */
[----:B------:R-:W-:Y:S02]  /*2710*/  LEA.HI.X.SX32 R195, R195, R0, 0x1, P0 ;  /* 0x00000000c3c37211 */ /* 0x000fe400000f0eff */
[----:B------:R-:W-:Y:S01]  /*2720*/  IADD3 R186, P5, PT, R186, R250, RZ ;  /* 0x000000fababa7210 */ /* 0x000fe20007fbe0ff */
[----:B------:R1:W5:Y:S01]  /*2730*/  LDG.E.U16 R192, desc[UR14][R192.64] ;  /* 0x0000000ec0c07981 */ /* 0x000362000c1e1500 */
[----:B------:R-:W-:Y:S02]  /*2740*/  LEA.HI.X.SX32 R185, R185, R0, 0x1, P6 ;  /* 0x00000000b9b97211 */ /* 0x000fe400030f0eff */
[----:B------:R-:W-:Y:S01]  /*2750*/  PRMT R91, RZ, 0x7610, R91 ;  /* 0x00007610ff5b7816 */ /* 0x000fe2000000005b */
[----:B------:R1:W5:Y:S01]  /*2760*/  LDG.E.U16 R194, desc[UR14][R194.64] ;  /* 0x0000000ec2c27981 */ /* 0x000362000c1e1500 */
[-C--:B------:R-:W-:Y:S02]  /*2770*/  IADD3 R210, P0, PT, R210, R250.reuse, RZ ;  /* 0x000000fad2d27210 */ /* 0x080fe40007f1e0ff */
[----:B------:R-:W-:Y:S01]  /*2780*/  PRMT R93, RZ, 0x7610, R93 ;  /* 0x00007610ff5d7816 */ /* 0x000fe2000000005d */
[----:B------:R-:W5:Y:S01]  /*2790*/  LDG.E.U16 R184, desc[UR14][R184.64] ;  /* 0x0000000eb8b87981 */ /* 0x000f62000c1e1500 */
[----:B------:R-:W-:Y:S01]  /*27a0*/  IADD3 R198, P6, PT, R198, R250, RZ ;  /* 0x000000fac6c67210 */ /* 0x000fe20007fde0ff */
[----:B-1----:R-:W1:Y:S01]  /*27b0*/  LDC R193, c[0x0][0x3c4] ;  /* 0x0000f100ffc17b82 */ /* 0x002e620000000800 */
[----:B------:R-:W-:-:S02]  /*27c0*/  LEA.HI.X.SX32 R203, R203, R0, 0x1, P4 ;  /* 0x00000000cbcb7211 */ /* 0x000fc400020f0eff */
[-C--:B------:R-:W-:Y:S02]  /*27d0*/  LEA.HI.X.SX32 R205, R205, R0.reuse, 0x1, P2 ;  /* 0x00000000cdcd7211 */ /* 0x080fe400010f0eff */
[-C--:B------:R-:W-:Y:S01]  /*27e0*/  LEA.HI.X.SX32 R207, R207, R0.reuse, 0x1, P3 ;  /* 0x00000000cfcf7211 */ /* 0x080fe200018f0eff */
[----:B------:R-:W5:Y:S01]  /*27f0*/  LDG.E.U16 R202, desc[UR14][R202.64] ;  /* 0x0000000ecaca7981 */ /* 0x000f62000c1e1500 */
[----:B------:R-:W-:Y:S01]  /*2800*/  LEA.HI.X.SX32 R187, R187, R0, 0x1, P5 ;  /* 0x00000000bbbb7211 */ /* 0x000fe200028f0eff */
[----:B------:R-:W0:Y:S01]  /*2810*/  LDC R195, c[0x0][0x3c4] ;  /* 0x0000f100ffc37b82 */ /* 0x000e220000000800 */
[-C--:B------:R-:W-:Y:S01]  /*2820*/  IADD3 R208, P1, PT, R199, R250.reuse, RZ ;  /* 0x000000fac7d07210 */ /* 0x080fe20007f3e0ff */
[----:B------:R-:W5:Y:S01]  /*2830*/  LDG.E.U16 R204, desc[UR14][R204.64] ;  /* 0x0000000ecccc7981 */ /* 0x000f62000c1e1500 */
[----:B------:R-:W-:Y:S02]  /*2840*/  IADD3 R224, P3, PT, R217, R250, RZ ;  /* 0x000000fad9e07210 */ /* 0x000fe40007f7e0ff */
[----:B------:R-:W-:Y:S01]  /*2850*/  LEA.HI.X.SX32 R211, R211, R0, 0x1, P0 ;  /* 0x00000000d3d37211 */ /* 0x000fe200000f0eff */
[----:B------:R-:W5:Y:S01]  /*2860*/  LDG.E.U16 R206, desc[UR14][R206.64] ;  /* 0x0000000ecece7981 */ /* 0x000f62000c1e1500 */
[----:B------:R-:W-:-:S02]  /*2870*/  IADD3 R200, P5, PT, R200, R250, RZ ;  /* 0x000000fac8c87210 */ /* 0x000fc40007fbe0ff */
[----:B------:R-:W-:Y:S01]  /*2880*/  PRMT R95, RZ, 0x7610, R95 ;  /* 0x00007610ff5f7816 */ /* 0x000fe2000000005f */
[----:B------:R1:W5:Y:S01]  /*2890*/  LDG.E.U16 R210, desc[UR14][R210.64] ;  /* 0x0000000ed2d27981 */ /* 0x000362000c1e1500 */
[----:B------:R-:W-:Y:S02]  /*28a0*/  LEA.HI.X.SX32 R199, R199, R0, 0x1, P6 ;  /* 0x00000000c7c77211 */ /* 0x000fe400030f0eff */
[----:B------:R-:W-:Y:S01]  /*28b0*/  PRMT R97, RZ, 0x7610, R97 ;  /* 0x00007610ff617816 */ /* 0x000fe20000000061 */
[----:B------:R-:W5:Y:S01]  /*28c0*/  LDG.E.U16 R186, desc[UR14][R186.64] ;  /* 0x0000000ebaba7981 */ /* 0x000f62000c1e1500 */
[----:B------:R-:W-:Y:S02]  /*28d0*/  IADD3 R212, P6, PT, R201, R250, RZ ;  /* 0x000000fac9d47210 */ /* 0x000fe40007fde0ff */
[----:B------:R-:W-:Y:S01]  /*28e0*/  PRMT R99, RZ, 0x7610, R99 ;  /* 0x00007610ff637816 */ /* 0x000fe20000000063 */
[----:B------:R1:W5:Y:S01]  /*28f0*/  LDG.E.U16 R198, desc[UR14][R198.64] ;  /* 0x0000000ec6c67981 */ /* 0x000362000c1e1500 */
[-C--:B------:R-:W-:Y:S01]  /*2900*/  LEA.HI.X.SX32 R209, R209, R0.reuse, 0x1, P1 ;  /* 0x00000000d1d17211 */ /* 0x080fe200008f0eff */
[----:B-1----:R-:W1:Y:S01]  /*2910*/  LDC R211, c[0x0][0x3c4] ;  /* 0x0000f100ffd37b82 */ /* 0x002e620000000800 */
[----:B------:R-:W-:-:S02]  /*2920*/  LEA.HI.X.SX32 R225, R225, R0, 0x1, P3 ;  /* 0x00000000e1e17211 */ /* 0x000fc400018f0eff */
[----:B------:R-:W-:Y:S01]  /*2930*/  IADD3 R214, P1, PT, R214, R250, RZ ;  /* 0x000000fad6d67210 */ /* 0x000fe20007f3e0ff */
[----:B------:R-:W5:Y:S01]  /*2940*/  LDG.E.U16 R208, desc[UR14][R208.64] ;  /* 0x0000000ed0d07981 */ /* 0x000f62000c1e1500 */
[----:B------:R-:W-:Y:S02]  /*2950*/  LEA.HI.X.SX32 R201, R201, R0, 0x1, P5 ;  /* 0x00000000c9c97211 */ /* 0x000fe400028f0eff */
[-C--:B------:R-:W-:Y:S01]  /*2960*/  IADD3 R230, P3, PT, R221, R250.reuse, RZ ;  /* 0x000000fadde67210 */ /* 0x080fe20007f7e0ff */
[----:B------:R-:W5:Y:S01]  /*2970*/  LDG.E.U16 R224, desc[UR14][R224.64] ;  /* 0x0000000ee0e07981 */ /* 0x000f62000c1e1500 */
[----:B------:R-:W-:Y:S01]  /*2980*/  IADD3 R216, P5, PT, R216, R250, RZ ;  /* 0x000000fad8d87210 */ /* 0x000fe20007fbe0ff */
[----:B------:R-:W0:Y:S01]  /*2990*/  LDC R199, c[0x0][0x3c4] ;  /* 0x0000f100ffc77b82 */ /* 0x000e220000000800 */
[----:B------:R-:W-:Y:S01]  /*29a0*/  LEA.HI.X.SX32 R213, R213, R0, 0x1, P6 ;  /* 0x00000000d5d57211 */ /* 0x000fe200030f0eff */
[----:B------:R-:W5:Y:S01]  /*29b0*/  LDG.E.U16 R200, desc[UR14][R200.64] ;  /* 0x0000000ec8c87981 */ /* 0x000f62000c1e1500 */
[----:B------:R-:W-:-:S02]  /*29c0*/  IADD3 R218, P6, PT, R218, R250, RZ ;  /* 0x000000fadada7210 */ /* 0x000fc40007fde0ff */
[-C--:B------:R-:W-:Y:S01]  /*29d0*/  IADD3 R220, P4, PT, R220, R250.reuse, RZ ;  /* 0x000000fadcdc7210 */ /* 0x080fe20007f9e0ff */
[----:B------:R-:W5:Y:S01]  /*29e0*/  LDG.E.U16 R212, desc[UR14][R212.64] ;  /* 0x0000000ed4d47981 */ /* 0x000f62000c1e1500 */
[----:B------:R-:W-:Y:S01]  /*29f0*/  IADD3 R222, P2, PT, R222, R250, RZ ;  /* 0x000000fadede7210 */ /* 0x000fe20007f5e0ff */
[----:B------:R-:W0:Y:S01]  /*2a00*/  LDC R187, c[0x0][0x3c4] ;  /* 0x0000f100ffbb7b82 */ /* 0x000e220000000800 */
[-C--:B------:R-:W-:Y:S02]  /*2a10*/  LEA.HI.X.SX32 R215, R215, R0.reuse, 0x1, P1 ;  /* 0x00000000d7d77211 */ /* 0x080fe400008f0eff */
[----:B------:R-:W-:Y:S02]  /*2a20*/  LEA.HI.X.SX32 R231, R227, R0, 0x1, P3 ;  /* 0x00000000e3e77211 */ /* 0x000fe400018f0eff */
[----:B------:R-:W-:Y:S01]  /*2a30*/  IADD3 R226, P0, PT, R226, R250, RZ ;  /* 0x000000fae2e27210 */ /* 0x000fe20007f1e0ff */
[----:B------:R-:W5:Y:S01]  /*2a40*/  LDG.E.U16 R214, desc[UR14][R214.64] ;  /* 0x0000000ed6d67981 */ /* 0x000f62000c1e1500 */
[----:B------:R-:W-:-:S02]  /*2a50*/  LEA.HI.X.SX32 R217, R217, R0, 0x1, P5 ;  /* 0x00000000d9d97211 */ /* 0x000fc400028f0eff */
[----:B------:R-:W-:Y:S01]  /*2a60*/  PRMT R101, RZ, 0x7610, R101 ;  /* 0x00007610ff657816 */ /* 0x000fe20000000065 */
[----:B------:R-:W5:Y:S01]  /*2a70*/  LDG.E.U16 R230, desc[UR14][R230.64] ;  /* 0x0000000ee6e67981 */ /* 0x000f62000c1e1500 */
[-C--:B------:R-:W-:Y:S02]  /*2a80*/  IADD3 R236, P3, PT, R137, R250.reuse, RZ ;  /* 0x000000fa89ec7210 */ /* 0x080fe40007f7e0ff */
[----:B------:R-:W-:Y:S01]  /*2a90*/  PRMT R103, RZ, 0x7610, R103 ;  /* 0x00007610ff677816 */ /* 0x000fe20000000067 */
[----:B------:R-:W5:Y:S01]  /*2aa0*/  LDG.E.U16 R216, desc[UR14][R216.64] ;  /* 0x0000000ed8d87981 */ /* 0x000f62000c1e1500 */
[----:B------:R-:W-:Y:S02]  /*2ab0*/  IADD3 R228, P1, PT, R228, R250, RZ ;  /* 0x000000fae4e47210 */ /* 0x000fe40007f3e0ff */
[----:B------:R-:W-:Y:S02]  /*2ac0*/  PRMT R107, RZ, 0x7610, R107 ;  /* 0x00007610ff6b7816 */ /* 0x000fe4000000006b */
[----:B------:R-:W-:-:S02]  /*2ad0*/  PRMT R109, RZ, 0x7610, R109 ;  /* 0x00007610ff6d7816 */ /* 0x000fc4000000006d */
[----:B------:R-:W-:Y:S02]  /*2ae0*/  PRMT R111, RZ, 0x7610, R111 ;  /* 0x00007610ff6f7816 */ /* 0x000fe4000000006f */
[----:B------:R-:W-:Y:S02]  /*2af0*/  PRMT R113, RZ, 0x7610, R113 ;  /* 0x00007610ff717816 */ /* 0x000fe40000000071 */
[----:B------:R-:W-:Y:S02]  /*2b00*/  PRMT R115, RZ, 0x7610, R115 ;  /* 0x00007610ff737816 */ /* 0x000fe40000000073 */
[----:B------:R-:W-:Y:S02]  /*2b10*/  PRMT R117, RZ, 0x7610, R117 ;  /* 0x00007610ff757816 */ /* 0x000fe40000000075 */
[----:B------:R-:W-:Y:S02]  /*2b20*/  PRMT R127, RZ, 0x7610, R127 ;  /* 0x00007610ff7f7816 */ /* 0x000fe4000000007f */
[----:B------:R-:W-:-:S02]  /*2b30*/  PRMT R125, RZ, 0x7610, R125 ;  /* 0x00007610ff7d7816 */ /* 0x000fc4000000007d */
[----:B------:R-:W-:Y:S02]  /*2b40*/  PRMT R123, RZ, 0x7610, R123 ;  /* 0x00007610ff7b7816 */ /* 0x000fe4000000007b */
[----:B------:R-:W-:Y:S02]  /*2b50*/  PRMT R121, RZ, 0x7610, R121 ;  /* 0x00007610ff797816 */ /* 0x000fe40000000079 */
[----:B------:R-:W-:Y:S01]  /*2b60*/  PRMT R119, RZ, 0x7610, R119 ;  /* 0x00007610ff777816 */ /* 0x000fe20000000077 */
[----:B------:R-:W-:Y:S01]  /*2b70*/  IMAD R155, R155, 0x72, RZ ;  /* 0x000000729b9b7824 */ /* 0x000fe200078e02ff */
[----:B--2---:R-:W2:Y:S04]  /*2b80*/  LDG.E.U16 R104, desc[UR14][R104.64] ;  /* 0x0000000e68687981 */ /* 0x004ea8000c1e1500 */
[----:B---3--:R3:W2:Y:S04]  /*2b90*/  LDG.E.U16 R17, desc[UR14][R138.64] ;  /* 0x0000000e8a117981 */ /* 0x0086a8000c1e1500 */
[----:B----4-:R-:W4:Y:S01]  /*2ba0*/  LDG.E.U16 R58, desc[UR14][R58.64] ;  /* 0x0000000e3a3a7981 */ /* 0x010f22000c1e1500 */
[----:B------:R-:W-:Y:S01]  /*2bb0*/  LEA.HI.X.SX32 R219, R219, R0, 0x1, P6 ;  /* 0x00000000dbdb7211 */ /* 0x000fe200030f0eff */
[----:B------:R-:W-:Y:S01]  /*2bc0*/  IMAD R143, R143, 0x2a, RZ ;  /* 0x0000002a8f8f7824 */ /* 0x000fe200078e02ff */
[----:B------:R-:W-:Y:S01]  /*2bd0*/  IADD3 R232, P5, PT, R232, R250, RZ ;  /* 0x000000fae8e87210 */ /* 0x000fe20007fbe0ff */
[----:B------:R-:W-:Y:S01]  /*2be0*/  IMAD R153, R153, 0x74, RZ ;  /* 0x0000007499997824 */ /* 0x000fe200078e02ff */
[-C--:B------:R-:W-:Y:S01]  /*2bf0*/  LEA.HI.X.SX32 R221, R221, R0.reuse, 0x1, P4 ;  /* 0x00000000dddd7211 */ /* 0x080fe200020f0eff */
[----:B------:R0:W2:Y:S01]  /*2c00*/  LDG.E.U16 R218, desc[UR14][R218.64] ;  /* 0x0000000edada7981 */ /* 0x0000a2000c1e1500 */
[-C--:B------:R-:W-:Y:S01]  /*2c10*/  LEA.HI.X.SX32 R223, R223, R0.reuse, 0x1, P2 ;  /* 0x00000000dfdf7211 */ /* 0x080fe200010f0eff */
[----:B---3--:R-:W3:Y:S01]  /*2c20*/  LDC.64 R138, c[0x0][0x388] ;  /* 0x0000e200ff8a7b82 */ /* 0x008ee20000000a00 */
[-C--:B------:R-:W-:Y:S01]  /*2c30*/  LEA.HI.X.SX32 R237, R235, R0.reuse, 0x1, P3 ;  /* 0x00000000ebed7211 */ /* 0x080fe200018f0eff */
[----:B------:R-:W2:Y:S01]  /*2c40*/  LDG.E.U16 R220, desc[UR14][R220.64] ;  /* 0x0000000edcdc7981 */ /* 0x000ea2000c1e1500 */
[----:B------:R-:W-:-:S02]  /*2c50*/  LEA.HI.X.SX32 R227, R137, R0, 0x1, P0 ;  /* 0x0000000089e37211 */ /* 0x000fc400000f0eff */
[----:B------:R-:W-:Y:S01]  /*2c60*/  IADD3 R242, P3, PT, R233, R250, RZ ;  /* 0x000000fae9f27210 */ /* 0x000fe20007f7e0ff */
[----:B------:R-:W2:Y:S01]  /*2c70*/  LDG.E.U16 R222, desc[UR14][R222.64] ;  /* 0x0000000edede7981 */ /* 0x000ea2000c1e1500 */
[-C--:B------:R-:W-:Y:S01]  /*2c80*/  LEA.HI.X.SX32 R229, R229, R0.reuse, 0x1, P1 ;  /* 0x00000000e5e57211 */ /* 0x080fe200008f0eff */
[----:B0-----:R-:W0:Y:S01]  /*2c90*/  LDC R219, c[0x0][0x3c4] ;  /* 0x0000f100ffdb7b82 */ /* 0x001e220000000800 */
[----:B------:R-:W-:Y:S01]  /*2ca0*/  LEA.HI.X.SX32 R233, R233, R0, 0x1, P5 ;  /* 0x00000000e9e97211 */ /* 0x000fe200028f0eff */
[----:B------:R-:W2:Y:S01]  /*2cb0*/  LDG.E.U16 R226, desc[UR14][R226.64] ;  /* 0x0000000ee2e27981 */ /* 0x000ea2000c1e1500 */
[-C--:B------:R-:W-:Y:S02]  /*2cc0*/  IADD3 R234, P6, PT, R234, R250.reuse, RZ ;  /* 0x000000faeaea7210 */ /* 0x080fe40007fde0ff */
[----:B------:R-:W-:Y:S01]  /*2cd0*/  IADD3 R238, P4, PT, R238, R250, RZ ;  /* 0x000000faeeee7210 */ /* 0x000fe20007f9e0ff */
[----:B------:R-:W2:Y:S01]  /*2ce0*/  LDG.E.U16 R228, desc[UR14][R228.64] ;  /* 0x0000000ee4e47981 */ /* 0x000ea2000c1e1500 */
[-C--:B------:R-:W-:Y:S01]  /*2cf0*/  LEA.HI.X.SX32 R243, R239, R0.reuse, 0x1, P3 ;  /* 0x00000000eff37211 */ /* 0x080fe200018f0eff */
[----:B------:R-:W-:Y:S01]  /*2d00*/  IMAD R145, R145, 0x36, RZ ;  /* 0x0000003691917824 */ /* 0x000fe200078e02ff */
[-C--:B------:R-:W-:Y:S01]  /*2d10*/  LEA.HI.X.SX32 R235, R3, R0.reuse, 0x1, P6 ;  /* 0x0000000003eb7211 */ /* 0x080fe200030f0eff */
[----:B------:R0:W2:Y:S01]  /*2d20*/  LDG.E.U16 R232, desc[UR14][R232.64] ;  /* 0x0000000ee8e87981 */ /* 0x0000a2000c1e1500 */
[----:B------:R-:W-:Y:S01]  /*2d30*/  LEA.HI.X.SX32 R239, R5, R0, 0x1, P4 ;  /* 0x0000000005ef7211 */ /* 0x000fe200020f0eff */
[----:B------:R-:W-:Y:S01]  /*2d40*/  IMAD R3, R134, 0x57, RZ ;  /* 0x0000005786037824 */ /* 0x000fe200078e02ff */
[-C--:B------:R-:W-:Y:S01]  /*2d50*/  IADD3 R240, P2, PT, R240, R250.reuse, RZ ;  /* 0x000000faf0f07210 */ /* 0x080fe20007f5e0ff */
[----:B------:R-:W-:Y:S01]  /*2d60*/  IMAD R5, R134, 0x5f, RZ ;  /* 0x0000005f86057824 */ /* 0x000fe200078e02ff */
[-C--:B------:R-:W-:Y:S01]  /*2d70*/  IADD3 R244, P0, PT, R244, R250.reuse, RZ ;  /* 0x000000faf4f47210 */ /* 0x080fe20007f1e0ff */
[----:B------:R-:W2:Y:S01]  /*2d80*/  LDG.E.U16 R236, desc[UR14][R236.64] ;  /* 0x0000000eecec7981 */ /* 0x000ea2000c1e1500 */
[-C--:B------:R-:W-:Y:S01]  /*2d90*/  IADD3 R246, P1, PT, R246, R250.reuse, RZ ;  /* 0x000000faf6f67210 */ /* 0x080fe20007f3e0ff */
[----:B------:R-:W-:Y:S01]  /*2da0*/  IMAD R137, R157, 0x80, R157 ;  /* 0x000000809d897824 */ /* 0x000fe200078e029d */
[-C--:B------:R-:W-:Y:S01]  /*2db0*/  IADD3 R248, P3, PT, R248, R250.reuse, RZ ;  /* 0x000000faf8f87210 */ /* 0x080fe20007f7e0ff */
[----:B------:R-:W2:Y:S01]  /*2dc0*/  LDG.E.U16 R242, desc[UR14][R242.64] ;  /* 0x0000000ef2f27981 */ /* 0x000ea2000c1e1500 */
[----:B------:R-:W-:Y:S01]  /*2dd0*/  IADD3 R250, P5, PT, R251, R250, RZ ;  /* 0x000000fafbfa7210 */ /* 0x000fe20007fbe0ff */
[----:B------:R-:W0:Y:S01]  /*2de0*/  LDC R134, c[0x0][0x3c4] ;  /* 0x0000f100ff867b82 */ /* 0x000e220000000800 */
[-C--:B------:R-:W-:Y:S01]  /*2df0*/  LEA.HI.X.SX32 R241, R3, R0.reuse, 0x1, P2 ;  /* 0x0000000003f17211 */ /* 0x080fe200010f0eff */
[----:B------:R-:W2:Y:S01]  /*2e00*/  LDG.E.U16 R234, desc[UR14][R234.64] ;  /* 0x0000000eeaea7981 */ /* 0x000ea2000c1e1500 */
[----:B------:R-:W-:-:S02]  /*2e10*/  LEA.HI.X.SX32 R245, R5, R0, 0x1, P0 ;  /* 0x0000000005f57211 */ /* 0x000fc400000f0eff */
[-C--:B------:R-:W-:Y:S01]  /*2e20*/  LEA.HI.X.SX32 R247, R7, R0.reuse, 0x1, P1 ;  /* 0x0000000007f77211 */ /* 0x080fe200008f0eff */
[----:B------:R0:W2:Y:S01]  /*2e30*/  LDG.E.U16 R238, desc[UR14][R238.64] ;  /* 0x0000000eeeee7981 */ /* 0x0000a2000c1e1500 */
[-C--:B------:R-:W-:Y:S01]  /*2e40*/  LEA.HI.X.SX32 R249, R9, R0.reuse, 0x1, P3 ;  /* 0x0000000009f97211 */ /* 0x080fe200018f0eff */
[----:B------:R-:W0:Y:S01]  /*2e50*/  LDC.64 R2, c[0x0][0x3c0] ;  /* 0x0000f000ff027b82 */ /* 0x000e220000000a00 */
[----:B------:R-:W-:Y:S01]  /*2e60*/  LEA.HI.X.SX32 R251, R23, R0, 0x1, P5 ;  /* 0x0000000017fb7211 */ /* 0x000fe200028f0eff */
[----:B------:R-:W2:Y:S04]  /*2e70*/  LDG.E.U16 R240, desc[UR14][R240.64] ;  /* 0x0000000ef0f07981 */ /* 0x000ea8000c1e1500 */
[----:B------:R0:W2:Y:S01]  /*2e80*/  LDG.E.U16 R244, desc[UR14][R244.64] ;  /* 0x0000000ef4f47981 */ /* 0x0000a2000c1e1500 */
[----:B------:R-:W-:Y:S01]  /*2e90*/  IMAD.SHL.U32 R137, R137, 0x2, RZ ;  /* 0x0000000289897824 */ /* 0x000fe200078e00ff */
[C---:B------:R-:W-:Y:S01]  /*2ea0*/  LOP3.LUT R132, R157.reuse, 0x7f, RZ, 0xc0, !PT ;  /* 0x0000007f9d847812 */ /* 0x040fe200078ec0ff */
[----:B------:R-:W1:Y:S01]  /*2eb0*/  LDC R23, c[0x0][0x3c4] ;  /* 0x0000f100ff177b82 */ /* 0x000e620000000800 */
[----:B------:R-:W2:Y:S04]  /*2ec0*/  LDG.E.U16 R246, desc[UR14][R246.64] ;  /* 0x0000000ef6f67981 */ /* 0x000ea8000c1e1500 */
[----:B------:R0:W2:Y:S01]  /*2ed0*/  LDG.E.U16 R248, desc[UR14][R248.64] ;  /* 0x0000000ef8f87981 */ /* 0x0000a2000c1e1500 */
[----:B------:R-:W-:-:S02]  /*2ee0*/  LOP3.LUT P6, RZ, R157, 0x7f, RZ, 0xc0, !PT ;  /* 0x0000007f9dff7812 */ /* 0x000fc400078cc0ff */
[----:B------:R-:W-:Y:S01]  /*2ef0*/  PRMT R27, RZ, 0x7610, R27 ;  /* 0x00007610ff1b7816 */ /* 0x000fe2000000001b */
[----:B------:R0:W2:Y:S01]  /*2f00*/  LDG.E.U16 R250, desc[UR14][R250.64] ;  /* 0x0000000efafa7981 */ /* 0x0000a2000c1e1500 */
[----:B------:R-:W-:Y:S01]  /*2f10*/  LOP3.LUT R137, R137, 0x407e, RZ, 0xc0, !PT ;  /* 0x0000407e89897812 */ /* 0x000fe200078ec0ff */
[----:B------:R-:W-:Y:S01]  /*2f20*/  IMAD R0, R132, UR4, RZ ;  /* 0x0000000484007c24 */ /* 0x000fe2000f8e02ff */
[----:B------:R-:W-:Y:S02]  /*2f30*/  PRMT R47, RZ, 0x7610, R47 ;  /* 0x00007610ff2f7816 */ /* 0x000fe4000000002f */
[----:B------:R-:W-:Y:S01]  /*2f40*/  PRMT R51, RZ, 0x7610, R51 ;  /* 0x00007610ff337816 */ /* 0x000fe20000000033 */
[----:B0-----:R-:W-:Y:S01]  /*2f50*/  IMAD R2, R2, UR5, RZ ;  /* 0x0000000502027c24 */ /* 0x001fe2000f8e02ff */
[----:B------:R-:W-:Y:S01]  /*2f60*/  LOP3.LUT R9, R137, 0x10, RZ, 0x3c, !PT ;  /* 0x0000001089097812 */ /* 0x000fe200078e3cff */
[----:B------:R-:W-:Y:S01]  /*2f70*/  STS.U16 [R137+UR7], R252 ;  /* 0x000000fc89007988 */ /* 0x000fe20008000407 */
[----:B------:R-:W-:Y:S01]  /*2f80*/  PRMT R55, RZ, 0x7610, R55 ;  /* 0x00007610ff377816 */ /* 0x000fe20000000037 */
[----:B------:R-:W-:Y:S01]  /*2f90*/  VOTEU.ALL UP0, P6 ;  /* 0x0000000000ff7886 */ /* 0x000fe20003000000 */
[----:B------:R-:W-:Y:S01]  /*2fa0*/  VOTEU.ALL UP2, P6 ;  /* 0x0000000000ff7886 */ /* 0x000fe20003040000 */
[----:B------:R-:W-:Y:S01]  /*2fb0*/  STS.U16 [R137+UR7+0x400], R24 ;  /* 0x0004001889007988 */ /* 0x000fe20008000407 */
[----:B------:R-:W-:-:S02]  /*2fc0*/  PRMT R57, RZ, 0x7610, R57 ;  /* 0x00007610ff397816 */ /* 0x000fc40000000039 */
[----:B------:R-:W-:Y:S01]  /*2fd0*/  PRMT R61, RZ, 0x7610, R61 ;  /* 0x00007610ff3d7816 */ /* 0x000fe2000000003d */
[----:B------:R-:W-:Y:S01]  /*2fe0*/  STS.U16 [R137+UR7+0x800], R10 ;  /* 0x0008000a89007988 */ /* 0x000fe20008000407 */
[----:B------:R-:W-:Y:S02]  /*2ff0*/  PRMT R59, RZ, 0x7610, R59 ;  /* 0x00007610ff3b7816 */ /* 0x000fe4000000003b */
[----:B------:R-:W-:Y:S01]  /*3000*/  PRMT R67, RZ, 0x7610, R67 ;  /* 0x00007610ff437816 */ /* 0x000fe20000000043 */
[----:B------:R-:W-:Y:S01]  /*3010*/  STS.U16 [R137+UR7+0x1000], R20 ;  /* 0x0010001489007988 */ /* 0x000fe20008000407 */
[----:B------:R-:W-:Y:S01]  /*3020*/  PRMT R105, RZ, 0x7610, R105 ;  /* 0x00007610ff697816 */ /* 0x000fe20000000069 */
[C---:B------:R-:W-:Y:S01]  /*3030*/  IMAD R151, R3.reuse, 0xb, RZ ;  /* 0x0000000b03977824 */ /* 0x040fe200078e02ff */
[----:B------:R-:W0:Y:S01]  /*3040*/  LDC R201, c[0x0][0x3c4] ;  /* 0x0000f100ffc97b82 */ /* 0x000e220000000800 */
[----:B------:R-:W-:Y:S04]  /*3050*/  STS.U16 [R137+UR7+0x2000], R22 ;  /* 0x0020001689007988 */ /* 0x000fe80008000407 */
[----:B------:R-:W-:Y:S01]  /*3060*/  STS.U16 [R137+UR7+0x2400], R40 ;  /* 0x0024002889007988 */ /* 0x000fe20008000407 */
[----:B------:R-:W-:-:S02]  /*3070*/  IMAD R129, R3, 0xc, RZ ;  /* 0x0000000c03817824 */ /* 0x000fc400078e02ff */
[----:B------:R-:W-:Y:S01]  /*3080*/  IMAD R131, R3, 0x7, RZ ;  /* 0x0000000703837824 */ /* 0x000fe200078e02ff */
[----:B------:R-:W-:Y:S01]  /*3090*/  STS.U16 [R137+UR7+0x1400], R44 ;  /* 0x0014002c89007988 */ /* 0x000fe20008000407 */
[----:B-1----:R-:W-:Y:S01]  /*30a0*/  IMAD R211, R211, 0x28, RZ ;  /* 0x00000028d3d37824 */ /* 0x002fe200078e02ff */
[----:B------:R-:W1:Y:S02]  /*30b0*/  LDC R189, c[0x0][0x3c4] ;  /* 0x0000f100ffbd7b82 */ /* 0x000e640000000800 */
[----:B------:R-:W-:Y:S04]  /*30c0*/  STS.U16 [R137+UR7+0x2800], R152 ;  /* 0x0028009889007988 */ /* 0x000fe80008000407 */
[----:B------:R-:W-:Y:S01]  /*30d0*/  STS.U16 [R137+UR7+0x2c00], R150 ;  /* 0x002c009689007988 */ /* 0x000fe20008000407 */
[----:B------:R-:W-:Y:S01]  /*30e0*/  IMAD R219, R219, 0xf0, RZ ;  /* 0x000000f0dbdb7824 */ /* 0x000fe200078e02ff */
[----:B------:R-:W0:Y:S02]  /*30f0*/  LDC R209, c[0x0][0x3c4] ;  /* 0x0000f100ffd17b82 */ /* 0x000e240000000800 */
[----:B------:R3:W-:Y:S04]  /*3100*/  STS.U16 [R137+UR7+0xc00], R148 ;  /* 0x000c009489007988 */ /* 0x0007e80008000407 */
[----:B------:R-:W-:Y:S01]  /*3110*/  STS.U16 [R137+UR7+0x1800], R146 ;  /* 0x0018009289007988 */ /* 0x000fe20008000407 */
[----:B------:R-:W-:Y:S01]  /*3120*/  IMAD R134, R134, 0x78, RZ ;  /* 0x0000007886867824 */ /* 0x000fe200078e02ff */
[----:B------:R-:W0:Y:S02]  /*3130*/  LDC R173, c[0x0][0x3c4] ;  /* 0x0000f100ffad7b82 */ /* 0x000e240000000800 */
        /* <DEDUP_REMOVED lines=10> */
[----:B------:R-:W-:Y:S01]  /*31e0*/  IMAD.SHL.U32 R7, R0, 0x2, RZ ;  /* 0x0000000200077824 */ /* 0x000fe200078e00ff */
[----:B------:R-:W-:Y:S01]  /*31f0*/  SHF.L.U32 R5, R2, 0x1, RZ ;  /* 0x0000000102057819 */ /* 0x000fe200000006ff */
[----:B---3--:R-:W3:Y:S01]  /*3200*/  LDC R148, c[0x0][0x3c4] ;  /* 0x0000f100ff947b82 */ /* 0x008ee20000000800 */
[----:B------:R-:W-:Y:S04]  /*3210*/  STS.U16 [R9+UR7+0x2080], R133 ;  /* 0x0020808509007988 */ /* 0x000fe80008000407 */
[----:B------:R-:W-:Y:S01]  /*3220*/  STS.U16 [R9+UR7+0x2480], R128 ;  /* 0x0024808009007988 */ /* 0x000fe20008000407 */
[----:B------:R-:W-:-:S04]  /*3230*/  @!UP0 UIADD3 UR12, UPT, UPT, -UR16, 0x100000, URZ ;  /* 0x00100000100c8890 */ /* 0x000fc8000fffe1ff */
[----:B------:R-:W-:Y:S02]  /*3240*/  @!UP0 USHF.L.U32 UR13, UR12, 0xb, URZ ;  /* 0x0000000b0c0d8899 */ /* 0x000fe400080006ff */
[----:B------:R-:W-:Y:S01]  /*3250*/  @!UP0 USHF.L.U32 UR12, UR12, 0x1, URZ ;  /* 0x000000010c0c8899 */ /* 0x000fe200080006ff */
[----:B------:R-:W-:Y:S01]  /*3260*/  PRMT R24, RZ, 0x7610, R24 ;  /* 0x00007610ff187816 */ /* 0x000fe20000000018 */
[----:B------:R-:W-:Y:S01]  /*3270*/  STS.U16 [R9+UR7+0x2880], R126 ;  /* 0x0028807e09007988 */ /* 0x000fe20008000407 */
[----:B------:R-:W-:Y:S01]  /*3280*/  IADD3 R138, P0, P1, R7, R138, R5 ;  /* 0x0000008a078a7210 */ /* 0x000fe2000791e005 */
[----:B------:R-:W-:Y:S01]  /*3290*/  IMAD.HI R0, R0, 0x2, RZ ;  /* 0x0000000200007827 */ /* 0x000fe200078e02ff */
[----:B------:R-:W0:Y:S01]  /*32a0*/  LDC R175, c[0x0][0x3c4] ;  /* 0x0000f100ffaf7b82 */ /* 0x000e220000000800 */
[----:B------:R-:W-:Y:S04]  /*32b0*/  STS.U16 [R9+UR7+0x2c80], R124 ;  /* 0x002c807c09007988 */ /* 0x000fe80008000407 */
[----:B------:R-:W-:Y:S01]  /*32c0*/  STS.U16 [R9+UR7+0x3080], R122 ;  /* 0x0030807a09007988 */ /* 0x000fe20008000407 */
[----:B------:R-:W-:Y:S01]  /*32d0*/  IMAD.HI R2, R2, 0x2, RZ ;  /* 0x0000000202027827 */ /* 0x000fe200078e02ff */
[----:B-1----:R-:W-:Y:S01]  /*32e0*/  PRMT R42, RZ, 0x7610, R42 ;  /* 0x00007610ff2a7816 */ /* 0x002fe2000000002a */
[----:B------:R-:W1:Y:S01]  /*32f0*/  LDC R146, c[0x0][0x3c4] ;  /* 0x0000f100ff927b82 */ /* 0x000e620000000800 */
[----:B------:R-:W-:Y:S04]  /*3300*/  STS.U16 [R9+UR7+0x3480], R120 ;  /* 0x0034807809007988 */ /* 0x000fe80008000407 */
[----:B------:R-:W-:Y:S01]  /*3310*/  STS.U16 [R9+UR7+0x3880], R118 ;  /* 0x0038807609007988 */ /* 0x000fe20008000407 */
[----:B------:R-:W-:Y:S01]  /*3320*/  LOP3.LUT R7, R137, 0x20, RZ, 0x3c, !PT ;  /* 0x0000002089077812 */ /* 0x000fe200078e3cff */
[----:B------:R-:W-:Y:S01]  /*3330*/  IMAD R193, R193, 0x59, RZ ;  /* 0x00000059c1c17824 */ /* 0x000fe200078e02ff */
[----:B------:R-:W0:Y:S01]  /*3340*/  LDC R233, c[0x0][0x3c4] ;  /* 0x0000f100ffe97b82 */ /* 0x000e220000000800 */
[----:B------:R-:W-:Y:S04]  /*3350*/  STS.U16 [R9+UR7+0x3c80], R116 ;  /* 0x003c807409007988 */ /* 0x000fe80008000407 */
[----:B------:R-:W-:Y:S01]  /*3360*/  STS.U16 [R9+UR7+0x880], R114 ;  /* 0x0008807209007988 */ /* 0x000fe20008000407 */
[----:B------:R-:W-:Y:S01]  /*3370*/  PRMT R44, RZ, 0x7610, R44 ;  /* 0x00007610ff2c7816 */ /* 0x000fe2000000002c */
[----:B------:R-:W-:Y:S01]  /*3380*/  IMAD R159, R159, 0x62, RZ ;  /* 0x000000629f9f7824 */ /* 0x000fe200078e02ff */
[----:B------:R-:W0:Y:S01]  /*3390*/  LDC R231, c[0x0][0x3c4] ;  /* 0x0000f100ffe77b82 */ /* 0x000e220000000800 */
[----:B------:R-:W-:Y:S04]  /*33a0*/  STS.U16 [R9+UR7+0xc80], R112 ;  /* 0x000c807009007988 */ /* 0x000fe80008000407 */
[----:B------:R-:W-:Y:S01]  /*33b0*/  STS.U16 [R9+UR7+0x1080], R110 ;  /* 0x0010806e09007988 */ /* 0x000fe20008000407 */
[----:B------:R-:W-:-:S02]  /*33c0*/  IMAD R187, R187, 0x71, RZ ;  /* 0x00000071bbbb7824 */ /* 0x000fc400078e02ff */
[----:B------:R-:W-:Y:S01]  /*33d0*/  IMAD R195, R195, 0x51, RZ ;  /* 0x00000051c3c37824 */ /* 0x000fe200078e02ff */
[----:B------:R-:W-:Y:S01]  /*33e0*/  STS.U16 [R9+UR7+0x1480], R108 ;  /* 0x0014806c09007988 */ /* 0x000fe20008000407 */
[----:B------:R-:W-:Y:S01]  /*33f0*/  IMAD R181, R181, 0x24, RZ ;  /* 0x00000024b5b57824 */ /* 0x000fe200078e02ff */
[----:B------:R-:W0:Y:S02]  /*3400*/  LDC R185, c[0x0][0x3c4] ;  /* 0x0000f100ffb97b82 */ /* 0x000e240000000800 */
[----:B------:R3:W-:Y:S04]  /*3410*/  STS.U16 [R9+UR7+0x1880], R14 ;  /* 0x0018800e09007988 */ /* 0x0007e80008000407 */
[----:B------:R-:W-:Y:S02]  /*3420*/  STS.U16 [R9+UR7+0x1c80], R106 ;  /* 0x001c806a09007988 */ /* 0x000fe40008000407 */
[----:B------:R-:W0:Y:S02]  /*3430*/  LDC R217, c[0x0][0x3c4] ;  /* 0x0000f100ffd97b82 */ /* 0x000e240000000800 */
[----:B------:R-:W-:Y:S04]  /*3440*/  STS.U16 [R9+UR7+0x80], R13 ;  /* 0x0000800d09007988 */ /* 0x000fe80008000407 */
[----:B------:R-:W-:Y:S01]  /*3450*/  STS.U16 [R7+UR7+0x500], R34 ;  /* 0x0005002207007988 */ /* 0x000fe20008000407 */
[----:B------:R-:W-:Y:S01]  /*3460*/  IADD3.X R139, PT, PT, R0, R139, R2, P0, P1 ;  /* 0x0000008b008b7210 */ /* 0x000fe200007e2402 */
[----:B---3--:R-:W3:Y:S02]  /*3470*/  LDC R14, c[0x0][0x3c4] ;  /* 0x0000f100ff0e7b82 */ /* 0x008ee40000000800 */
[----:B------:R-:W-:Y:S04]  /*3480*/  STS.U16 [R7+UR7+0x900], R130 ;  /* 0x0009008207007988 */ /* 0x000fe80008000407 */
[----:B------:R-:W-:Y:S02]  /*3490*/  STS.U16 [R7+UR7+0xd00], R32 ;  /* 0x000d002007007988 */ /* 0x000fe40008000407 */
[----:B------:R-:W0:Y:S02]  /*34a0*/  LDC R239, c[0x0][0x3c4] ;  /* 0x0000f100ffef7b82 */ /* 0x000e240000000800 */
[----:B------:R1:W-:Y:S04]  /*34b0*/  STS.U16 [R7+UR7+0x100], R21 ;  /* 0x0001001507007988 */ /* 0x0003e80008000407 */
[----:B------:R-:W-:Y:S02]  /*34c0*/  STS.U16 [R7+UR7+0x2100], R96 ;  /* 0x0021006007007988 */ /* 0x000fe40008000407 */
[----:B------:R-:W0:Y:S02]  /*34d0*/  LDC R227, c[0x0][0x3c4] ;  /* 0x0000f100ffe37b82 */ /* 0x000e240000000800 */
[----:B------:R-:W-:Y:S04]  /*34e0*/  STS.U16 [R7+UR7+0x2500], R94 ;  /* 0x0025005e07007988 */ /* 0x000fe80008000407 */
[----:B------:R-:W-:Y:S01]  /*34f0*/  STS.U16 [R7+UR7+0x2900], R92 ;  /* 0x0029005c07007988 */ /* 0x000fe20008000407 */
[C---:B------:R-:W-:Y:S01]  /*3500*/  LOP3.LUT R0, R137.reuse, 0x30, RZ, 0x3c, !PT ;  /* 0x0000003089007812 */ /* 0x040fe200078e3cff */
[----:B-1----:R-:W1:Y:S02]  /*3510*/  LDC R21, c[0x0][0x3c4] ;  /* 0x0000f100ff157b82 */ /* 0x002e640000000800 */
[----:B------:R-:W-:Y:S04]  /*3520*/  STS.U16 [R7+UR7+0x2d00], R90 ;  /* 0x002d005a07007988 */ /* 0x000fe80008000407 */
[----:B------:R-:W-:Y:S02]  /*3530*/  STS.U16 [R7+UR7+0x3100], R88 ;  /* 0x0031005807007988 */ /* 0x000fe40008000407 */
[----:B------:R-:W0:Y:S02]  /*3540*/  LDC R225, c[0x0][0x3c4] ;  /* 0x0000f100ffe17b82 */ /* 0x000e240000000800 */
        /* <DEDUP_REMOVED lines=21> */
[----:B-----5:R-:W-:Y:S01]  /*36a0*/  STS.U16 [R0+UR7+0x3d80], R60 ;  /* 0x003d803c00007988 */ /* 0x020fe20008000407 */
[----:B------:R-:W-:-:S03]  /*36b0*/  LOP3.LUT R2, R137, 0x40, RZ, 0x3c, !PT ;  /* 0x0000004089027812 */ /* 0x000fc600078e3cff */
[----:B------:R5:W-:Y:S02]  /*36c0*/  STS.U16 [R0+UR7+0x180], R15 ;  /* 0x0001800f00007988 */ /* 0x000be40008000407 */
[----:B------:R-:W0:Y:S02]  /*36d0*/  LDC R223, c[0x0][0x3c4] ;  /* 0x0000f100ffdf7b82 */ /* 0x000e240000000800 */
[----:B----4-:R-:W-:Y:S04]  /*36e0*/  STS.U16 [R0+UR7+0x580], R58 ;  /* 0x0005803a00007988 */ /* 0x010fe80008000407 */
[----:B------:R-:W-:Y:S01]  /*36f0*/  STS.U16 [R0+UR7+0x980], R56 ;  /* 0x0009803800007988 */ /* 0x000fe20008000407 */
[----:B------:R-:W-:Y:S01]  /*3700*/  SHF.R.U32.HI R5, RZ, 0x5, R157 ;  /* 0x00000005ff057819 */ /* 0x000fe2000001169d */
[----:B-----5:R-:W4:Y:S02]  /*3710*/  LDC R15, c[0x0][0x3c4] ;  /* 0x0000f100ff0f7b82 */ /* 0x020f240000000800 */
[----:B------:R-:W-:Y:S04]  /*3720*/  STS.U16 [R0+UR7+0xd80], R54 ;  /* 0x000d803600007988 */ /* 0x000fe80008000407 */
[----:B------:R-:W-:Y:S01]  /*3730*/  STS.U16 [R0+UR7+0x1180], R52 ;  /* 0x0011803400007988 */ /* 0x000fe20008000407 */
[----:B------:R-:W-:Y:S01]  /*3740*/  ISETP.LT.AND P0, PT, RZ, UR9, PT ;  /* 0x00000009ff007c0c */ /* 0x000fe2000bf01270 */
[----:B------:R-:W5:Y:S02]  /*3750*/  LDC R203, c[0x0][0x3c4] ;  /* 0x0000f100ffcb7b82 */ /* 0x000f640000000800 */
[----:B------:R1:W-:Y:S04]  /*3760*/  STS.U16 [R0+UR7+0x1580], R18 ;  /* 0x0015801200007988 */ /* 0x0003e80008000407 */
[----:B------:R-:W-:Y:S01]  /*3770*/  STS.U16 [R0+UR7+0x1980], R50 ;  /* 0x0019803200007988 */ /* 0x000fe20008000407 */
[----:B------:R-:W-:Y:S01]  /*3780*/  PRMT R128, RZ, 0x7610, R128 ;  /* 0x00007610ff807816 */ /* 0x000fe20000000080 */
[----:B------:R-:W0:Y:S02]  /*3790*/  LDC R197, c[0x0][0x3c4] ;  /* 0x0000f100ffc57b82 */ /* 0x000e240000000800 */
[----:B------:R2:W-:Y:S04]  /*37a0*/  STS.U16 [R0+UR7+0x1d80], R48 ;  /* 0x001d803000007988 */ /* 0x0005e80008000407 */
[----:B------:R-:W-:Y:S01]  /*37b0*/  STS.U16 [R2+UR7+0xa00], R102 ;  /* 0x000a006602007988 */ /* 0x000fe20008000407 */
[----:B------:R-:W-:Y:S01]  /*37c0*/  R2UR UR26, R5 ;  /* 0x00000000051a72ca */ /* 0x000fe200000e0000 */
[----:B-1----:R-:W1:Y:S02]  /*37d0*/  LDC R18, c[0x0][0x3c4] ;  /* 0x0000f100ff127b82 */ /* 0x002e640000000800 */
[----:B------:R2:W-:Y:S04]  /*37e0*/  STS.U16 [R2+UR7+0xe00], R12 ;  /* 0x000e000c02007988 */ /* 0x0005e80008000407 */
[----:B------:R-:W-:Y:S01]  /*37f0*/  STS.U16 [R2+UR7+0x1200], R100 ;  /* 0x0012006402007988 */ /* 0x000fe20008000407 */
[----:B------:R-:W-:Y:S01]  /*3800*/  PRMT R30, RZ, 0x7610, R30 ;  /* 0x00007610ff1e7816 */ /* 0x000fe2000000001e */
[----:B------:R-:W0:Y:S02]  /*3810*/  LDC R191, c[0x0][0x3c4] ;  /* 0x0000f100ffbf7b82 */ /* 0x000e240000000800 */
[----:B------:R-:W-:Y:S04]  /*3820*/  STS.U16 [R2+UR7+0x1a00], R98 ;  /* 0x001a006202007988 */ /* 0x000fe80008000407 */
[----:B------:R-:W-:Y:S01]  /*3830*/  STS.U16 [R2+UR7+0x600], R28 ;  /* 0x0006001c02007988 */ /* 0x000fe20008000407 */
[----:B--2---:R-:W-:Y:S01]  /*3840*/  LOP3.LUT R0, R137, 0x50, RZ, 0x3c, !PT ;  /* 0x0000005089007812 */ /* 0x004fe200078e3cff */
[----:B------:R-:W-:Y:S01]  /*3850*/  USHF.L.U32 UR4, UR26, 0x15, URZ ;  /* 0x000000151a047899 */ /* 0x000fe200080006ff */
[----:B------:R-:W2:Y:S01]  /*3860*/  LDC R12, c[0x0][0x3c4] ;  /* 0x0000f100ff0c7b82 */ /* 0x000ea20000000800 */
[----:B------:R-:W-:Y:S04]  /*3870*/  STS.U16 [R2+UR7+0x1600], R26 ;  /* 0x0016001a02007988 */ /* 0x000fe80008000407 */
[----:B------:R-:W-:Y:S01]  /*3880*/  STS.U16 [R2+UR7+0x1e00], R36 ;  /* 0x001e002402007988 */ /* 0x000fe20008000407 */
[----:B------:R-:W-:-:S02]  /*3890*/  PRMT R32, RZ, 0x7610, R32 ;  /* 0x00007610ff207816 */ /* 0x000fc40000000020 */
[----:B------:R-:W-:Y:S01]  /*38a0*/  PRMT R34, RZ, 0x7610, R34 ;  /* 0x00007610ff227816 */ /* 0x000fe20000000022 */
[----:B------:R-:W-:Y:S01]  /*38b0*/  STS.U16 [R2+UR7+0x200], R17 ;  /* 0x0002001102007988 */ /* 0x000fe20008000407 */
[----:B------:R-:W0:Y:S03]  /*38c0*/  LDC R205, c[0x0][0x3c4] ;  /* 0x0000f100ffcd7b82 */ /* 0x000e260000000800 */
[----:B------:R-:W-:Y:S04]  /*38d0*/  STS.U16 [R2+UR7+0x2200], R8 ;  /* 0x0022000802007988 */ /* 0x000fe80008000407 */
[----:B------:R-:W-:Y:S01]  /*38e0*/  STS.U16 [R2+UR7+0x2600], R6 ;  /* 0x0026000602007988 */ /* 0x000fe20008000407 */
[----:B------:R-:W0:Y:S03]  /*38f0*/  LDC R251, c[0x0][0x3c4] ;  /* 0x0000f100fffb7b82 */ /* 0x000e260000000800 */
[----:B------:R-:W-:Y:S04]  /*3900*/  STS.U16 [R2+UR7+0x2a00], R4 ;  /* 0x002a000402007988 */ /* 0x000fe80008000407 */
[----:B------:R1:W-:Y:S01]  /*3910*/  STS.U16 [R2+UR7+0x2e00], R19 ;  /* 0x002e001302007988 */ /* 0x0003e20008000407 */
[----:B------:R-:W0:Y:S03]  /*3920*/  LDC R213, c[0x0][0x3c4] ;  /* 0x0000f100ffd57b82 */ /* 0x000e260000000800 */
[----:B------:R-:W-:Y:S04]  /*3930*/  STS.U16 [R2+UR7+0x3200], R158 ;  /* 0x0032009e02007988 */ /* 0x000fe80008000407 */
[----:B------:R-:W-:Y:S01]  /*3940*/  STS.U16 [R2+UR7+0x3600], R162 ;  /* 0x003600a202007988 */ /* 0x000fe20008000407 */
[----:B------:R-:W-:Y:S01]  /*3950*/  ULOP3.LUT UR4, UR4, 0x600000, URZ, 0xc0, !UPT ;  /* 0x0060000004047892 */ /* 0x000fe2000f8ec0ff */
[----:B-1----:R-:W1:Y:S02]  /*3960*/  LDC R19, c[0x0][0x3c4] ;  /* 0x0000f100ff137b82 */ /* 0x002e640000000800 */
[----:B------:R-:W-:Y:S04]  /*3970*/  STS.U16 [R2+UR7+0x3a00], R164 ;  /* 0x003a00a402007988 */ /* 0x000fe80008000407 */
[----:B------:R3:W-:Y:S01]  /*3980*/  STS.U16 [R2+UR7+0x3e00], R166 ;  /* 0x003e00a602007988 */ /* 0x0007e20008000407 */
[C---:B--2---:R-:W-:Y:S01]  /*3990*/  IMAD R5, R12.reuse, 0xa, RZ ;  /* 0x0000000a0c057824 */ /* 0x044fe200078e02ff */
[----:B------:R-:W2:Y:S02]  /*39a0*/  LDC R221, c[0x0][0x3c4] ;  /* 0x0000f100ffdd7b82 */ /* 0x000ea40000000800 */
[----:B------:R-:W-:Y:S04]  /*39b0*/  STS.U16 [R0+UR7+0x280], R154 ;  /* 0x0002809a00007988 */ /* 0x000fe80008000407 */
[----:B------:R-:W-:Y:S01]  /*39c0*/  STS.U16 [R0+UR7+0x680], R104 ;  /* 0x0006806800007988 */ /* 0x000fe20008000407 */
[C---:B------:R-:W-:Y:S01]  /*39d0*/  IMAD R9, R12.reuse, 0x6, RZ ;  /* 0x000000060c097824 */ /* 0x040fe200078e02ff */
[----:B------:R-:W0:Y:S02]  /*39e0*/  LDC R183, c[0x0][0x3c4] ;  /* 0x0000f100ffb77b82 */ /* 0x000e240000000800 */
[----:B------:R4:W-:Y:S04]  /*39f0*/  STS.U16 [R0+UR7+0xa80], R16 ;  /* 0x000a801000007988 */ /* 0x0009e80008000407 */
[----:B------:R-:W-:Y:S01]  /*3a00*/  STS.U16 [R0+UR7+0xe80], R172 ;  /* 0x000e80ac00007988 */ /* 0x000fe20008000407 */
[----:B---3--:R-:W-:Y:S01]  /*3a10*/  LOP3.LUT R2, R137, 0x60, RZ, 0x3c, !PT ;  /* 0x0000006089027812 */ /* 0x008fe200078e3cff */
[----:B------:R-:W-:Y:S01]  /*3a20*/  UIADD3 UR10, UPT, UPT, UR8, UR4, URZ ;  /* 0x00000004080a7290 */ /* 0x000fe2000fffe0ff */
[C---:B------:R-:W-:Y:S01]  /*3a30*/  IMAD R7, R12.reuse, 0x5, RZ ;  /* 0x000000050c077824 */ /* 0x040fe200078e02ff */
[----:B------:R-:W-:Y:S01]  /*3a40*/  STS.U16 [R0+UR7+0x1280], R174 ;  /* 0x001280ae00007988 */ /* 0x000fe20008000407 */
[-C--:B------:R-:W-:Y:S01]  /*3a50*/  IADD3 R6, P2, PT, R5, R138.reuse, RZ ;  /* 0x0000008a05067210 */ /* 0x080fe20007f5e0ff */
[C---:B------:R-:W-:Y:S01]  /*3a60*/  IMAD R11, R12.reuse, 0xc, RZ ;  /* 0x0000000c0c0b7824 */ /* 0x040fe200078e02ff */
[----:B------:R-:W-:Y:S01]  /*3a70*/  IADD3 R4, P1, PT, R9, R138, RZ ;  /* 0x0000008a09047210 */ /* 0x000fe20007f3e0ff */
[----:B------:R-:W-:Y:S01]  /*3a80*/  STS.U16 [R0+UR7+0x1680], R176 ;  /* 0x001680b000007988 */ /* 0x000fe20008000407 */
[----:B------:R-:W-:Y:S01]  /*3a90*/  PRMT R26, RZ, 0x7610, R26 ;  /* 0x00007610ff1a7816 */ /* 0x000fe2000000001a */
[C---:B------:R-:W-:Y:S01]  /*3aa0*/  IMAD.SHL.U32 R13, R12.reuse, 0x2, RZ ;  /* 0x000000020c0d7824 */ /* 0x040fe200078e00ff */
[----:B----4-:R-:W3:Y:S01]  /*3ab0*/  LDC R16, c[0x0][0x3c4] ;  /* 0x0000f100ff107b82 */ /* 0x010ee20000000800 */
[----:B------:R-:W-:Y:S01]  /*3ac0*/  STS.U16 [R0+UR7+0x1a80], R178 ;  /* 0x001a80b200007988 */ /* 0x000fe20008000407 */
[----:B------:R-:W-:Y:S01]  /*3ad0*/  IMAD.SHL.U32 R17, R12, 0x4, RZ ;  /* 0x000000040c117824 */ /* 0x000fe200078e00ff */
[----:B------:R-:W-:Y:S01]  /*3ae0*/  PRMT R28, RZ, 0x7610, R28 ;  /* 0x00007610ff1c7816 */ /* 0x000fe2000000001c */
[----:B------:R-:W4:Y:S01]  /*3af0*/  LDCU UR4, c[0x0][0x3c4] ;  /* 0x00007880ff0477ac */ /* 0x000f220008000800 */
[----:B------:R-:W-:Y:S01]  /*3b00*/  STS.U16 [R0+UR7+0x1e80], R182 ;  /* 0x001e80b600007988 */ /* 0x000fe20008000407 */
[----:B------:R-:W-:-:S02]  /*3b10*/  IMAD R149, R149, 0x64, RZ ;  /* 0x0000006495957824 */ /* 0x000fc400078e02ff */
[----:B------:R-:W-:Y:S01]  /*3b20*/  IMAD R147, R147, 0x4c, RZ ;  /* 0x0000004c93937824 */ /* 0x000fe200078e02ff */
[----:B------:R-:W-:Y:S01]  /*3b30*/  STS.U16 [R0+UR7+0x2280], R188 ;  /* 0x002280bc00007988 */ /* 0x000fe20008000407 */
[----:B------:R-:W1:Y:S03]  /*3b40*/  LDC R235, c[0x0][0x3c4] ;  /* 0x0000f100ffeb7b82 */ /* 0x000e660000000800 */
[----:B------:R-:W-:Y:S04]  /*3b50*/  STS.U16 [R0+UR7+0x2680], R190 ;  /* 0x002680be00007988 */ /* 0x000fe80008000407 */
[----:B------:R-:W-:Y:S01]  /*3b60*/  STS.U16 [R0+UR7+0x2a80], R192 ;  /* 0x002a80c000007988 */ /* 0x000fe20008000407 */
[----:B------:R-:W1:Y:S03]  /*3b70*/  LDC R241, c[0x0][0x3c4] ;  /* 0x0000f100fff17b82 */ /* 0x000e660000000800 */
[----:B------:R-:W-:Y:S04]  /*3b80*/  STS.U16 [R0+UR7+0x2e80], R194 ;  /* 0x002e80c200007988 */ /* 0x000fe80008000407 */
[----:B------:R-:W-:Y:S01]  /*3b90*/  STS.U16 [R0+UR7+0x3280], R202 ;  /* 0x003280ca00007988 */ /* 0x000fe20008000407 */
[----:B------:R-:W1:Y:S03]  /*3ba0*/  LDC R247, c[0x0][0x3c4] ;  /* 0x0000f100fff77b82 */ /* 0x000e660000000800 */
[----:B------:R-:W-:Y:S04]  /*3bb0*/  STS.U16 [R0+UR7+0x3680], R204 ;  /* 0x003680cc00007988 */ /* 0x000fe80008000407 */
[----:B------:R-:W-:Y:S04]  /*3bc0*/  STS.U16 [R0+UR7+0x3a80], R206 ;  /* 0x003a80ce00007988 */ /* 0x000fe80008000407 */
[----:B------:R-:W-:Y:S01]  /*3bd0*/  STL.64 [R1+0x7e8], R136 ;  /* 0x0007e88801007387 */ /* 0x000fe20000100a00 */
[----:B------:R-:W-:Y:S01]  /*3be0*/  PRMT R48, RZ, 0x7610, R48 ;  /* 0x00007610ff307816 */ /* 0x000fe20000000030 */
[----:B------:R-:W1:Y:S02]  /*3bf0*/  LDC R252, c[0x0][0x3c4] ;  /* 0x0000f100fffc7b82 */ /* 0x000e640000000800 */
[----:B------:R0:W-:Y:S04]  /*3c00*/  STS.U16 [R0+UR7+0x3e80], R210 ;  /* 0x003e80d200007988 */ /* 0x0001e80008000407 */
[----:B------:R-:W-:Y:S01]  /*3c10*/  STS.U16 [R2+UR7+0x300], R46 ;  /* 0x0003002e02007988 */ /* 0x000fe20008000407 */
[----:B------:R-:W-:-:S02]  /*3c20*/  PRMT R50, RZ, 0x7610, R50 ;  /* 0x00007610ff327816 */ /* 0x000fc40000000032 */
[----:B------:R-:W-:Y:S01]  /*3c30*/  PRMT R20, RZ, 0x7610, R20 ;  /* 0x00007610ff147816 */ /* 0x000fe20000000014 */
[----:B------:R-:W-:Y:S01]  /*3c40*/  STS.U16 [R2+UR7+0x700], R168 ;  /* 0x000700a802007988 */ /* 0x000fe20008000407 */
[----:B------:R-:W-:Y:S01]  /*3c50*/  PRMT R52, RZ, 0x7610, R52 ;  /* 0x00007610ff347816 */ /* 0x000fe20000000034 */
[----:B0-----:R-:W-:Y:S01]  /*3c60*/  IMAD R201, R201, 0x31, RZ ;  /* 0x00000031c9c97824 */ /* 0x001fe200078e02ff */
[----:B------:R-:W-:Y:S01]  /*3c70*/  PRMT R54, RZ, 0x7610, R54 ;  /* 0x00007610ff367816 */ /* 0x000fe20000000036 */
[----:B------:R-:W-:Y:S01]  /*3c80*/  STS.U16 [R2+UR7+0xb00], R38 ;  /* 0x000b002602007988 */ /* 0x000fe20008000407 */
[----:B------:R-:W-:Y:S01]  /*3c90*/  PRMT R56, RZ, 0x7610, R56 ;  /* 0x00007610ff387816 */ /* 0x000fe20000000038 */
[----:B------:R-:W0:Y:S02]  /*3ca0*/  LDC R152, c[0x0][0x3c4] ;  /* 0x0000f100ff987b82 */ /* 0x000e240000000800 */
[----:B------:R-:W-:Y:S04]  /*3cb0*/  STS.U16 [R2+UR7+0xf00], R186 ;  /* 0x000f00ba02007988 */ /* 0x000fe80008000407 */
[----:B------:R-:W-:Y:S01]  /*3cc0*/  STS.U16 [R2+UR7+0x1300], R160 ;  /* 0x001300a002007988 */ /* 0x000fe20008000407 */
[----:B------:R-:W-:Y:S01]  /*3cd0*/  LOP3.LUT R0, R137, 0x70, RZ, 0x3c, !PT ;  /* 0x0000007089007812 */ /* 0x000fe200078e3cff */
[----:B------:R-:W0:Y:S02]  /*3ce0*/  LDC R156, c[0x0][0x3c4] ;  /* 0x0000f100ff9c7b82 */ /* 0x000e240000000800 */
[----:B------:R-:W-:Y:S04]  /*3cf0*/  STS.U16 [R2+UR7+0x1700], R198 ;  /* 0x001700c602007988 */ /* 0x000fe80008000407 */
[----:B------:R-:W-:Y:S01]  /*3d00*/  STS.U16 [R2+UR7+0x1b00], R170 ;  /* 0x001b00aa02007988 */ /* 0x000fe20008000407 */
[----:B------:R-:W-:Y:S01]  /*3d10*/  PRMT R58, RZ, 0x7610, R58 ;  /* 0x00007610ff3a7816 */ /* 0x000fe2000000003a */
[----:B------:R-:W-:Y:S01]  /*3d20*/  IMAD R148, R148, 0x54, RZ ;  /* 0x0000005494947824 */ /* 0x000fe200078e02ff */
[----:B------:R-:W-:Y:S01]  /*3d30*/  PRMT R60, RZ, 0x7610, R60 ;  /* 0x00007610ff3c7816 */ /* 0x000fe2000000003c */
[----:B------:R-:W-:Y:S01]  /*3d40*/  STS.U16 [R2+UR7+0x1f00], R200 ;  /* 0x001f00c802007988 */ /* 0x000fe20008000407 */
[----:B------:R-:W-:Y:S01]  /*3d50*/  PRMT R62, RZ, 0x7610, R62 ;  /* 0x00007610ff3e7816 */ /* 0x000fe2000000003e */
[----:B------:R-:W-:Y:S01]  /*3d60*/  IMAD R189, R189, 0x94, RZ ;  /* 0x00000094bdbd7824 */ /* 0x000fe200078e02ff */
[----:B------:R-:W-:Y:S01]  /*3d70*/  PRMT R64, RZ, 0x7610, R64 ;  /* 0x00007610ff407816 */ /* 0x000fe20000000040 */
[----:B------:R-:W-:Y:S01]  /*3d80*/  STS.U16 [R2+UR7+0x2300], R214 ;  /* 0x002300d602007988 */ /* 0x000fe20008000407 */
[----:B------:R-:W-:Y:S01]  /*3d90*/  PRMT R66, RZ, 0x7610, R66 ;  /* 0x00007610ff427816 */ /* 0x000fe20000000042 */
        /* <DEDUP_REMOVED lines=18> */
[----:B------:R0:W-:Y:S01]  /*3ec0*/  STS.U16 [R2+UR7+0x3f00], R232 ;  /* 0x003f00e802007988 */ /* 0x0001e20008000407 */
[----:B------:R-:W-:Y:S01]  /*3ed0*/  PRMT R82, RZ, 0x7610, R82 ;  /* 0x00007610ff527816 */ /* 0x000fe20000000052 */
[----:B------:R-:W0:Y:S02]  /*3ee0*/  LDC R140, c[0x0][0x3c4] ;  /* 0x0000f100ff8c7b82 */ /* 0x000e240000000800 */
[----:B------:R-:W-:Y:S04]  /*3ef0*/  STS.U16 [R0+UR7+0x380], R180 ;  /* 0x000380b400007988 */ /* 0x000fe80008000407 */
        /* <DEDUP_REMOVED lines=13> */
[----:B------:R-:W-:-:S02]  /*3fd0*/  PRMT R92, RZ, 0x7610, R92 ;  /* 0x00007610ff5c7816 */ /* 0x000fc4000000005c */
[----:B------:R-:W-:Y:S01]  /*3fe0*/  PRMT R106, RZ, 0x7610, R106 ;  /* 0x00007610ff6a7816 */ /* 0x000fe2000000006a */
[----:B------:R-:W-:Y:S01]  /*3ff0*/  STS.U16 [R0+UR7+0x1f80], R242 ;  /* 0x001f80f200007988 */ /* 0x000fe20008000407 */
[----:B------:R-:W-:Y:S02]  /*4000*/  PRMT R94, RZ, 0x7610, R94 ;  /* 0x00007610ff5e7816 */ /* 0x000fe4000000005e */
[----:B------:R-:W-:Y:S01]  /*4010*/  PRMT R108, RZ, 0x7610, R108 ;  /* 0x00007610ff6c7816 */ /* 0x000fe2000000006c */
[----:B------:R-:W-:Y:S01]  /*4020*/  STS.U16 [R0+UR7+0x3f80], R184 ;  /* 0x003f80b800007988 */ /* 0x000fe20008000407 */
[----:B------:R-:W-:Y:S02]  /*4030*/  PRMT R96, RZ, 0x7610, R96 ;  /* 0x00007610ff607816 */ /* 0x000fe40000000060 */
[----:B------:R-:W-:Y:S01]  /*4040*/  PRMT R110, RZ, 0x7610, R110 ;  /* 0x00007610ff6e7816 */ /* 0x000fe2000000006e */
[----:B------:R-:W-:Y:S01]  /*4050*/  STS.U16 [R0+UR7+0x2380], R234 ;  /* 0x002380ea00007988 */ /* 0x000fe20008000407 */
[----:B------:R-:W-:-:S02]  /*4060*/  PRMT R98, RZ, 0x7610, R98 ;  /* 0x00007610ff627816 */ /* 0x000fc40000000062 */
[----:B------:R-:W-:Y:S01]  /*4070*/  PRMT R112, RZ, 0x7610, R112 ;  /* 0x00007610ff707816 */ /* 0x000fe20000000070 */
[----:B------:R-:W-:Y:S01]  /*4080*/  STS.U16 [R0+UR7+0x2780], R238 ;  /* 0x002780ee00007988 */ /* 0x000fe20008000407 */
[----:B------:R-:W-:Y:S01]  /*4090*/  PRMT R100, RZ, 0x7610, R100 ;  /* 0x00007610ff647816 */ /* 0x000fe20000000064 */
[----:B------:R-:W-:Y:S01]  /*40a0*/  IMAD R130, R3, 0xd, RZ ;  /* 0x0000000d03827824 */ /* 0x000fe200078e02ff */
[----:B------:R-:W-:Y:S01]  /*40b0*/  PRMT R102, RZ, 0x7610, R102 ;  /* 0x00007610ff667816 */ /* 0x000fe20000000066 */
[----:B------:R-:W-:Y:S01]  /*40c0*/  STS.U16 [R0+UR7+0x2b80], R240 ;  /* 0x002b80f000007988 */ /* 0x000fe20008000407 */
[----:B------:R-:W-:Y:S01]  /*40d0*/  PRMT R104, RZ, 0x7610, R104 ;  /* 0x00007610ff687816 */ /* 0x000fe20000000068 */
[----:B------:R-:W1:Y:S02]  /*40e0*/  LDC R154, c[0x0][0x3c4] ;  /* 0x0000f100ff9a7b82 */ /* 0x000e640000000800 */
[----:B------:R-:W-:Y:S04]  /*40f0*/  STS.U16 [R0+UR7+0x2f80], R244 ;  /* 0x002f80f400007988 */ /* 0x000fe80008000407 */
[----:B------:R-:W-:Y:S01]  /*4100*/  STS.U16 [R0+UR7+0x3380], R246 ;  /* 0x003380f600007988 */ /* 0x000fe20008000407 */
[----:B------:R-:W-:Y:S01]  /*4110*/  PRMT R114, RZ, 0x7610, R114 ;  /* 0x00007610ff727816 */ /* 0x000fe20000000072 */
[----:B------:R-:W1:Y:S02]  /*4120*/  LDC R158, c[0x0][0x3c4] ;  /* 0x0000f100ff9e7b82 */ /* 0x000e640000000800 */
[----:B------:R-:W-:Y:S04]  /*4130*/  STS.U16 [R0+UR7+0x3780], R248 ;  /* 0x003780f800007988 */ /* 0x000fe80008000407 */
[----:B------:R0:W-:Y:S01]  /*4140*/  STS.U16 [R0+UR7+0x3b80], R250 ;  /* 0x003b80fa00007988 */ /* 0x0001e20008000407 */
[----:B------:R-:W-:-:S02]  /*4150*/  PRMT R116, RZ, 0x7610, R116 ;  /* 0x00007610ff747816 */ /* 0x000fc40000000074 */
[----:B------:R-:W-:Y:S01]  /*4160*/  PRMT R126, RZ, 0x7610, R126 ;  /* 0x00007610ff7e7816 */ /* 0x000fe2000000007e */
[----:B------:R-:W-:Y:S01]  /*4170*/  STTM.x128 tmem[UR10], RZ ;  /* 0x000000ff000079ed */ /* 0x000fe200083c000a */
[----:B------:R-:W0:Y:S02]  /*4180*/  FENCE.VIEW.ASYNC.T ;  /* 0x00000000000073c6 */ /* 0x000e240000000200 */
[----:B0-----:R-:W-:Y:S01]  /*4190*/  BAR.SYNC.DEFER_BLOCKING 0x0 ;  /* 0x0000000000007b1d */ /* 0x001fe20000010000 */
[----:B------:R-:W-:Y:S01]  /*41a0*/  IMAD R5, R12, 0x3, RZ ;  /* 0x000000030c057824 */ /* 0x000fe200078e02ff */
[----:B------:R-:W-:Y:S02]  /*41b0*/  LEA.HI.X.SX32 R7, R7, R139, 0x1, P2 ;  /* 0x0000008b07077211 */ /* 0x000fe400010f0eff */
[----:B------:R-:W-:-:S04]  /*41c0*/  IADD3 R8, P3, PT, R11, R138, RZ ;  /* 0x0000008a0b087210 */ /* 0x000fc80007f7e0ff */
[----:B------:R-:W0:Y:S08]  /*41d0*/  LDC R2, c[0x0][0x3c4] ;  /* 0x0000f100ff027b82 */ /* 0x000e300000000800 */
[----:B------:R-:W0:Y:S01]  /*41e0*/  LDC R0, c[0x0][0x3c4] ;  /* 0x0000f100ff007b82 */ /* 0x000e220000000800 */
[----:B------:R-:W-:-:S07]  /*41f0*/  PRMT R46, RZ, 0x7610, R46 ;  /* 0x00007610ff2e7816 */ /* 0x000fce000000002e */
[----:B------:R-:W0:Y:S01]  /*4200*/  LDC R224, c[0x0][0x3c4] ;  /* 0x0000f100ffe07b82 */ /* 0x000e220000000800 */
[----:B------:R-:W1:Y:S02]  /*4210*/  FENCE.VIEW.ASYNC.S ;  /* 0x00000000000073c6 */ /* 0x000e640000000000 */
[----:B-1----:R1:W1:Y:S05]  /*4220*/  @!UP2 SYNCS.EXCH.64 URZ, [UR11], UR12 ;  /* 0x0000000c0bffa5b2 */ /* 0x00226a0008000100 */
[----:B-1----:R-:W-:Y:S01]  /*4230*/  BAR.SYNC.DEFER_BLOCKING 0x0 ;  /* 0x0000000000007b1d */ /* 0x002fe20000010000 */
[-C--:B------:R-:W-:Y:S02]  /*4240*/  LEA.HI.X.SX32 R5, R5, R139.reuse, 0x1, P1 ;  /* 0x0000008b05057211 */ /* 0x080fe400008f0eff */
[----:B------:R-:W-:-:S02]  /*4250*/  LEA.HI.X.SX32 R9, R9, R139, 0x1, P3 ;  /* 0x0000008b09097211 */ /* 0x000fc400018f0eff */
[----:B------:R-:W-:-:S04]  /*4260*/  IADD3 R10, P1, PT, R13, R138, RZ ;  /* 0x0000008a0d0a7210 */ /* 0x000fc80007f3e0ff */
[----:B------:R-:W-:Y:S02]  /*4270*/  LEA.HI.X.SX32 R11, R15, R139, 0x1, P1 ;  /* 0x0000008b0f0b7211 */ /* 0x000fe400008f0eff */
[----:B------:R-:W1:Y:S08]  /*4280*/  LDC R15, c[0x0][0x3c4] ;  /* 0x0000f100ff0f7b82 */ /* 0x000e700000000800 */
[----:B------:R-:W1:Y:S01]  /*4290*/  LDC R232, c[0x0][0x3c4] ;  /* 0x0000f100ffe87b82 */ /* 0x000e620000000800 */
[----:B------:R2:W5:Y:S04]  /*42a0*/  @P0 LDG.E.U16 R25, desc[UR14][R6.64] ;  /* 0x0000000e06190981 */ /* 0x000568000c1e1500 */
[----:B------:R3:W5:Y:S03]  /*42b0*/  @P0 LDG.E.U16 R26, desc[UR14][R4.64] ;  /* 0x0000000e041a0981 */ /* 0x000766000c1e1500 */
[----:B------:R-:W1:Y:S01]  /*42c0*/  LDC R188, c[0x0][0x3c4] ;  /* 0x0000f100ffbc7b82 */ /* 0x000e620000000800 */
[----:B------:R0:W5:Y:S01]  /*42d0*/  @P0 LDG.E.U16 R128, desc[UR14][R8.64] ;  /* 0x0000000e08800981 */ /* 0x000162000c1e1500 */
[----:B--2---:R-:W-:-:S03]  /*42e0*/  LEA R6, P3, R29, R138, 0x2 ;  /* 0x0000008a1d067211 */ /* 0x004fc600078610ff */
[----:B------:R2:W5:Y:S01]  /*42f0*/  @P0 LDG.E.U16 R27, desc[UR14][R10.64] ;  /* 0x0000000e0a1b0981 */ /* 0x000562000c1e1500 */
[-C--:B---3--:R-:W-:Y:S02]  /*4300*/  LEA R4, P2, R19, R138.reuse, 0x3 ;  /* 0x0000008a13047211 */ /* 0x088fe400078418ff */
[----:B------:R-:W3:Y:S01]  /*4310*/  LDC R226, c[0x0][0x3c4] ;  /* 0x0000f100ffe27b82 */ /* 0x000ee20000000800 */
[-C--:B------:R-:W-:Y:S01]  /*4320*/  LEA.HI.X.SX32 R7, R13, R139.reuse, 0x1, P3 ;  /* 0x0000008b0d077211 */ /* 0x080fe200018f0eff */
[----:B------:R-:W5:Y:S01]  /*4330*/  @P0 LDG.E.U16 R24, desc[UR14][R138.64] ;  /* 0x0000000e8a180981 */ /* 0x000f62000c1e1500 */
[----:B------:R-:W-:Y:S02]  /*4340*/  LEA.HI.X.SX32 R5, R17, R139, 0x1, P2 ;  /* 0x0000008b11057211 */ /* 0x000fe400010f0eff */
[----:B------:R-:W-:Y:S01]  /*4350*/  PRMT R29, RZ, 0x7610, R29 ;  /* 0x00007610ff1d7816 */ /* 0x000fe2000000001d */
[----:B------:R0:W5:Y:S02]  /*4360*/  @P0 LDG.E.U16 R28, desc[UR14][R6.64] ;  /* 0x0000000e061c0981 */ /* 0x000164000c1e1500 */
[----:B------:R-:W1:Y:S08]  /*4370*/  LDC R13, c[0x0][0x3c4] ;  /* 0x0000f100ff0d7b82 */ /* 0x000e700000000800 */
[----:B------:R-:W3:Y:S01]  /*4380*/  LDC R17, c[0x0][0x3c4] ;  /* 0x0000f100ff117b82 */ /* 0x000ee20000000800 */
[----:B------:R4:W5:Y:S01]  /*4390*/  @P0 LDG.E.U16 R29, desc[UR14][R4.64] ;  /* 0x0000000e041d0981 */ /* 0x000962000c1e1500 */
[----:B0-----:R-:W-:Y:S01]  /*43a0*/  SHF.L.U32 R9, R12, 0x3, RZ ;  /* 0x000000030c097819 */ /* 0x001fe200000006ff */
[----:B--2---:R-:W-:Y:S01]  /*43b0*/  IMAD.SHL.U32 R11, R14, 0x10, RZ ;  /* 0x000000100e0b7824 */ /* 0x004fe200078e00ff */
[----:B------:R-:W-:-:S02]  /*43c0*/  LEA R6, P1, R21, R138, 0x4 ;  /* 0x0000008a15067211 */ /* 0x000fc400078220ff */
[-C--:B------:R-:W-:Y:S01]  /*43d0*/  LEA R8, P2, R23, R138.reuse, 0x5 ;  /* 0x0000008a17087211 */ /* 0x080fe200078428ff */
[----:B------:R-:W-:Y:S01]  /*43e0*/  IMAD R21, R18, 0x82, RZ ;  /* 0x0000008212157824 */ /* 0x000fe200078e02ff */
[-C--:B------:R-:W-:Y:S01]  /*43f0*/  LEA R10, P3, R31, R138.reuse, 0x6 ;  /* 0x0000008a1f0a7211 */ /* 0x080fe200078630ff */
[----:B------:R-:W-:Y:S01]  /*4400*/  IMAD R19, R2, 0x84, RZ ;  /* 0x0000008402137824 */ /* 0x000fe200078e02ff */
[----:B------:R-:W0:Y:S01]  /*4410*/  LDC R220, c[0x0][0x3c4] ;  /* 0x0000f100ffdc7b82 */ /* 0x000e220000000800 */
[----:B----4-:R-:W-:Y:S01]  /*4420*/  IMAD.SHL.U32 R5, R16, 0x20, RZ ;  /* 0x0000002010057824 */ /* 0x010fe200078e00ff */
[-C--:B------:R-:W-:Y:S02]  /*4430*/  LEA.HI.X.SX32 R7, R9, R139.reuse, 0x1, P1 ;  /* 0x0000008b09077211 */ /* 0x080fe400008f0eff */
[-C--:B------:R-:W-:Y:S02]  /*4440*/  LEA.HI.X.SX32 R9, R11, R139.reuse, 0x1, P2 ;  /* 0x0000008b0b097211 */ /* 0x080fe400010f0eff */
[-C--:B------:R-:W-:Y:S01]  /*4450*/  LEA.HI.X.SX32 R11, R5, R139.reuse, 0x1, P3 ;  /* 0x0000008b050b7211 */ /* 0x080fe200018f0eff */
[----:B-1----:R-:W-:Y:S01]  /*4460*/  IMAD.SHL.U32 R13, R13, 0x40, RZ ;  /* 0x000000400d0d7824 */ /* 0x002fe200078e00ff */
[-C--:B------:R-:W-:Y:S01]  /*4470*/  LEA R12, P2, R15, R138.reuse, 0x7 ;  /* 0x0000008a0f0c7211 */ /* 0x080fe200078438ff */
[----:B------:R-:W-:Y:S01]  /*4480*/  IMAD R5, R0, 0x42, RZ ;  /* 0x0000004200057824 */ /* 0x000fe200078e02ff */
[-C--:B------:R-:W-:Y:S01]  /*4490*/  IADD3 R14, P3, PT, R21, R138.reuse, RZ ;  /* 0x0000008a150e7210 */ /* 0x080fe20007f7e0ff */
[----:B------:R1:W2:Y:S01]  /*44a0*/  @P0 LDG.E.U16 R30, desc[UR14][R6.64] ;  /* 0x0000000e061e0981 */ /* 0x0002a2000c1e1500 */
[----:B------:R-:W-:Y:S01]  /*44b0*/  IADD3 R4, P1, PT, R19, R138, RZ ;  /* 0x0000008a13047210 */ /* 0x000fe20007f3e0ff */
[----:B------:R-:W4:Y:S01]  /*44c0*/  LDC R206, c[0x0][0x3c4] ;  /* 0x0000f100ffce7b82 */ /* 0x000f220000000800 */
[----:B---3--:R-:W-:Y:S01]  /*44d0*/  IMAD R17, R17, 0x41, RZ ;  /* 0x0000004111117824 */ /* 0x008fe200078e02ff */
[----:B------:R-:W-:Y:S01]  /*44e0*/  PRMT R31, RZ, 0x7610, R31 ;  /* 0x00007610ff1f7816 */ /* 0x000fe2000000001f */
[----:B------:R-:W3:Y:S01]  /*44f0*/  @P0 LDG.E.U16 R32, desc[UR14][R10.64] ;  /* 0x0000000e0a200981 */ /* 0x000ee2000c1e1500 */
[----:B------:R-:W-:-:S02]  /*4500*/  LEA.HI.X.SX32 R13, R13, R139, 0x1, P2 ;  /* 0x0000008b0d0d7211 */ /* 0x000fc400010f0eff */
[-C--:B------:R-:W-:Y:S02]  /*4510*/  LEA.HI.X.SX32 R15, R17, R139.reuse, 0x1, P3 ;  /* 0x0000008b110f7211 */ /* 0x080fe400018f0eff */
[----:B------:R-:W-:Y:S01]  /*4520*/  LEA.HI.X.SX32 R5, R5, R139, 0x1, P1 ;  /* 0x0000008b05057211 */ /* 0x000fe200008f0eff */
[----:B------:R-:W2:Y:S01]  /*4530*/  @P0 LDG.E.U16 R31, desc[UR14][R8.64] ;  /* 0x0000000e081f0981 */ /* 0x000ea2000c1e1500 */
[C---:B------:R-:W-:Y:S01]  /*4540*/  IMAD R212, R3.reuse, 0x9, RZ ;  /* 0x0000000903d47824 */ /* 0x040fe200078e02ff */
[----:B------:R-:W0:Y:S02]  /*4550*/  LDC R200, c[0x0][0x3c4] ;  /* 0x0000f100ffc87b82 */ /* 0x000e240000000800 */
[----:B------:R-:W3:Y:S04]  /*4560*/  @P0 LDG.E.U16 R33, desc[UR14][R12.64] ;  /* 0x0000000e0c210981 */ /* 0x000ee8000c1e1500 */
[----:B------:R-:W2:Y:S01]  /*4570*/  @P0 LDG.E.U16 R34, desc[UR14][R14.64] ;  /* 0x0000000e0e220981 */ /* 0x000ea2000c1e1500 */
[----:B------:R-:W-:Y:S01]  /*4580*/  IMAD R178, R3, 0xa, RZ ;  /* 0x0000000a03b27824 */ /* 0x000fe200078e02ff */
[----:B------:R-:W0:Y:S02]  /*4590*/  LDC R208, c[0x0][0x3c4] ;  /* 0x0000f100ffd07b82 */ /* 0x000e240000000800 */
[----:B------:R1:W2:Y:S01]  /*45a0*/  @P0 LDG.E.U16 R35, desc[UR14][R4.64] ;  /* 0x0000000e04230981 */ /* 0x0002a2000c1e1500 */
[----:B------:R-:W-:-:S02]  /*45b0*/  PRMT R2, RZ, 0x7610, R2 ;  /* 0x00007610ff027816 */ /* 0x000fc40000000002 */
[----:B------:R-:W-:Y:S02]  /*45c0*/  PRMT R3, RZ, 0x7610, R3 ;  /* 0x00007610ff037816 */ /* 0x000fe40000000003 */
[----:B-1----:R-:W-:Y:S01]  /*45d0*/  PRMT R6, RZ, 0x7610, R6 ;  /* 0x00007610ff067816 */ /* 0x002fe20000000006 */
[----:B------:R-:W1:Y:S01]  /*45e0*/  LDC R194, c[0x0][0x3c4] ;  /* 0x0000f100ffc27b82 */ /* 0x000e620000000800 */
[----:B------:R-:W-:Y:S02]  /*45f0*/  PRMT R7, RZ, 0x7610, R7 ;  /* 0x00007610ff077816 */ /* 0x000fe40000000007 */
[----:B------:R-:W-:Y:S02]  /*4600*/  PRMT R4, RZ, 0x7610, R4 ;  /* 0x00007610ff047816 */ /* 0x000fe40000000004 */
[----:B------:R-:W-:Y:S02]  /*4610*/  PRMT R5, RZ, 0x7610, R5 ;  /* 0x00007610ff057816 */ /* 0x000fe40000000005 */
[----:B------:R-:W-:Y:S01]  /*4620*/  PRMT R8, RZ, 0x7610, R8 ;  /* 0x00007610ff087816 */ /* 0x000fe20000000008 */
[----:B------:R-:W1:Y:S01]  /*4630*/  LDC R202, c[0x0][0x3c4] ;  /* 0x0000f100ffca7b82 */ /* 0x000e620000000800 */
[----:B------:R-:W-:Y:S01]  /*4640*/  PRMT R9, RZ, 0x7610, R9 ;  /* 0x00007610ff097816 */ /* 0x000fe20000000009 */
[----:B------:R-:W-:Y:S01]  /*4650*/  IMAD R224, R224, 0x50, RZ ;  /* 0x00000050e0e07824 */ /* 0x000fe200078e02ff */
[----:B------:R-:W-:-:S02]  /*4660*/  PRMT R10, RZ, 0x7610, R10 ;  /* 0x00007610ff0a7816 */ /* 0x000fc4000000000a */
[----:B------:R-:W-:Y:S02]  /*4670*/  PRMT R11, RZ, 0x7610, R11 ;  /* 0x00007610ff0b7816 */ /* 0x000fe4000000000b */
[----:B------:R-:W-:Y:S02]  /*4680*/  PRMT R124, RZ, 0x7610, R124 ;  /* 0x00007610ff7c7816 */ /* 0x000fe4000000007c */
[----:B------:R-:W-:Y:S02]  /*4690*/  PRMT R122, RZ, 0x7610, R122 ;  /* 0x00007610ff7a7816 */ /* 0x000fe4000000007a */
[----:B------:R-:W-:Y:S01]  /*46a0*/  PRMT R120, RZ, 0x7610, R120 ;  /* 0x00007610ff787816 */ /* 0x000fe20000000078 */
[----:B------:R-:W-:Y:S01]  /*46b0*/  IMAD R232, R232, 0x90, RZ ;  /* 0x00000090e8e87824 */ /* 0x000fe200078e02ff */
[----:B------:R-:W-:Y:S01]  /*46c0*/  PRMT R118, RZ, 0x7610, R118 ;  /* 0x00007610ff767816 */ /* 0x000fe20000000076 */
[----:B------:R-:W-:Y:S01]  /*46d0*/  UIMAD UR4, UR4, 0x42, URZ ;  /* 0x00000042040478a4 */ /* 0x000fe2000f8e02ff */
[----:B------:R-:W-:Y:S01]  /*46e0*/  PRMT R12, RZ, 0x7610, R12 ;  /* 0x00007610ff0c7816 */ /* 0x000fe2000000000c */
[----:B------:R-:W1:Y:S01]  /*46f0*/  LDC R182, c[0x0][0x3c4] ;  /* 0x0000f100ffb67b82 */ /* 0x000e620000000800 */
[----:B------:R-:W-:-:S02]  /*4700*/  PRMT R13, RZ, 0x7610, R13 ;  /* 0x00007610ff0d7816 */ /* 0x000fc4000000000d */
[----:B------:R-:W-:Y:S02]  /*4710*/  PRMT R14, RZ, 0x7610, R14 ;  /* 0x00007610ff0e7816 */ /* 0x000fe4000000000e */
[----:B------:R-:W-:Y:S02]  /*4720*/  PRMT R15, RZ, 0x7610, R15 ;  /* 0x00007610ff0f7816 */ /* 0x000fe4000000000f */
[----:B------:R-:W-:Y:S01]  /*4730*/  PRMT R16, RZ, 0x7610, R16 ;  /* 0x00007610ff107816 */ /* 0x000fe20000000010 */
[----:B------:R-:W1:Y:S01]  /*4740*/  LDC R196, c[0x0][0x3c4] ;  /* 0x0000f100ffc47b82 */ /* 0x000e620000000800 */
[----:B------:R-:W-:Y:S01]  /*4750*/  PRMT R17, RZ, 0x7610, R17 ;  /* 0x00007610ff117816 */ /* 0x000fe20000000011 */
[----:B------:R-:W-:Y:S01]  /*4760*/  IMAD R188, R188, 0x48, RZ ;  /* 0x00000048bcbc7824 */ /* 0x000fe200078e02ff */
[----:B------:R-:W-:Y:S02]  /*4770*/  PRMT R18, RZ, 0x7610, R18 ;  /* 0x00007610ff127816 */ /* 0x000fe40000000012 */
[----:B------:R-:W-:Y:S01]  /*4780*/  PRMT R19, RZ, 0x7610, R19 ;  /* 0x00007610ff137816 */ /* 0x000fe20000000013 */
[----:B------:R-:W-:Y:S01]  /*4790*/  IMAD R226, R226, 0xc0, RZ ;  /* 0x000000c0e2e27824 */ /* 0x000fe200078e02ff */
[----:B------:R-:W-:Y:S01]  /*47a0*/  PRMT R21, RZ, 0x7610, R21 ;  /* 0x00007610ff157816 */ /* 0x000fe20000000015 */
[----:B0-----:R-:W-:Y:S01]  /*47b0*/  IMAD R220, R220, 0x60, RZ ;  /* 0x00000060dcdc7824 */ /* 0x001fe200078e02ff */
[----:B------:R-:W0:Y:S01]  /*47c0*/  LDC R190, c[0x0][0x3c4] ;  /* 0x0000f100ffbe7b82 */ /* 0x000e220000000800 */
[----:B----4-:R-:W-:-:S02]  /*47d0*/  IMAD R206, R206, 0x21, RZ ;  /* 0x00000021cece7824 */ /* 0x010fc400078e02ff */
[----:B------:R-:W-:-:S05]  /*47e0*/  IMAD R200, R200, 0xb2, RZ ;  /* 0x000000b2c8c87824 */ /* 0x000fca00078e02ff */
[----:B------:R-:W4:Y:S01]  /*47f0*/  LDC R176, c[0x0][0x3c4] ;  /* 0x0000f100ffb07b82 */ /* 0x000f220000000800 */
[----:B------:R-:W-:Y:S02]  /*4800*/  IMAD R208, R208, 0x19, RZ ;  /* 0x00000019d0d07824 */ /* 0x000fe400078e02ff */
[----:B-1----:R-:W-:-:S05]  /*4810*/  IMAD R194, R194, 0xe2, RZ ;  /* 0x000000e2c2c27824 */ /* 0x002fca00078e02ff */
[----:B------:R-:W1:Y:S08]  /*4820*/  LDC R184, c[0x0][0x3c4] ;  /* 0x0000f100ffb87b82 */ /* 0x000e700000000800 */
[----:B------:R-:W1:Y:S01]  /*4830*/  LDC R180, c[0x0][0x3c4] ;  /* 0x0000f100ffb47b82 */ /* 0x000e620000000800 */
[----:B------:R-:W-:-:S07]  /*4840*/  IMAD R202, R202, 0xa2, RZ ;  /* 0x000000a2caca7824 */ /* 0x000fce00078e02ff */
[----:B------:R-:W1:Y:S01]  /*4850*/  LDC R230, c[0x0][0x3c4] ;  /* 0x0000f100ffe67b82 */ /* 0x000e620000000800 */
[----:B------:R-:W-:-:S07]  /*4860*/  IMAD R182, R182, 0x68, RZ ;  /* 0x00000068b6b67824 */ /* 0x000fce00078e02ff */
[----:B------:R-:W1:Y:S01]  /*4870*/  LDC R234, c[0x0][0x3c4] ;  /* 0x0000f100ffea7b82 */ /* 0x000e620000000800 */
[----:B------:R-:W-:Y:S02]  /*4880*/  IMAD R196, R196, 0xd2, RZ ;  /* 0x000000d2c4c47824 */ /* 0x000fe400078e02ff */
[----:B0-----:R-:W-:Y:S02]  /*4890*/  IMAD R190, R190, 0x69, RZ ;  /* 0x00000069bebe7824 */ /* 0x001fe400078e02ff */
[----:B----4-:R-:W-:-:S03]  /*48a0*/  IMAD R176, R176, 0x34, RZ ;  /* 0x00000034b0b07824 */ /* 0x010fc600078e02ff */
[----:B------:R-:W0:Y:S01]  /*48b0*/  LDC R218, c[0x0][0x3c4] ;  /* 0x0000f100ffda7b82 */ /* 0x000e220000000800 */
[----:B-1----:R-:W-:Y:S02]  /*48c0*/  IMAD R184, R184, 0x12, RZ ;  /* 0x00000012b8b87824 */ /* 0x002fe400078e02ff */
[----:B------:R-:W-:-:S05]  /*48d0*/  IMAD R180, R180, 0x14, RZ ;  /* 0x00000014b4b47824 */ /* 0x000fca00078e02ff */
[----:B------:R-:W1:Y:S01]  /*48e0*/  LDC R214, c[0x0][0x3c4] ;  /* 0x0000f100ffd67b82 */ /* 0x000e620000000800 */
[----:B------:R-:W-:Y:S02]  /*48f0*/  IMAD R230, R230, 0x30, RZ ;  /* 0x00000030e6e67824 */ /* 0x000fe400078e02ff */
[----:B------:R-:W-:-:S05]  /*4900*/  IMAD R154, R154, 0x4a, RZ ;  /* 0x0000004a9a9a7824 */ /* 0x000fca00078e02ff */
[----:B------:R-:W4:Y:S01]  /*4910*/  LDC R216, c[0x0][0x3c4] ;  /* 0x0000f100ffd87b82 */ /* 0x000f220000000800 */
[----:B------:R-:W-:Y:S02]  /*4920*/  IMAD R146, R146, 0x44, RZ ;  /* 0x0000004492927824 */ /* 0x000fe400078e02ff */
[----:B------:R-:W-:-:S05]  /*4930*/  IMAD R234, R234, 0x18, RZ ;  /* 0x00000018eaea7824 */ /* 0x000fca00078e02ff */
[----:B------:R-:W0:Y:S01]  /*4940*/  LDC R240, c[0x0][0x3c4] ;  /* 0x0000f100fff07b82 */ /* 0x000e220000000800 */
[----:B------:R-:W-:-:S07]  /*4950*/  PRMT R22, RZ, 0x7610, R22 ;  /* 0x00007610ff167816 */ /* 0x000fce0000000016 */
[----:B------:R-:W0:Y:S01]  /*4960*/  LDC R228, c[0x0][0x3c4] ;  /* 0x0000f100ffe47b82 */ /* 0x000e220000000800 */
[----:B------:R-:W-:-:S07]  /*4970*/  PRMT R23, RZ, 0x7610, R23 ;  /* 0x00007610ff177816 */ /* 0x000fce0000000017 */
[----:B------:R-:W0:Y:S01]  /*4980*/  LDC R172, c[0x0][0x3c4] ;  /* 0x0000f100ffac7b82 */ /* 0x000e220000000800 */
[----:B------:R-:W-:Y:S02]  /*4990*/  IMAD R152, R152, 0x3a, RZ ;  /* 0x0000003a98987824 */ /* 0x000fe400078e02ff */
[----:B------:R-:W-:-:S05]  /*49a0*/  IMAD R158, R158, 0x7a, RZ ;  /* 0x0000007a9e9e7824 */ /* 0x000fca00078e02ff */
[----:B------:R-:W0:Y:S01]  /*49b0*/  LDC R246, c[0x0][0x3c4] ;  /* 0x0000f100fff67b82 */ /* 0x000e220000000800 */
[----:B------:R-:W-:-:S07]  /*49c0*/  IMAD R207, R207, 0xb4, RZ ;  /* 0x000000b4cfcf7824 */ /* 0x000fce00078e02ff */
[----:B------:R-:W0:Y:S01]  /*49d0*/  LDC R222, c[0x0][0x3c4] ;  /* 0x0000f100ffde7b82 */ /* 0x000e220000000800 */
[----:B------:R-:W-:Y:S02]  /*49e0*/  IMAD R156, R156, 0x5a, RZ ;  /* 0x0000005a9c9c7824 */ /* 0x000fe400078e02ff */
[----:B------:R-:W-:-:S05]  /*49f0*/  IMAD R175, R175, 0x66, RZ ;  /* 0x00000066afaf7824 */ /* 0x000fca00078e02ff */
[----:B------:R-:W0:Y:S01]  /*4a00*/  LDC R238, c[0x0][0x3c4] ;  /* 0x0000f100ffee7b82 */ /* 0x000e220000000800 */
[----:B------:R-:W-:Y:S02]  /*4a10*/  IMAD R233, R233, 0x33, RZ ;  /* 0x00000033e9e97824 */ /* 0x000fe400078e02ff */
[----:B------:R-:W-:-:S05]  /*4a20*/  IMAD R144, R144, 0x26, RZ ;  /* 0x0000002690907824 */ /* 0x000fca00078e02ff */
[----:B------:R-:W0:Y:S01]  /*4a30*/  LDC R210, c[0x0][0x3c4] ;  /* 0x0000f100ffd27b82 */ /* 0x000e220000000800 */
[----:B------:R-:W-:-:S07]  /*4a40*/  IMAD R231, R231, 0x96, RZ ;  /* 0x00000096e7e77824 */ /* 0x000fce00078e02ff */
[----:B------:R-:W0:Y:S08]  /*4a50*/  LDC R244, c[0x0][0x3c4] ;  /* 0x0000f100fff47b82 */ /* 0x000e300000000800 */
[----:B------:R-:W0:Y:S01]  /*4a60*/  LDC R250, c[0x0][0x3c4] ;  /* 0x0000f100fffa7b82 */ /* 0x000e220000000800 */
[----:B------:R-:W-:-:S07]  /*4a70*/  IMAD R185, R185, 0x38, RZ ;  /* 0x00000038b9b97824 */ /* 0x000fce00078e02ff */
[----:B------:R-:W0:Y:S01]  /*4a80*/  LDC R168, c[0x0][0x3c4] ;  /* 0x0000f100ffa87b82 */ /* 0x000e220000000800 */
[----:B------:R-:W-:Y:S02]  /*4a90*/  IMAD R217, R217, 0x13, RZ ;  /* 0x00000013d9d97824 */ /* 0x000fe400078e02ff */
[----:B------:R-:W-:-:S05]  /*4aa0*/  IMAD R239, R239, 0xc6, RZ ;  /* 0x000000c6efef7824 */ /* 0x000fca00078e02ff */
[----:B------:R-:W1:Y:S08]  /*4ab0*/  LDC R204, c[0x0][0x3c4] ;  /* 0x0000f100ffcc7b82 */ /* 0x000e700000000800 */
[----:B------:R-:W2:Y:S01]  /*4ac0*/  LDC R248, c[0x0][0x3c4] ;  /* 0x0000f100fff87b82 */ /* 0x000ea20000000800 */
[----:B------:R-:W-:Y:S02]  /*4ad0*/  IMAD R133, R133, 0x58, RZ ;  /* 0x0000005885857824 */ /* 0x000fe400078e02ff */
[----:B------:R-:W-:-:S05]  /*4ae0*/  IMAD R227, R227, 0x2b, RZ ;  /* 0x0000002be3e37824 */ /* 0x000fca00078e02ff */
[----:B------:R-:W2:Y:S01]  /*4af0*/  LDC R198, c[0x0][0x3c4] ;  /* 0x0000f100ffc67b82 */ /* 0x000ea20000000800 */
[----:B------:R-:W-:Y:S02]  /*4b00*/  IMAD R225, R225, 0x86, RZ ;  /* 0x00000086e1e17824 */ /* 0x000fe400078e02ff */
[----:B------:R-:W-:Y:S02]  /*4b10*/  IMAD R245, R245, 0xf6, RZ ;  /* 0x000000f6f5f57824 */ /* 0x000fe400078e02ff */
[----:B------:R-:W-:-:S03]  /*4b20*/  IMAD R249, R249, 0x7b, RZ ;  /* 0x0000007bf9f97824 */ /* 0x000fc600078e02ff */
[----:B------:R-:W2:Y:S01]  /*4b30*/  LDC R192, c[0x0][0x3c4] ;  /* 0x0000f100ffc07b82 */ /* 0x000ea20000000800 */
[----:B------:R-:W-:Y:S02]  /*4b40*/  IMAD R237, R237, 0xb6, RZ ;  /* 0x000000b6eded7824 */ /* 0x000fe400078e02ff */
[----:B------:R-:W-:-:S05]  /*4b50*/  IMAD R229, R229, 0xa0, RZ ;  /* 0x000000a0e5e57824 */ /* 0x000fca00078e02ff */
[----:B------:R-:W2:Y:S01]  /*4b60*/  LDC R186, c[0x0][0x3c4] ;  /* 0x0000f100ffba7b82 */ /* 0x000ea20000000800 */
[----:B------:R-:W-:Y:S02]  /*4b70*/  IMAD R161, R161, 0x3c, RZ ;  /* 0x0000003ca1a17824 */ /* 0x000fe400078e02ff */
[----:B------:R-:W-:Y:S02]  /*4b80*/  IMAD R163, R163, 0x52, RZ ;  /* 0x00000052a3a37824 */ /* 0x000fe400078e02ff */
[----:B------:R-:W-:-:S03]  /*4b90*/  IMAD R243, R243, 0xe6, RZ ;  /* 0x000000e6f3f37824 */ /* 0x000fc600078e02ff */
[----:B------:R-:W3:Y:S01]  /*4ba0*/  LDC R160, c[0x0][0x3c4] ;  /* 0x0000f100ffa07b82 */ /* 0x000ee20000000800 */
[----:B-----5:R5:W-:Y:S04]  /*4bb0*/  STL.64 [R1+0x7f0], R24 ;  /* 0x0007f01801007387 */ /* 0x020be80000100a00 */
[----:B------:R5:W-:Y:S01]  /*4bc0*/  STL.64 [R1+0x7f8], R26 ;  /* 0x0007f81a01007387 */ /* 0x000be20000100a00 */
[----:B0-----:R-:W-:Y:S02]  /*4bd0*/  IMAD R218, R218, 0x1b, RZ ;  /* 0x0000001bdada7824 */ /* 0x001fe400078e02ff */
[----:B------:R-:W0:Y:S01]  /*4be0*/  LDC R136, c[0x0][0x3c4] ;  /* 0x0000f100ff887b82 */ /* 0x000e220000000800 */
[----:B-1----:R-:W-:Y:S02]  /*4bf0*/  IMAD R214, R214, 0xe4, RZ ;  /* 0x000000e4d6d67824 */ /* 0x002fe400078e02ff */
[----:B----4-:R-:W-:-:S05]  /*4c00*/  IMAD R216, R216, 0x70, RZ ;  /* 0x00000070d8d87824 */ /* 0x010fca00078e02ff */
[----:B-----5:R-:W1:Y:S01]  /*4c10*/  LDC R24, c[0x0][0x3c4] ;  /* 0x0000f100ff187b82 */ /* 0x020e620000000800 */
[----:B------:R4:W-:Y:S07]  /*4c20*/  STL.64 [R1+0x800], R28 ;  /* 0x0008001c01007387 */ /* 0x0009ee0000100a00 */
[----:B------:R-:W5:Y:S08]  /*4c30*/  LDC R26, c[0x0][0x3c4] ;  /* 0x0000f100ff1a7b82 */ /* 0x000f700000000800 */
[----:B----4-:R-:W4:Y:S08]  /*4c40*/  LDC R28, c[0x0][0x3c4] ;  /* 0x0000f100ff1c7b82 */ /* 0x010f300000000800 */
[----:B------:R-:W0:Y:S01]  /*4c50*/  LDC R29, c[0x0][0x3c4] ;  /* 0x0000f100ff1d7b82 */ /* 0x000e220000000800 */
[----:B--2---:R-:W-:Y:S07]  /*4c60*/  STL.64 [R1+0x808], R30 ;  /* 0x0008081e01007387 */ /* 0x004fee0000100a00 */
[----:B------:R-:W2:Y:S01]  /*4c70*/  LDC R27, c[0x0][0x3c4] ;  /* 0x0000f100ff1b7b82 */ /* 0x000ea20000000800 */
[----:B---3--:R-:W-:Y:S01]  /*4c80*/  STL.64 [R1+0x810], R32 ;  /* 0x0008102001007387 */ /* 0x008fe20000100a00 */
[----:B------:R-:W-:-:S02]  /*4c90*/  IMAD R240, R240, 0x4b, RZ ;  /* 0x0000004bf0f07824 */ /* 0x000fc400078e02ff */
[----:B------:R-:W-:-:S04]  /*4ca0*/  IMAD R228, R228, 0xb0, RZ ;  /* 0x000000b0e4e47824 */ /* 0x000fc800078e02ff */
[----:B------:R-:W3:Y:S01]  /*4cb0*/  LDC R25, c[0x0][0x3c4] ;  /* 0x0000f100ff197b82 */ /* 0x000ee20000000800 */
[----:B------:R-:W-:Y:S04]  /*4cc0*/  STL.64 [R1+0x818], R34 ;  /* 0x0008182201007387 */ /* 0x000fe80000100a00 */
[----:B------:R-:W-:Y:S01]  /*4cd0*/  STL.64 [R1+0x9c8], R42 ;  /* 0x0009c82a01007387 */ /* 0x000fe20000100a00 */
[----:B------:R-:W-:Y:S02]  /*4ce0*/  IMAD R223, R223, 0xd0, RZ ;  /* 0x000000d0dfdf7824 */ /* 0x000fe400078e02ff */
[----:B------:R-:W0:Y:S01]  /*4cf0*/  LDC R157, c[0x0][0x3c4] ;  /* 0x0000f100ff9d7b82 */ /* 0x000e220000000800 */
[----:B------:R-:W-:Y:S04]  /*4d00*/  STL.64 [R1+0x9c0], R44 ;  /* 0x0009c02c01007387 */ /* 0x000fe80000100a00 */
[----:B------:R-:W-:Y:S01]  /*4d10*/  STL.64 [R1+0x9b8], R46 ;  /* 0x0009b82e01007387 */ /* 0x000fe20000100a00 */
[----:B------:R-:W-:-:S02]  /*4d20*/  IMAD R203, R203, 0x92, RZ ;  /* 0x00000092cbcb7824 */ /* 0x000fc400078e02ff */
[----:B------:R-:W0:Y:S01]  /*4d30*/  LDC R170, c[0x0][0x3c4] ;  /* 0x0000f100ffaa7b82 */ /* 0x000e220000000800 */
        /* <DEDUP_REMOVED lines=44> */
[----:B------:R0:W-:Y:S04]  /*5000*/  STL.64 [R1+0x8d0], R4 ;  /* 0x0008d00401007387 */ /* 0x0001e80000100a00 */
[----:B------:R-:W-:Y:S04]  /*5010*/  STL.64 [R1+0x8e0], R6 ;  /* 0x0008e00601007387 */ /* 0x000fe80000100a00 */
[----:B------:R-:W-:Y:S04]  /*5020*/  STL.64 [R1+0x8f0], R8 ;  /* 0x0008f00801007387 */ /* 0x000fe80000100a00 */
[----:B------:R-:W-:Y:S01]  /*5030*/  STL.64 [R1+0x900], R10 ;  /* 0x0009000a01007387 */ /* 0x000fe20000100a00 */
[----:B0-----:R-:W-:-:S03]  /*5040*/  IADD3 R4, P3, PT, R224, R138, RZ ;  /* 0x0000008ae0047210 */ /* 0x001fc60007f7e0ff */
[----:B------:R-:W-:Y:S01]  /*5050*/  STL.64 [R1+0x910], R126 ;  /* 0x0009107e01007387 */ /* 0x000fe20000100a00 */
[----:B------:R-:W-:-:S03]  /*5060*/  LEA.HI.X.SX32 R5, R211, R139, 0x1, P3 ;  /* 0x0000008bd3057211 */ /* 0x000fc600018f0eff */
[----:B------:R-:W-:Y:S01]  /*5070*/  STL.64 [R1+0x920], R124 ;  /* 0x0009207c01007387 */ /* 0x000fe20000100a00 */
[-C--:B------:R-:W-:Y:S02]  /*5080*/  IADD3 R46, P3, PT, R232, R138.reuse, RZ ;  /* 0x0000008ae82e7210 */ /* 0x080fe40007f7e0ff */
[----:B------:R-:W-:Y:S01]  /*5090*/  IADD3 R56, P4, PT, R138, UR4, RZ ;  /* 0x000000048a387c10 */ /* 0x000fe2000ff9e0ff */
[----:B------:R-:W-:Y:S01]  /*50a0*/  STL.64 [R1+0x930], R122 ;  /* 0x0009307a01007387 */ /* 0x000fe20000100a00 */
[----:B------:R-:W-:Y:S01]  /*50b0*/  LEA.HI.X.SX32 R47, R188, R139, 0x1, P3 ;  /* 0x0000008bbc2f7211 */ /* 0x000fe200018f0eff */
[----:B----4-:R-:W-:Y:S02]  /*50c0*/  IMAD R165, R28, 0xe, RZ ;  /* 0x0000000e1ca57824 */ /* 0x010fe400078e02ff */
[----:B------:R-:W-:Y:S01]  /*50d0*/  IMAD R166, R29, 0x1e, RZ ;  /* 0x0000001e1da67824 */ /* 0x000fe200078e02ff */
[----:B------:R-:W-:Y:S01]  /*50e0*/  STL.64 [R1+0x940], R120 ;  /* 0x0009407801007387 */ /* 0x000fe20000100a00 */
[-C--:B------:R-:W-:Y:S01]  /*50f0*/  IADD3 R42, P2, PT, R230, R138.reuse, RZ ;  /* 0x0000008ae62a7210 */ /* 0x080fe20007f5e0ff */
[----:B------:R-:W-:Y:S01]  /*5100*/  IMAD R172, R172, 0x56, RZ ;  /* 0x00000056acac7824 */ /* 0x000fe200078e02ff */
[----:B------:R-:W-:Y:S01]  /*5110*/  IADD3 R96, P1, PT, R234, R138, RZ ;  /* 0x0000008aea607210 */ /* 0x000fe20007f3e0ff */
[----:B------:R-:W-:Y:S01]  /*5120*/  STL.64 [R1+0x950], R118 ;  /* 0x0009507601007387 */ /* 0x000fe20000100a00 */
[----:B------:R-:W-:-:S02]  /*5130*/  IMAD R246, R246, 0x63, RZ ;  /* 0x00000063f6f67824 */ /* 0x000fc400078e02ff */
[----:B------:R-:W-:Y:S01]  /*5140*/  IMAD R222, R222, 0xe0, RZ ;  /* 0x000000e0dede7824 */ /* 0x000fe200078e02ff */
[----:B------:R-:W-:Y:S01]  /*5150*/  STL.64 [R1+0x960], R12 ;  /* 0x0009600c01007387 */ /* 0x000fe20000100a00 */
[----:B------:R-:W-:Y:S01]  /*5160*/  IMAD R238, R238, 0x43, RZ ;  /* 0x00000043eeee7824 */ /* 0x000fe200078e02ff */
[----:B------:R-:W-:Y:S01]  /*5170*/  IADD3 R44, P5, PT, R220, R138, RZ ;  /* 0x0000008adc2c7210 */ /* 0x000fe20007fbe0ff */
[----:B------:R-:W-:Y:S01]  /*5180*/  IMAD R210, R210, 0x11, RZ ;  /* 0x00000011d2d27824 */ /* 0x000fe200078e02ff */
[----:B------:R-:W-:Y:S01]  /*5190*/  STL.64 [R1+0x970], R14 ;  /* 0x0009700e01007387 */ /* 0x000fe20000100a00 */
[----:B------:R-:W-:Y:S01]  /*51a0*/  IMAD R244, R244, 0x5b, RZ ;  /* 0x0000005bf4f47824 */ /* 0x000fe200078e02ff */
[----:B------:R-:W0:Y:S01]  /*51b0*/  LDC R232, c[0x0][0x3c4] ;  /* 0x0000f100ffe87b82 */ /* 0x000e220000000800 */
[----:B-----5:R-:W-:Y:S01]  /*51c0*/  IMAD R167, R26, 0x2e, RZ ;  /* 0x0000002e1aa77824 */ /* 0x020fe200078e02ff */
[----:B------:R-:W-:Y:S01]  /*51d0*/  STL.64 [R1+0x980], R16 ;  /* 0x0009801001007387 */ /* 0x000fe20000100a00 */
[----:B------:R-:W-:-:S02]  /*51e0*/  IMAD R250, R250, 0x88, RZ ;  /* 0x00000088fafa7824 */ /* 0x000fc400078e02ff */
[----:B------:R-:W-:Y:S01]  /*51f0*/  IMAD R140, R140, 0x1a, RZ ;  /* 0x0000001a8c8c7824 */ /* 0x000fe200078e02ff */
[----:B------:R-:W-:Y:S01]  /*5200*/  STL.64 [R1+0x990], R18 ;  /* 0x0009901201007387 */ /* 0x000fe20000100a00 */
[----:B------:R-:W-:Y:S02]  /*5210*/  IMAD R164, R168, 0x7c, RZ ;  /* 0x0000007ca8a47824 */ /* 0x000fe400078e02ff */
[----:B------:R-:W-:Y:S01]  /*5220*/  IMAD R150, R150, 0x6c, RZ ;  /* 0x0000006c96967824 */ /* 0x000fe200078e02ff */
[----:B------:R4:W-:Y:S01]  /*5230*/  STL.64 [R1+0x9a0], R20 ;  /* 0x0009a01401007387 */ /* 0x0009e20000100a00 */
[----:B------:R-:W-:Y:S01]  /*5240*/  LEA.HI.X.SX32 R57, R206, R139, 0x1, P4 ;  /* 0x0000008bce397211 */ /* 0x000fe200020f0eff */
[----:B------:R-:W-:Y:S01]  /*5250*/  IMAD R204, R204, 0x29, RZ ;  /* 0x00000029cccc7824 */ /* 0x000fe200078e02ff */
[----:B------:R-:W-:Y:S01]  /*5260*/  IADD3 R66, P4, PT, R155, R138, RZ ;  /* 0x0000008a9b427210 */ /* 0x000fe20007f9e0ff */
[----:B------:R-:W-:Y:S02]  /*5270*/  IMAD R248, R248, 0x73, RZ ;  /* 0x00000073f8f87824 */ /* 0x000fe400078e02ff */
[----:B------:R-:W-:-:S02]  /*5280*/  IMAD R252, R252, 0xa8, RZ ;  /* 0x000000a8fcfc7824 */ /* 0x000fc400078e02ff */
[----:B------:R-:W-:Y:S02]  /*5290*/  IMAD R213, R213, 0xd4, RZ ;  /* 0x000000d4d5d57824 */ /* 0x000fe400078e02ff */
[----:B------:R-:W-:Y:S02]  /*52a0*/  IMAD R221, R221, 0x23, RZ ;  /* 0x00000023dddd7824 */ /* 0x000fe400078e02ff */
[----:B------:R-:W-:Y:S01]  /*52b0*/  IMAD R183, R183, 0x76, RZ ;  /* 0x00000076b7b77824 */ /* 0x000fe200078e02ff */
[-C--:B----4-:R-:W-:Y:S01]  /*52c0*/  IADD3 R20, P3, PT, R226, R138.reuse, RZ ;  /* 0x0000008ae2147210 */ /* 0x090fe20007f7e0ff */
[----:B-1----:R-:W-:Y:S02]  /*52d0*/  IMAD R171, R24, 0x4e, RZ ;  /* 0x0000004e18ab7824 */ /* 0x002fe400078e02ff */
[----:B------:R-:W-:Y:S01]  /*52e0*/  IMAD R235, R235, 0xa6, RZ ;  /* 0x000000a6ebeb7824 */ /* 0x000fe200078e02ff */
[-C--:B------:R-:W-:Y:S01]  /*52f0*/  LEA.HI.X.SX32 R21, R220, R139.reuse, 0x1, P3 ;  /* 0x0000008bdc157211 */ /* 0x080fe200018f0eff */
[----:B---3--:R-:W-:Y:S01]  /*5300*/  IMAD R174, R25, 0x5e, RZ ;  /* 0x0000005e19ae7824 */ /* 0x008fe200078e02ff */
[-C--:B------:R-:W-:Y:S01]  /*5310*/  IADD3 R52, P3, PT, R219, R138.reuse, RZ ;  /* 0x0000008adb347210 */ /* 0x080fe20007f7e0ff */
[----:B------:R-:W-:Y:S01]  /*5320*/  IMAD R198, R198, 0xc2, RZ ;  /* 0x000000c2c6c67824 */ /* 0x000fe200078e02ff */
[-C--:B------:R-:W-:Y:S01]  /*5330*/  LEA.HI.X.SX32 R67, R199, R139.reuse, 0x1, P4 ;  /* 0x0000008bc7437211 */ /* 0x080fe200020f0eff */
[----:B------:R-:W-:Y:S01]  /*5340*/  IMAD R192, R192, 0xf2, RZ ;  /* 0x000000f2c0c07824 */ /* 0x000fe200078e02ff */
[-C--:B------:R-:W-:Y:S01]  /*5350*/  LEA.HI.X.SX32 R53, R134, R139.reuse, 0x1, P3 ;  /* 0x0000008b86357211 */ /* 0x080fe200018f0eff */
[----:B------:R-:W-:Y:S01]  /*5360*/  IMAD R186, R186, 0x79, RZ ;  /* 0x00000079baba7824 */ /* 0x000fe200078e02ff */
[-C--:B------:R-:W-:Y:S01]  /*5370*/  IADD3 R14, P3, PT, R169, R138.reuse, RZ ;  /* 0x0000008aa90e7210 */ /* 0x080fe20007f7e0ff */
[----:B------:R-:W-:Y:S01]  /*5380*/  IMAD R160, R160, 0x1c, RZ ;  /* 0x0000001ca0a07824 */ /* 0x000fe200078e02ff */
        /* <DEDUP_REMOVED lines=16> */
[----:B------:R-:W-:Y:S01]  /*5490*/  IADD3 R32, P4, PT, R188, R138, RZ ;  /* 0x0000008abc207210 */ /* 0x000fe20007f9e0ff */
[----:B------:R-:W-:Y:S01]  /*54a0*/  IMAD R162, R162, 0x5c, RZ ;  /* 0x0000005ca2a27824 */ /* 0x000fe200078e02ff */
[-C--:B------:R-:W-:Y:S01]  /*54b0*/  LEA.HI.X.SX32 R61, R195, R139.reuse, 0x1, P3 ;  /* 0x0000008bc33d7211 */ /* 0x080fe200018f0eff */
[----:B------:R-:W-:Y:S01]  /*54c0*/  IMAD R142, R142, 0x2c, RZ ;  /* 0x0000002c8e8e7824 */ /* 0x000fe200078e02ff */
[----:B------:R-:W-:-:S02]  /*54d0*/  LEA.HI.X.SX32 R33, R181, R139, 0x1, P4 ;  /* 0x0000008bb5217211 */ /* 0x000fc400020f0eff */
[----:B------:R-:W-:Y:S02]  /*54e0*/  PRMT R36, RZ, 0x7610, R36 ;  /* 0x00007610ff247816 */ /* 0x000fe40000000024 */
[----:B------:R-:W-:Y:S02]  /*54f0*/  PRMT R38, RZ, 0x7610, R38 ;  /* 0x00007610ff267816 */ /* 0x000fe40000000026 */
[----:B------:R-:W-:Y:S02]  /*5500*/  PRMT R40, RZ, 0x7610, R40 ;  /* 0x00007610ff287816 */ /* 0x000fe40000000028 */
[----:B------:R-:W-:Y:S02]  /*5510*/  PRMT R41, RZ, 0x7610, R41 ;  /* 0x00007610ff297816 */ /* 0x000fe40000000029 */
[----:B------:R-:W-:Y:S02]  /*5520*/  PRMT R37, RZ, 0x7610, R37 ;  /* 0x00007610ff257816 */ /* 0x000fe40000000025 */
[----:B------:R-:W-:Y:S01]  /*5530*/  PRMT R39, RZ, 0x7610, R39 ;  /* 0x00007610ff277816 */ /* 0x000fe20000000027 */
[----:B------:R-:W-:-:S04]  /*5540*/  @!UP0 UIADD3 UR12, UPT, UPT, -UR16, 0x100000, URZ ;  /* 0x00100000100c8890 */ /* 0x000fc8000fffe1ff */
[----:B------:R-:W-:Y:S02]  /*5550*/  @!UP0 USHF.L.U32 UR13, UR12, 0xb, URZ ;  /* 0x0000000b0c0d8899 */ /* 0x000fe400080006ff */
[----:B------:R-:W-:Y:S01]  /*5560*/  @!UP0 USHF.L.U32 UR12, UR12, 0x1, URZ ;  /* 0x000000010c0c8899 */ /* 0x000fe200080006ff */
[----:B------:R-:W-:Y:S01]  /*5570*/  VOTEU.ALL UP2, P6 ;  /* 0x0000000000ff7886 */ /* 0x000fe20003040000 */
[-C--:B------:R-:W-:Y:S01]  /*5580*/  IADD3 R122, P3, PT, R196, R138.reuse, RZ ;  /* 0x0000008ac47a7210 */ /* 0x080fe20007f7e0ff */
[----:B------:R-:W1:Y:S01]  /*5590*/  LDCU UR4, c[0x0][0x3d4] ;  /* 0x00007a80ff0477ac */ /* 0x000e620008000800 */
[-C--:B------:R-:W-:Y:S02]  /*55a0*/  IADD3 R28, P4, PT, R182, R138.reuse, RZ ;  /* 0x0000008ab61c7210 */ /* 0x080fe40007f9e0ff */
[-C--:B------:R-:W-:Y:S01]  /*55b0*/  LEA.HI.X.SX32 R43, R234, R139.reuse, 0x1, P2 ;  /* 0x0000008bea2b7211 */ /* 0x080fe200010f0eff */
[----:B------:R-:W-:Y:S01]  /*55c0*/  STL.64 [R1+0x9b0], R22 ;  /* 0x0009b01601007387 */ /* 0x000fe20000100a00 */
[-C--:B------:R-:W-:Y:S01]  /*55d0*/  LEA.HI.X.SX32 R123, R190, R139.reuse, 0x1, P3 ;  /* 0x0000008bbe7b7211 */ /* 0x080fe200018f0eff */
[----:B------:R-:W3:Y:S01]  /*55e0*/  LDC R234, c[0x0][0x3c4] ;  /* 0x0000f100ffea7b82 */ /* 0x000ee20000000800 */
[----:B------:R-:W-:Y:S01]  /*55f0*/  LEA.HI.X.SX32 R29, R176, R139, 0x1, P4 ;  /* 0x0000008bb01d7211 */ /* 0x000fe200020f0eff */
[----:B--2---:R-:W-:Y:S01]  /*5600*/  IMAD R168, R27, 0x3e, RZ ;  /* 0x0000003e1ba87824 */ /* 0x004fe200078e02ff */
[----:B------:R-:W-:-:S02]  /*5610*/  IADD3 R68, P3, PT, R181, R138, RZ ;  /* 0x0000008ab5447210 */ /* 0x000fc40007f7e0ff */
[-C--:B------:R-:W-:Y:S02]  /*5620*/  LEA.HI.X.SX32 R45, R230, R139.reuse, 0x1, P5 ;  /* 0x0000008be62d7211 */ /* 0x080fe400028f0eff */
[-C--:B------:R-:W-:Y:S01]  /*5630*/  LEA.HI.X.SX32 R97, R129, R139.reuse, 0x1, P1 ;  /* 0x0000008b81617211 */ /* 0x080fe200008f0eff */
[----:B------:R-:W2:Y:S01]  /*5640*/  LDC R220, c[0x0][0x3c4] ;  /* 0x0000f100ffdc7b82 */ /* 0x000ea20000000800 */
[-C--:B------:R-:W-:Y:S01]  /*5650*/  IADD3 R8, P4, PT, R148, R138.reuse, RZ ;  /* 0x0000008a94087210 */ /* 0x080fe20007f9e0ff */
[----:B------:R-:W-:Y:S01]  /*5660*/  STL.64 [R1+0x760], R42 ;  /* 0x0007602a01007387 */ /* 0x000fe20000100a00 */
[-C--:B------:R-:W-:Y:S02]  /*5670*/  LEA.HI.X.SX32 R69, R184, R139.reuse, 0x1, P3 ;  /* 0x0000008bb8457211 */ /* 0x080fe400018f0eff */
[-C--:B------:R-:W-:Y:S01]  /*5680*/  LEA.HI.X.SX32 R9, R143, R139.reuse, 0x1, P4 ;  /* 0x0000008b8f097211 */ /* 0x080fe200020f0eff */
[----:B0-----:R-:W-:Y:S01]  /*5690*/  IMAD R232, R232, 0xc8, RZ ;  /* 0x000000c8e8e87824 */ /* 0x001fe200078e02ff */
[-C--:B------:R-:W-:Y:S01]  /*56a0*/  IADD3 R126, P3, PT, R180, R138.reuse, RZ ;  /* 0x0000008ab47e7210 */ /* 0x080fe20007f7e0ff */
[----:B------:R-:W0:Y:S01]  /*56b0*/  LDC R219, c[0x0][0x3c4] ;  /* 0x0000f100ffdb7b82 */ /* 0x000e220000000800 */
[----:B------:R-:W-:Y:S01]  /*56c0*/  IADD3 R6, P4, PT, R189, R138, RZ ;  /* 0x0000008abd067210 */ /* 0x000fe20007f9e0ff */
[----:B------:R-:W4:Y:S01]  /*56d0*/  @P0 LDG.E.U16 R36, desc[UR14][R42.64] ;  /* 0x0000000e2a240981 */ /* 0x000f22000c1e1500 */
[----:B------:R-:W-:-:S02]  /*56e0*/  LEA.HI.X.SX32 R127, R178, R139, 0x1, P3 ;  /* 0x0000008bb27f7211 */ /* 0x000fc400018f0eff */
[-C--:B------:R-:W-:Y:S01]  /*56f0*/  LEA.HI.X.SX32 R7, R154, R139.reuse, 0x1, P4 ;  /* 0x0000008b9a077211 */ /* 0x080fe200020f0eff */
[----:B------:R-:W5:Y:S01]  /*5700*/  @P0 LDG.E.U16 R38, desc[UR14][R44.64] ;  /* 0x0000000e2c260981 */ /* 0x000f62000c1e1500 */
[-C--:B------:R-:W-:Y:S01]  /*5710*/  IADD3 R70, P3, PT, R146, R138.reuse, RZ ;  /* 0x0000008a92467210 */ /* 0x080fe20007f7e0ff */
[----:B------:R-:W1:Y:S01]  /*5720*/  LDC R199, c[0x0][0x3c4] ;  /* 0x0000f100ffc77b82 */ /* 0x000e620000000800 */
[-C--:B------:R-:W-:Y:S01]  /*5730*/  IADD3 R76, P4, PT, R209, R138.reuse, RZ ;  /* 0x0000008ad14c7210 */ /* 0x080fe20007f9e0ff */
[----:B------:R-:W4:Y:S01]  /*5740*/  @P0 LDG.E.U16 R40, desc[UR14][R46.64] ;  /* 0x0000000e2e280981 */ /* 0x000f22000c1e1500 */
[-C--:B------:R-:W-:Y:S02]  /*5750*/  LEA.HI.X.SX32 R71, R173, R139.reuse, 0x1, P3 ;  /* 0x0000008bad477211 */ /* 0x080fe400018f0eff */
[-C--:B------:R-:W-:Y:S02]  /*5760*/  LEA.HI.X.SX32 R77, R159, R139.reuse, 0x1, P4 ;  /* 0x0000008b9f4d7211 */ /* 0x080fe400020f0eff */
[-C--:B------:R-:W-:Y:S01]  /*5770*/  IADD3 R80, P3, PT, R153, R138.reuse, RZ ;  /* 0x0000008a99507210 */ /* 0x080fe20007f7e0ff */
[----:B------:R-:W1:Y:S01]  /*5780*/  LDC R195, c[0x0][0x3c4] ;  /* 0x0000f100ffc37b82 */ /* 0x000e620000000800 */
[----:B------:R-:W-:Y:S01]  /*5790*/  IADD3 R116, P4, PT, R215, R138, RZ ;  /* 0x0000008ad7747210 */ /* 0x000fe20007f9e0ff */
[----:B------:R3:W-:Y:S01]  /*57a0*/  STL.64 [R1+0x6e8], R4 ;  /* 0x0006e80401007387 */ /* 0x0007e20000100a00 */
[----:B------:R-:W-:-:S02]  /*57b0*/  LEA.HI.X.SX32 R81, R152, R139, 0x1, P3 ;  /* 0x0000008b98517211 */ /* 0x000fc400018f0eff */
[-C--:B------:R-:W-:Y:S02]  /*57c0*/  LEA.HI.X.SX32 R117, R158, R139.reuse, 0x1, P4 ;  /* 0x0000008b9e757211 */ /* 0x080fe400020f0eff */
[-C--:B------:R-:W-:Y:S01]  /*57d0*/  IADD3 R112, P4, PT, R145, R138.reuse, RZ ;  /* 0x0000008a91707210 */ /* 0x080fe20007f9e0ff */
[----:B------:R0:W0:Y:S01]  /*57e0*/  @!UP2 SYNCS.EXCH.64 URZ, [UR7+0x20008], UR12 ;  /* 0x0200080c07ffa5b2 */ /* 0x0000220008000100 */
[-C--:B---3--:R-:W-:Y:S02]  /*57f0*/  IADD3 R4, P3, PT, R207, R138.reuse, RZ ;  /* 0x0000008acf047210 */ /* 0x088fe40007f7e0ff */
[-C--:B------:R-:W-:Y:S02]  /*5800*/  LEA.HI.X.SX32 R113, R218, R139.reuse, 0x1, P4 ;  /* 0x0000008bda717211 */ /* 0x080fe400020f0eff */
[----:B------:R-:W-:Y:S02]  /*5810*/  LEA.HI.X.SX32 R5, R156, R139, 0x1, P3 ;  /* 0x0000008b9c057211 */ /* 0x000fe400018f0eff */
[----:B------:R-:W-:-:S02]  /*5820*/  IADD3 R78, P3, PT, R214, R138, RZ ;  /* 0x0000008ad64e7210 */ /* 0x000fc40007f7e0ff */
[-C--:B------:R-:W-:Y:S01]  /*5830*/  IADD3 R2, P2, PT, R216, R138.reuse, RZ ;  /* 0x0000008ad8027210 */ /* 0x080fe20007f5e0ff */
[----:B------:R-:W-:Y:S01]  /*5840*/  IMAD R234, R234, 0xb8, RZ ;  /* 0x000000b8eaea7824 */ /* 0x000fe200078e02ff */
[-C--:B------:R-:W-:Y:S02]  /*5850*/  IADD3 R86, P4, PT, R175, R138.reuse, RZ ;  /* 0x0000008aaf567210 */ /* 0x080fe40007f9e0ff */
[-C--:B------:R-:W-:Y:S01]  /*5860*/  IADD3 R22, P5, PT, R229, R138.reuse, RZ ;  /* 0x0000008ae5167210 */ /* 0x080fe20007fbe0ff */
[----:B------:R-:W-:Y:S01]  /*5870*/  STL.64 [R1+0x6a8], R44 ;  /* 0x0006a82c01007387 */ /* 0x000fe20000100a00 */
[-C--:B------:R-:W-:Y:S01]  /*5880*/  LEA.HI.X.SX32 R79, R155, R139.reuse, 0x1, P3 ;  /* 0x0000008b9b4f7211 */ /* 0x080fe200018f0eff */
[----:B--2---:R-:W-:Y:S01]  /*5890*/  IMAD R220, R220, 0x1d, RZ ;  /* 0x0000001ddcdc7824 */ /* 0x004fe200078e02ff */
[-C--:B------:R-:W-:Y:S01]  /*58a0*/  LEA.HI.X.SX32 R87, R233, R139.reuse, 0x1, P4 ;  /* 0x0000008be9577211 */ /* 0x080fe200020f0eff */
[----:B0-----:R-:W-:Y:S01]  /*58b0*/  IMAD R219, R219, 0x2d, RZ ;  /* 0x0000002ddbdb7824 */ /* 0x001fe200078e02ff */
[-C--:B------:R-:W-:Y:S01]  /*58c0*/  IADD3 R82, P3, PT, R144, R138.reuse, RZ ;  /* 0x0000008a90527210 */ /* 0x080fe20007f7e0ff */
[----:B-1----:R-:W-:Y:S01]  /*58d0*/  IMAD R193, R195, 0xf, RZ ;  /* 0x0000000fc3c17824 */ /* 0x002fe200078e02ff */
[----:B------:R-:W-:Y:S01]  /*58e0*/  IADD3 R88, P4, PT, R231, R138, RZ ;  /* 0x0000008ae7587210 */ /* 0x000fe20007f9e0ff */
[----:B------:R-:W0:Y:S01]  /*58f0*/  LDC R195, c[0x0][0x3c4] ;  /* 0x0000f100ffc37b82 */ /* 0x000e220000000800 */
[-C--:B------:R-:W-:Y:S01]  /*5900*/  LEA.HI.X.SX32 R3, R185, R139.reuse, 0x1, P2 ;  /* 0x0000008bb9037211 */ /* 0x080fe200010f0eff */
[----:B------:R-:W1:Y:S01]  /*5910*/  LDCU UR12, c[0x0][0x3d0] ;  /* 0x00007a00ff0c77ac */ /* 0x000e620008000800 */
[----:B------:R-:W-:-:S02]  /*5920*/  LEA.HI.X.SX32 R83, R217, R139, 0x1, P3 ;  /* 0x0000008bd9537211 */ /* 0x000fc400018f0eff */
[-C--:B------:R-:W-:Y:S02]  /*5930*/  LEA.HI.X.SX32 R89, R240, R139.reuse, 0x1, P4 ;  /* 0x0000008bf0597211 */ /* 0x080fe400020f0eff */
[-C--:B------:R-:W-:Y:S02]  /*5940*/  IADD3 R48, P2, PT, R228, R138.reuse, RZ ;  /* 0x0000008ae4307210 */ /* 0x080fe40007f5e0ff */
[-C--:B------:R-:W-:Y:S02]  /*5950*/  IADD3 R110, P3, PT, R172, R138.reuse, RZ ;  /* 0x0000008aac6e7210 */ /* 0x080fe40007f7e0ff */
[----:B------:R-:W-:Y:S02]  /*5960*/  IADD3 R104, P4, PT, R239, R138, RZ ;  /* 0x0000008aef687210 */ /* 0x000fe40007f9e0ff */
[-C--:B------:R-:W-:Y:S02]  /*5970*/  LEA.HI.X.SX32 R49, R133, R139.reuse, 0x1, P2 ;  /* 0x0000008b85317211 */ /* 0x080fe400010f0eff */
[----:B------:R-:W-:-:S02]  /*5980*/  LEA.HI.X.SX32 R111, R227, R139, 0x1, P3 ;  /* 0x0000008be36f7211 */ /* 0x000fc400018f0eff */
[-C--:B------:R-:W-:Y:S02]  /*5990*/  LEA.HI.X.SX32 R105, R246, R139.reuse, 0x1, P4 ;  /* 0x0000008bf6697211 */ /* 0x080fe400020f0eff */
[-C--:B------:R-:W-:Y:S02]  /*59a0*/  IADD3 R18, P2, PT, R222, R138.reuse, RZ ;  /* 0x0000008ade127210 */ /* 0x080fe40007f5e0ff */
[-C--:B------:R-:W-:Y:S02]  /*59b0*/  IADD3 R108, P3, PT, R225, R138.reuse, RZ ;  /* 0x0000008ae16c7210 */ /* 0x080fe40007f7e0ff */
[----:B------:R-:W-:Y:S02]  /*59c0*/  IADD3 R94, P4, PT, R245, R138, RZ ;  /* 0x0000008af55e7210 */ /* 0x000fe40007f9e0ff */
[-C--:B------:R-:W-:Y:S02]  /*59d0*/  LEA.HI.X.SX32 R19, R216, R139.reuse, 0x1, P2 ;  /* 0x0000008bd8137211 */ /* 0x080fe400010f0eff */
[----:B------:R-:W-:-:S02]  /*59e0*/  LEA.HI.X.SX32 R109, R238, R139, 0x1, P3 ;  /* 0x0000008bee6d7211 */ /* 0x000fc400018f0eff */
[-C--:B------:R-:W-:Y:S01]  /*59f0*/  LEA.HI.X.SX32 R23, R224, R139.reuse, 0x1, P5 ;  /* 0x0000008be0177211 */ /* 0x080fe200028f0eff */
[----:B------:R2:W-:Y:S01]  /*5a00*/  STL.64 [R1+0x668], R2 ;  /* 0x0006680201007387 */ /* 0x0005e20000100a00 */
[-C--:B------:R-:W-:Y:S01]  /*5a10*/  LEA.HI.X.SX32 R95, R249, R139.reuse, 0x1, P4 ;  /* 0x0000008bf95f7211 */ /* 0x080fe200020f0eff */
[----:B------:R-:W3:Y:S01]  /*5a20*/  LDC R224, c[0x0][0x3c4] ;  /* 0x0000f100ffe07b82 */ /* 0x000ee20000000800 */
[-C--:B------:R-:W-:Y:S01]  /*5a30*/  IADD3 R54, P2, PT, R173, R138.reuse, RZ ;  /* 0x0000008aad367210 */ /* 0x080fe20007f5e0ff */
[----:B0-----:R-:W-:Y:S01]  /*5a40*/  IMAD R195, R195, 0x17, RZ ;  /* 0x00000017c3c37824 */ /* 0x001fe200078e02ff */
[-C--:B------:R-:W-:Y:S01]  /*5a50*/  IADD3 R90, P3, PT, R237, R138.reuse, RZ ;  /* 0x0000008aed5a7210 */ /* 0x080fe20007f7e0ff */
[----:B------:R-:W4:Y:S01]  /*5a60*/  @P0 LDG.E.U16 R41, desc[UR14][R22.64] ;  /* 0x0000000e16290981 */ /* 0x000f22000c1e1500 */
[----:B------:R-:W-:Y:S02]  /*5a70*/  IADD3 R26, P4, PT, R134, R138, RZ ;  /* 0x0000008a861a7210 */ /* 0x000fe40007f9e0ff */
[-C--:B------:R-:W-:Y:S01]  /*5a80*/  LEA.HI.X.SX32 R55, R210, R139.reuse, 0x1, P2 ;  /* 0x0000008bd2377211 */ /* 0x080fe200010f0eff */
[----:B------:R-:W0:Y:S01]  /*5a90*/  LDC R216, c[0x0][0x3c4] ;  /* 0x0000f100ffd87b82 */ /* 0x000e220000000800 */
[----:B------:R-:W-:-:S02]  /*5aa0*/  LEA.HI.X.SX32 R91, R244, R139, 0x1, P3 ;  /* 0x0000008bf45b7211 */ /* 0x000fc400018f0eff */
[-C--:B------:R-:W-:Y:S02]  /*5ab0*/  LEA.HI.X.SX32 R27, R161, R139.reuse, 0x1, P4 ;  /* 0x0000008ba11b7211 */ /* 0x080fe400020f0eff */
[-C--:B------:R-:W-:Y:S02]  /*5ac0*/  IADD3 R12, P2, PT, R163, R138.reuse, RZ ;  /* 0x0000008aa30c7210 */ /* 0x080fe40007f5e0ff */
[-C--:B------:R-:W-:Y:S02]  /*5ad0*/  IADD3 R102, P3, PT, R243, R138.reuse, RZ ;  /* 0x0000008af3667210 */ /* 0x080fe40007f7e0ff */
[-C--:B------:R-:W-:Y:S02]  /*5ae0*/  IADD3 R24, P4, PT, R250, R138.reuse, RZ ;  /* 0x0000008afa187210 */ /* 0x080fe40007f9e0ff */
[----:B------:R-:W-:Y:S02]  /*5af0*/  IADD3 R50, P5, PT, R223, R138, RZ ;  /* 0x0000008adf327210 */ /* 0x000fe40007fbe0ff */
[----:B------:R-:W-:-:S02]  /*5b00*/  LEA.HI.X.SX32 R13, R204, R139, 0x1, P2 ;  /* 0x0000008bcc0d7211 */ /* 0x000fc400010f0eff */
[-C--:B------:R-:W-:Y:S02]  /*5b10*/  LEA.HI.X.SX32 R103, R248, R139.reuse, 0x1, P3 ;  /* 0x0000008bf8677211 */ /* 0x080fe400018f0eff */
[-C--:B------:R-:W-:Y:S01]  /*5b20*/  IADD3 R222, P1, PT, R147, R138.reuse, RZ ;  /* 0x0000008a93de7210 */ /* 0x080fe20007f3e0ff */
[----:B---3--:R-:W-:Y:S01]  /*5b30*/  IMAD R224, R224, 0x15, RZ ;  /* 0x00000015e0e07824 */ /* 0x008fe200078e02ff */
[-C--:B------:R-:W-:Y:S01]  /*5b40*/  LEA.HI.X.SX32 R25, R146, R139.reuse, 0x1, P4 ;  /* 0x0000008b92197211 */ /* 0x080fe200020f0eff */
[----:B------:R-:W3:Y:S01]  /*5b50*/  LDC R204, c[0x0][0x3c4] ;  /* 0x0000f100ffcc7b82 */ /* 0x000ee20000000800 */
[-C--:B------:R-:W-:Y:S02]  /*5b60*/  IADD3 R118, P2, PT, R203, R138.reuse, RZ ;  /* 0x0000008acb767210 */ /* 0x080fe40007f5e0ff */
[----:B------:R-:W-:Y:S02]  /*5b70*/  IADD3 R248, P4, PT, R234, R138, RZ ;  /* 0x0000008aeaf87210 */ /* 0x000fe40007f9e0ff */
[----:B------:R-:W-:-:S03]  /*5b80*/  LEA.HI.X.SX32 R51, R182, R139, 0x1, P5 ;  /* 0x0000008bb6337211 */ /* 0x000fc600028f0eff */
[----:B------:R-:W0:Y:S01]  /*5b90*/  LDC R234, c[0x0][0x3c4] ;  /* 0x0000f100ffea7b82 */ /* 0x000e220000000800 */
[-C--:B------:R-:W-:Y:S02]  /*5ba0*/  IADD3 R16, P5, PT, R184, R138.reuse, RZ ;  /* 0x0000008ab8107210 */ /* 0x080fe40007fbe0ff */
[-C--:B------:R-:W-:Y:S02]  /*5bb0*/  LEA.HI.X.SX32 R119, R197, R139.reuse, 0x1, P2 ;  /* 0x0000008bc5777211 */ /* 0x080fe400010f0eff */
[-C--:B------:R-:W-:Y:S02]  /*5bc0*/  IADD3 R62, P2, PT, R198, R138.reuse, RZ ;  /* 0x0000008ac63e7210 */ /* 0x080fe40007f5e0ff */
[-C--:B------:R-:W-:Y:S02]  /*5bd0*/  LEA.HI.X.SX32 R17, R212, R139.reuse, 0x1, P5 ;  /* 0x0000008bd4117211 */ /* 0x080fe400028f0eff */
[----:B------:R-:W-:Y:S01]  /*5be0*/  IADD3 R98, P5, PT, R211, R138, RZ ;  /* 0x0000008ad3627210 */ /* 0x000fe20007fbe0ff */
[----:B------:R-:W1:Y:S01]  /*5bf0*/  LDC R212, c[0x0][0x3c4] ;  /* 0x0000f100ffd47b82 */ /* 0x000e620000000800 */
[----:B------:R-:W-:-:S02]  /*5c00*/  LEA.HI.X.SX32 R63, R191, R139, 0x1, P2 ;  /* 0x0000008bbf3f7211 */ /* 0x000fc400010f0eff */
[-C--:B------:R-:W-:Y:S02]  /*5c10*/  IADD3 R124, P2, PT, R192, R138.reuse, RZ ;  /* 0x0000008ac07c7210 */ /* 0x080fe40007f5e0ff */
[-C--:B------:R-:W-:Y:S02]  /*5c20*/  LEA.HI.X.SX32 R99, R180, R139.reuse, 0x1, P5 ;  /* 0x0000008bb4637211 */ /* 0x080fe400028f0eff */
[-C--:B------:R-:W-:Y:S02]  /*5c30*/  LEA.HI.X.SX32 R125, R186, R139.reuse, 0x1, P2 ;  /* 0x0000008bba7d7211 */ /* 0x080fe400010f0eff */
[----:B------:R-:W-:Y:S01]  /*5c40*/  LEA.HI.X.SX32 R223, R144, R139, 0x1, P1 ;  /* 0x0000008b90df7211 */ /* 0x000fe200008f0eff */
[----:B0-----:R-:W-:Y:S01]  /*5c50*/  IMAD R234, R234, 0xd8, RZ ;  /* 0x000000d8eaea7824 */ /* 0x001fe200078e02ff */
[-C--:B------:R-:W-:Y:S02]  /*5c60*/  IADD3 R10, P5, PT, R176, R138.reuse, RZ ;  /* 0x0000008ab00a7210 */ /* 0x080fe40007fbe0ff */
[----:B------:R-:W-:-:S02]  /*5c70*/  IADD3 R30, P3, PT, R133, R138, RZ ;  /* 0x0000008a851e7210 */ /* 0x000fc40007f7e0ff */
[-C--:B------:R-:W-:Y:S01]  /*5c80*/  LEA.HI.X.SX32 R249, R162, R139.reuse, 0x1, P4 ;  /* 0x0000008ba2f97211 */ /* 0x080fe200020f0eff */
[----:B------:R-:W-:Y:S01]  /*5c90*/  IMAD R216, R216, 0x35, RZ ;  /* 0x00000035d8d87824 */ /* 0x000fe200078e02ff */
[-C--:B------:R-:W-:Y:S01]  /*5ca0*/  IADD3 R34, P2, PT, R185, R138.reuse, RZ ;  /* 0x0000008ab9227210 */ /* 0x080fe20007f5e0ff */
[----:B------:R-:W-:Y:S01]  /*5cb0*/  IMAD R197, R199, 0x65, RZ ;  /* 0x00000065c7c57824 */ /* 0x000fe200078e02ff */
[-C--:B------:R-:W-:Y:S01]  /*5cc0*/  LEA.HI.X.SX32 R11, R140, R139.reuse, 0x1, P5 ;  /* 0x0000008b8c0b7211 */ /* 0x080fe200028f0eff */
[----:B-1----:R-:W-:Y:S01]  /*5cd0*/  IMAD R208, R212, 0x3d, RZ ;  /* 0x0000003dd4d07824 */ /* 0x002fe200078e02ff */
[-C--:B------:R-:W-:Y:S01]  /*5ce0*/  IADD3 R72, P5, PT, R149, R138.reuse, RZ ;  /* 0x0000008a95487210 */ /* 0x080fe20007fbe0ff */
[----:B------:R-:W0:Y:S01]  /*5cf0*/  LDC R212, c[0x0][0x3c4] ;  /* 0x0000f100ffd47b82 */ /* 0x000e220000000800 */
[----:B------:R-:W-:Y:S02]  /*5d00*/  LEA.HI.X.SX32 R35, R160, R139, 0x1, P2 ;  /* 0x0000008ba0237211 */ /* 0x000fe400010f0eff */
[----:B------:R-:W-:-:S02]  /*5d10*/  IADD3 R228, P2, PT, R150, R138, RZ ;  /* 0x0000008a96e47210 */ /* 0x000fc40007f5e0ff */
[-C--:B------:R-:W-:Y:S02]  /*5d20*/  LEA.HI.X.SX32 R73, R169, R139.reuse, 0x1, P5 ;  /* 0x0000008ba9497211 */ /* 0x080fe400028f0eff */
[-C--:B------:R-:W-:Y:S01]  /*5d30*/  IADD3 R74, P5, PT, R205, R138.reuse, RZ ;  /* 0x0000008acd4a7210 */ /* 0x080fe20007fbe0ff */
[----:B------:R-:W1:Y:S01]  /*5d40*/  LDC R199, c[0x0][0x3c4] ;  /* 0x0000f100ffc77b82 */ /* 0x000e620000000800 */
[-C--:B------:R-:W-:Y:S02]  /*5d50*/  LEA.HI.X.SX32 R229, R145, R139.reuse, 0x1, P2 ;  /* 0x0000008b91e57211 */ /* 0x080fe400010f0eff */
[-C--:B------:R-:W-:Y:S02]  /*5d60*/  IADD3 R250, P2, PT, R252, R138.reuse, RZ ;  /* 0x0000008afcfa7210 */ /* 0x080fe40007f5e0ff */
[----:B------:R-:W-:Y:S02]  /*5d70*/  LEA.HI.X.SX32 R75, R163, R139, 0x1, P5 ;  /* 0x0000008ba34b7211 */ /* 0x000fe400028f0eff */
[-C--:B------:R-:W-:Y:S01]  /*5d80*/  IADD3 R136, P1, PT, R251, R138.reuse, RZ ;  /* 0x0000008afb887210 */ /* 0x080fe20007f3e0ff */
[----:B------:R-:W0:Y:S01]  /*5d90*/  LDC R191, c[0x0][0x3c4] ;  /* 0x0000f100ffbf7b82 */ /* 0x000e220000000800 */
[----:B--2---:R-:W-:-:S02]  /*5da0*/  IADD3 R2, P5, PT, R213, R138, RZ ;  /* 0x0000008ad5027210 */ /* 0x004fc40007fbe0ff */
[----:B------:R-:W-:Y:S02]  /*5db0*/  LEA.HI.X.SX32 R251, R148, R139, 0x1, P2 ;  /* 0x0000008b94fb7211 */ /* 0x000fe400010f0eff */
[----:B------:R-:W-:-:S03]  /*5dc0*/  IADD3 R244, P2, PT, R234, R138, RZ ;  /* 0x0000008aeaf47210 */ /* 0x000fc60007f5e0ff */
[----:B------:R-:W2:Y:S01]  /*5dd0*/  LDC R234, c[0x0][0x3c4] ;  /* 0x0000f100ffea7b82 */ /* 0x000ea20000000800 */
[----:B------:R-:W-:Y:S02]  /*5de0*/  LEA.HI.X.SX32 R3, R157, R139, 0x1, P5 ;  /* 0x0000008b9d037211 */ /* 0x000fe400028f0eff */
[----:B------:R-:W-:-:S04]  /*5df0*/  IADD3 R114, P5, PT, R141, R138, RZ ;  /* 0x0000008a8d727210 */ /* 0x000fc80007fbe0ff */
[----:B------:R-:W-:Y:S02]  /*5e00*/  LEA.HI.X.SX32 R115, R151, R139, 0x1, P5 ;  /* 0x0000008b97737211 */ /* 0x000fe400028f0eff */
[----:B------:R-:W-:-:S04]  /*5e10*/  IADD3 R84, P5, PT, R170, R138, RZ ;  /* 0x0000008aaa547210 */ /* 0x000fc80007fbe0ff */
[----:B------:R-:W-:Y:S02]  /*5e20*/  LEA.HI.X.SX32 R85, R221, R139, 0x1, P5 ;  /* 0x0000008bdd557211 */ /* 0x000fe400028f0eff */
[----:B------:R-:W-:-:S04]  /*5e30*/  IADD3 R100, P5, PT, R183, R138, RZ ;  /* 0x0000008ab7647210 */ /* 0x000fc80007fbe0ff */
[-C--:B------:R-:W-:Y:S02]  /*5e40*/  LEA.HI.X.SX32 R101, R236, R139.reuse, 0x1, P5 ;  /* 0x0000008bec657211 */ /* 0x080fe400028f0eff */
[-C--:B------:R-:W-:Y:S02]  /*5e50*/  IADD3 R106, P5, PT, R235, R138.reuse, RZ ;  /* 0x0000008aeb6a7210 */ /* 0x080fe40007fbe0ff */
[-C--:B------:R-:W-:Y:S02]  /*5e60*/  LEA.HI.X.SX32 R137, R147, R139.reuse, 0x1, P1 ;  /* 0x0000008b93897211 */ /* 0x080fe400008f0eff */
[----:B------:R-:W-:Y:S01]  /*5e70*/  LEA.HI.X.SX32 R107, R242, R139, 0x1, P5 ;  /* 0x0000008bf26b7211 */ /* 0x000fe200028f0eff */
[----:B--2---:R-:W-:Y:S01]  /*5e80*/  IMAD R234, R234, 0xf8, RZ ;  /* 0x000000f8eaea7824 */ /* 0x004fe200078e02ff */
[-C--:B------:R-:W-:Y:S02]  /*5e90*/  IADD3 R92, P5, PT, R241, R138.reuse, RZ ;  /* 0x0000008af15c7210 */ /* 0x080fe40007fbe0ff */
[----:B------:R-:W-:-:S02]  /*5ea0*/  IADD3 R246, P1, PT, R232, R138, RZ ;  /* 0x0000008ae8f67210 */ /* 0x000fc40007f3e0ff */
[----:B------:R-:W2:Y:S01]  /*5eb0*/  LDC R232, c[0x0][0x3c4] ;  /* 0x0000f100ffe87b82 */ /* 0x000ea20000000800 */
[-C--:B------:R-:W-:Y:S02]  /*5ec0*/  LEA.HI.X.SX32 R93, R247, R139.reuse, 0x1, P5 ;  /* 0x0000008bf75d7211 */ /* 0x080fe400028f0eff */
[-C--:B------:R-:W-:Y:S02]  /*5ed0*/  LEA.HI.X.SX32 R247, R149, R139.reuse, 0x1, P1 ;  /* 0x0000008b95f77211 */ /* 0x080fe400008f0eff */
[-C--:B------:R-:W-:Y:S02]  /*5ee0*/  IADD3 R240, P1, PT, R234, R138.reuse, RZ ;  /* 0x0000008aeaf07210 */ /* 0x080fe40007f3e0ff */
[----:B------:R-:W-:Y:S02]  /*5ef0*/  LEA.HI.X.SX32 R245, R150, R139, 0x1, P2 ;  /* 0x0000008b96f57211 */ /* 0x000fe400010f0eff */
[----:B------:R-:W-:-:S04]  /*5f00*/  IADD3 R234, P2, PT, R152, R138, RZ ;  /* 0x0000008a98ea7210 */ /* 0x000fc80007f5e0ff */
[-C--:B------:R-:W-:Y:S02]  /*5f10*/  LEA.HI.X.SX32 R235, R220, R139.reuse, 0x1, P2 ;  /* 0x0000008bdceb7211 */ /* 0x080fe400010f0eff */
[----:B------:R-:W0:Y:S01]  /*5f20*/  LDC R220, c[0x0][0x3c4] ;  /* 0x0000f100ffdc7b82 */ /* 0x000e220000000800 */
[----:B------:R-:W-:Y:S01]  /*5f30*/  LEA.HI.X.SX32 R31, R142, R139, 0x1, P3 ;  /* 0x0000008b8e1f7211 */ /* 0x000fe200018f0eff */
[----:B--2---:R-:W-:Y:S01]  /*5f40*/  IMAD R232, R232, 0xe8, RZ ;  /* 0x000000e8e8e87824 */ /* 0x004fe200078e02ff */
[----:B------:R-:W-:-:S04]  /*5f50*/  IADD3 R236, P3, PT, R143, R138, RZ ;  /* 0x0000008a8fec7210 */ /* 0x000fc80007f7e0ff */
[----:B------:R-:W-:-:S04]  /*5f60*/  IADD3 R242, P4, PT, R232, R138, RZ ;  /* 0x0000008ae8f27210 */ /* 0x000fc80007f9e0ff */
[-C--:B------:R-:W-:Y:S02]  /*5f70*/  LEA.HI.X.SX32 R243, R153, R139.reuse, 0x1, P4 ;  /* 0x0000008b99f37211 */ /* 0x080fe400020f0eff */
[-C--:B------:R-:W-:Y:S01]  /*5f80*/  IADD3 R232, P4, PT, R154, R138.reuse, RZ ;  /* 0x0000008a9ae87210 */ /* 0x080fe20007f9e0ff */
[----:B0-----:R-:W-:Y:S01]  /*5f90*/  IMAD R220, R220, 0x25, RZ ;  /* 0x00000025dcdc7824 */ /* 0x001fe200078e02ff */
[-C--:B------:R-:W-:Y:S02]  /*5fa0*/  LEA.HI.X.SX32 R237, R224, R139.reuse, 0x1, P3 ;  /* 0x0000008be0ed7211 */ /* 0x080fe400018f0eff */
[----:B------:R-:W-:Y:S02]  /*5fb0*/  IADD3 R224, P3, PT, R158, R138, RZ ;  /* 0x0000008a9ee07210 */ /* 0x000fe40007f7e0ff */
[-C--:B------:R-:W-:Y:S02]  /*5fc0*/  LEA.HI.X.SX32 R233, R220, R139.reuse, 0x1, P4 ;  /* 0x0000008bdce97211 */ /* 0x080fe400020f0eff */
[----:B------:R-:W0:Y:S01]  /*5fd0*/  LDC R220, c[0x0][0x3c4] ;  /* 0x0000f100ffdc7b82 */ /* 0x000e220000000800 */
[----:B------:R-:W-:-:S07]  /*5fe0*/  LEA.HI.X.SX32 R225, R208, R139, 0x1, P3 ;  /* 0x0000008bd0e17211 */ /* 0x000fce00018f0eff */
[----:B------:R-:W2:Y:S01]  /*5ff0*/  LDC R208, c[0x0][0x3c4] ;  /* 0x0000f100ffd07b82 */ /* 0x000ea20000000800 */
[-C--:B------:R-:W-:Y:S02]  /*6000*/  IADD3 R210, P5, PT, R142, R138.reuse, RZ ;  /* 0x0000008a8ed27210 */ /* 0x080fe40007fbe0ff */
[-C--:B------:R-:W-:Y:S02]  /*6010*/  LEA.HI.X.SX32 R241, R164, R139.reuse, 0x1, P1 ;  /* 0x0000008ba4f17211 */ /* 0x080fe400008f0eff */
[-C--:B------:R-:W-:Y:S02]  /*6020*/  LEA.HI.X.SX32 R211, R141, R139.reuse, 0x1, P5 ;  /* 0x0000008b8dd37211 */ /* 0x080fe400028f0eff */
[-C--:B------:R-:W-:Y:S02]  /*6030*/  IADD3 R230, P1, PT, R156, R138.reuse, RZ ;  /* 0x0000008a9ce67210 */ /* 0x080fe40007f3e0ff */
[----:B------:R-:W-:Y:S02]  /*6040*/  IADD3 R238, P5, PT, R140, R138, RZ ;  /* 0x0000008a8cee7210 */ /* 0x000fe40007fbe0ff */
[----:B------:R-:W-:-:S02]  /*6050*/  LEA.HI.X.SX32 R231, R219, R139, 0x1, P1 ;  /* 0x0000008bdbe77211 */ /* 0x000fc400008f0eff */
[----:B------:R-:W-:Y:S01]  /*6060*/  LEA.HI.X.SX32 R239, R130, R139, 0x1, P5 ;  /* 0x0000008b82ef7211 */ /* 0x000fe200028f0eff */
[----:B------:R-:W1:Y:S01]  /*6070*/  LDC R219, c[0x0][0x3c4] ;  /* 0x0000f100ffdb7b82 */ /* 0x000e620000000800 */
[----:B0-----:R-:W-:Y:S01]  /*6080*/  IMAD R220, R220, 0x8a, RZ ;  /* 0x0000008adcdc7824 */ /* 0x001fe200078e02ff */
[----:B------:R-:W-:Y:S01]  /*6090*/  IADD3 R226, P5, PT, R157, R138, RZ ;  /* 0x0000008a9de27210 */ /* 0x000fe20007fbe0ff */
[----:B------:R-:W-:-:S03]  /*60a0*/  IMAD R212, R212, 0x45, RZ ;  /* 0x00000045d4d47824 */ /* 0x000fc600078e02ff */
[-C--:B------:R-:W-:Y:S01]  /*60b0*/  IADD3 R220, P1, PT, R220, R138.reuse, RZ ;  /* 0x0000008adcdc7210 */ /* 0x080fe20007f3e0ff */
[----:B--2---:R-:W-:Y:S01]  /*60c0*/  IMAD R206, R208, 0xba, RZ ;  /* 0x000000bad0ce7824 */ /* 0x004fe200078e02ff */
[-C--:B------:R-:W-:Y:S01]  /*60d0*/  LEA.HI.X.SX32 R227, R216, R139.reuse, 0x1, P5 ;  /* 0x0000008bd8e37211 */ /* 0x080fe200028f0eff */
[----:B------:R-:W0:Y:S01]  /*60e0*/  LDC R208, c[0x0][0x3c4] ;  /* 0x0000f100ffd07b82 */ /* 0x000e220000000800 */
[----:B------:R-:W-:Y:S02]  /*60f0*/  LEA.HI.X.SX32 R221, R212, R139, 0x1, P1 ;  /* 0x0000008bd4dd7211 */ /* 0x000fe400008f0eff */
[----:B------:R-:W-:-:S05]  /*6100*/  IADD3 R214, P1, PT, R206, R138, RZ ;  /* 0x0000008aced67210 */ /* 0x000fca0007f3e0ff */
[----:B------:R-:W2:Y:S08]  /*6110*/  LDC R216, c[0x0][0x3c4] ;  /* 0x0000f100ffd87b82 */ /* 0x000eb00000000800 */
[----:B------:R-:W3:Y:S08]  /*6120*/  LDC R212, c[0x0][0x3c4] ;  /* 0x0000f100ffd47b82 */ /* 0x000ef00000000800 */
[----:B------:R-:W4:Y:S01]  /*6130*/  LDC R206, c[0x0][0x3c4] ;  /* 0x0000f100ffce7b82 */ /* 0x000f220000000800 */
[----:B-1----:R-:W-:-:S02]  /*6140*/  IMAD R219, R219, 0x9a, RZ ;  /* 0x0000009adbdb7824 */ /* 0x002fc400078e02ff */
[----:B0-----:R-:W-:-:S03]  /*6150*/  IMAD R208, R208, 0x4d, RZ ;  /* 0x0000004dd0d07824 */ /* 0x001fc600078e02ff */
[----:B------:R-:W-:Y:S01]  /*6160*/  IADD3 R218, P5, PT, R219, R138, RZ ;  /* 0x0000008adbda7210 */ /* 0x000fe20007fbe0ff */
[----:B--2---:R-:W-:-:S03]  /*6170*/  IMAD R216, R216, 0xaa, RZ ;  /* 0x000000aad8d87824 */ /* 0x004fc600078e02ff */
[----:B------:R-:W-:Y:S02]  /*6180*/  LEA.HI.X.SX32 R219, R208, R139, 0x1, P5 ;  /* 0x0000008bd0db7211 */ /* 0x000fe400028f0eff */
[----:B------:R-:W0:Y:S01]  /*6190*/  LDC R208, c[0x0][0x3c4] ;  /* 0x0000f100ffd07b82 */ /* 0x000e220000000800 */
[----:B------:R-:W-:Y:S01]  /*61a0*/  IADD3 R216, P3, PT, R216, R138, RZ ;  /* 0x0000008ad8d87210 */ /* 0x000fe20007f7e0ff */
[----:B---3--:R-:W-:Y:S02]  /*61b0*/  IMAD R212, R212, 0xca, RZ ;  /* 0x000000cad4d47824 */ /* 0x008fe400078e02ff */
[----:B----4-:R-:W-:-:S03]  /*61c0*/  IMAD R206, R206, 0x55, RZ ;  /* 0x00000055cece7824 */ /* 0x010fc600078e02ff */
[----:B------:R-:W-:Y:S02]  /*61d0*/  IADD3 R212, P5, PT, R212, R138, RZ ;  /* 0x0000008ad4d47210 */ /* 0x000fe40007fbe0ff */
[-C--:B------:R-:W-:Y:S02]  /*61e0*/  LEA.HI.X.SX32 R217, R206, R139.reuse, 0x1, P3 ;  /* 0x0000008bced97211 */ /* 0x080fe400018f0eff */
[----:B------:R-:W1:Y:S01]  /*61f0*/  LDC R206, c[0x0][0x3c4] ;  /* 0x0000f100ffce7b82 */ /* 0x000e620000000800 */
[----:B------:R-:W-:Y:S01]  /*6200*/  LEA.HI.X.SX32 R213, R197, R139, 0x1, P5 ;  /* 0x0000008bc5d57211 */ /* 0x000fe200028f0eff */
[----:B------:R-:W-:-:S06]  /*6210*/  IMAD R197, R199, 0x6d, RZ ;  /* 0x0000006dc7c57824 */ /* 0x000fcc00078e02ff */
[----:B------:R-:W2:Y:S01]  /*6220*/  LDC R199, c[0x0][0x3c4] ;  /* 0x0000f100ffc77b82 */ /* 0x000ea20000000800 */
[----:B------:R-:W-:Y:S02]  /*6230*/  IMAD R190, R191, 0x27, RZ ;  /* 0x00000027bfbe7824 */ /* 0x000fe400078e02ff */
[----:B0-----:R-:W-:-:S05]  /*6240*/  IMAD R208, R208, 0xda, RZ ;  /* 0x000000dad0d07824 */ /* 0x001fca00078e02ff */
[----:B------:R-:W0:Y:S01]  /*6250*/  LDC R191, c[0x0][0x3c4] ;  /* 0x0000f100ffbf7b82 */ /* 0x000e220000000800 */
[----:B------:R-:W-:Y:S01]  /*6260*/  IADD3 R208, P3, PT, R208, R138, RZ ;  /* 0x0000008ad0d07210 */ /* 0x000fe20007f7e0ff */
[----:B------:R-:W-:-:S03]  /*6270*/  IMAD R204, R204, 0x5d, RZ ;  /* 0x0000005dcccc7824 */ /* 0x000fc600078e02ff */
[-C--:B------:R-:W-:Y:S01]  /*6280*/  LEA.HI.X.SX32 R209, R197, R139.reuse, 0x1, P3 ;  /* 0x0000008bc5d17211 */ /* 0x080fe200018f0eff */
[----:B-1----:R-:W-:Y:S01]  /*6290*/  IMAD R206, R206, 0xea, RZ ;  /* 0x000000eacece7824 */ /* 0x002fe200078e02ff */
[----:B------:R-:W-:Y:S01]  /*62a0*/  LEA.HI.X.SX32 R215, R204, R139, 0x1, P1 ;  /* 0x0000008bccd77211 */ /* 0x000fe200008f0eff */
[----:B------:R-:W1:Y:S01]  /*62b0*/  LDC R197, c[0x0][0x3c4] ;  /* 0x0000f100ffc57b82 */ /* 0x000e620000000800 */
[-C--:B------:R-:W-:Y:S02]  /*62c0*/  IADD3 R186, P3, PT, R165, R138.reuse, RZ ;  /* 0x0000008aa5ba7210 */ /* 0x080fe40007f7e0ff */
[-C--:B------:R-:W-:Y:S01]  /*62d0*/  IADD3 R206, P1, PT, R206, R138.reuse, RZ ;  /* 0x0000008acece7210 */ /* 0x080fe20007f3e0ff */
[----:B--2---:R-:W-:Y:S01]  /*62e0*/  IMAD R199, R199, 0x75, RZ ;  /* 0x00000075c7c77824 */ /* 0x004fe200078e02ff */
[----:B------:R-:W-:-:S03]  /*62f0*/  IADD3 R202, P2, PT, R160, R138, RZ ;  /* 0x0000008aa0ca7210 */ /* 0x000fc60007f5e0ff */
[----:B------:R-:W2:Y:S01]  /*6300*/  LDC R204, c[0x0][0x3c4] ;  /* 0x0000f100ffcc7b82 */ /* 0x000ea20000000800 */
[-C--:B------:R-:W-:Y:S02]  /*6310*/  LEA.HI.X.SX32 R187, R131, R139.reuse, 0x1, P3 ;  /* 0x0000008b83bb7211 */ /* 0x080fe400018f0eff */
[-C--:B------:R-:W-:Y:S02]  /*6320*/  LEA.HI.X.SX32 R207, R199, R139.reuse, 0x1, P1 ;  /* 0x0000008bc7cf7211 */ /* 0x080fe400008f0eff */
[-C--:B------:R-:W-:Y:S02]  /*6330*/  IADD3 R184, P3, PT, R166, R138.reuse, RZ ;  /* 0x0000008aa6b87210 */ /* 0x080fe40007f7e0ff */
[-C--:B------:R-:W-:Y:S02]  /*6340*/  IADD3 R198, P1, PT, R162, R138.reuse, RZ ;  /* 0x0000008aa2c67210 */ /* 0x080fe40007f3e0ff */
[-C--:B------:R-:W-:Y:S02]  /*6350*/  LEA.HI.X.SX32 R203, R165, R139.reuse, 0x1, P2 ;  /* 0x0000008ba5cb7211 */ /* 0x080fe400010f0eff */
[----:B------:R-:W-:Y:S01]  /*6360*/  IADD3 R180, P2, PT, R167, R138, RZ ;  /* 0x0000008aa7b47210 */ /* 0x000fe20007f5e0ff */
[----:B0-----:R-:W-:Y:S01]  /*6370*/  IMAD R191, R191, 0x2f, RZ ;  /* 0x0000002fbfbf7824 */ /* 0x001fe200078e02ff */
[----:B------:R-:W-:-:S02]  /*6380*/  LEA.HI.X.SX32 R185, R193, R139, 0x1, P3 ;  /* 0x0000008bc1b97211 */ /* 0x000fc400018f0eff */
[-C--:B------:R-:W-:Y:S02]  /*6390*/  IADD3 R160, P3, PT, R171, R138.reuse, RZ ;  /* 0x0000008aaba07210 */ /* 0x080fe40007f7e0ff */
[-C--:B------:R-:W-:Y:S02]  /*63a0*/  LEA.HI.X.SX32 R199, R167, R139.reuse, 0x1, P1 ;  /* 0x0000008ba7c77211 */ /* 0x080fe400008f0eff */
[-C--:B------:R-:W-:Y:S02]  /*63b0*/  IADD3 R158, P1, PT, R174, R138.reuse, RZ ;  /* 0x0000008aae9e7210 */ /* 0x080fe40007f3e0ff */
[-C--:B------:R-:W-:Y:S02]  /*63c0*/  LEA.HI.X.SX32 R181, R195, R139.reuse, 0x1, P2 ;  /* 0x0000008bc3b57211 */ /* 0x080fe400010f0eff */
[----:B------:R-:W0:Y:S01]  /*63d0*/  LDC R195, c[0x0][0x3c4] ;  /* 0x0000f100ffc37b82 */ /* 0x000e220000000800 */
[----:B------:R-:W-:Y:S02]  /*63e0*/  IADD3 R200, P4, PT, R161, R138, RZ ;  /* 0x0000008aa1c87210 */ /* 0x000fe40007f9e0ff */
[----:B------:R-:W-:-:S02]  /*63f0*/  LEA.HI.X.SX32 R161, R190, R139, 0x1, P3 ;  /* 0x0000008bbea17211 */ /* 0x000fc400018f0eff */
[----:B------:R-:W-:-:S03]  /*6400*/  LEA.HI.X.SX32 R159, R191, R139, 0x1, P1 ;  /* 0x0000008bbf9f7211 */ /* 0x000fc600008f0eff */
[----:B------:R-:W3:Y:S08]  /*6410*/  LDC R190, c[0x0][0x3c4] ;  /* 0x0000f100ffbe7b82 */ /* 0x000ef00000000800 */
[----:B------:R-:W4:Y:S01]  /*6420*/  LDC R191, c[0x0][0x3c4] ;  /* 0x0000f100ffbf7b82 */ /* 0x000f220000000800 */
[----:B------:R-:W-:Y:S02]  /*6430*/  LEA.HI.X.SX32 R201, R166, R139, 0x1, P4 ;  /* 0x0000008ba6c97211 */ /* 0x000fe400020f0eff */
[-C--:B------:R-:W-:Y:S01]  /*6440*/  IADD3 R162, P4, PT, R168, R138.reuse, RZ ;  /* 0x0000008aa8a27210 */ /* 0x080fe20007f9e0ff */
[----:B0-----:R-:W-:Y:S01]  /*6450*/  IMAD R193, R195, 0x1f, RZ ;  /* 0x0000001fc3c17824 */ /* 0x001fe200078e02ff */
[----:B------:R-:W-:-:S03]  /*6460*/  IADD3 R156, P2, PT, R177, R138, RZ ;  /* 0x0000008ab19c7210 */ /* 0x000fc60007f5e0ff */
[----:B------:R-:W0:Y:S01]  /*6470*/  LDC R195, c[0x0][0x3c4] ;  /* 0x0000f100ffc37b82 */ /* 0x000e220000000800 */
[----:B------:R-:W-:Y:S01]  /*6480*/  LEA.HI.X.SX32 R163, R193, R139, 0x1, P4 ;  /* 0x0000008bc1a37211 */ /* 0x000fe200020f0eff */
[----:B---3--:R-:W-:-:S06]  /*6490*/  IMAD R182, R190, 0x37, RZ ;  /* 0x00000037beb67824 */ /* 0x008fcc00078e02ff */
[----:B------:R-:W3:Y:S01]  /*64a0*/  LDC R193, c[0x0][0x3c4] ;  /* 0x0000f100ffc17b82 */ /* 0x000ee20000000800 */
[----:B----4-:R-:W-:Y:S01]  /*64b0*/  IMAD R188, R191, 0x9e, RZ ;  /* 0x0000009ebfbc7824 */ /* 0x010fe200078e02ff */
[----:B------:R-:W-:-:S06]  /*64c0*/  LEA.HI.X.SX32 R157, R182, R139, 0x1, P2 ;  /* 0x0000008bb69d7211 */ /* 0x000fcc00010f0eff */
[----:B------:R-:W4:Y:S01]  /*64d0*/  LDC R190, c[0x0][0x3c4] ;  /* 0x0000f100ffbe7b82 */ /* 0x000f220000000800 */
[----:B------:R-:W-:-:S07]  /*64e0*/  IADD3 R150, P2, PT, R188, R138, RZ ;  /* 0x0000008abc967210 */ /* 0x000fce0007f5e0ff */
[----:B------:R-:W1:Y:S08]  /*64f0*/  LDC R182, c[0x0][0x3c4] ;  /* 0x0000f100ffb67b82 */ /* 0x000e700000000800 */
[----:B------:R-:W2:Y:S01]  /*6500*/  LDC R188, c[0x0][0x3c4] ;  /* 0x0000f100ffbc7b82 */ /* 0x000ea20000000800 */
[----:B0-----:R-:W-:Y:S02]  /*6510*/  IMAD R195, R195, 0x8c, RZ ;  /* 0x0000008cc3c37824 */ /* 0x001fe400078e02ff */
[----:B---3--:R-:W-:-:S03]  /*6520*/  IMAD R192, R193, 0x8e, RZ ;  /* 0x0000008ec1c07824 */ /* 0x008fc600078e02ff */
[-C--:B------:R-:W-:Y:S02]  /*6530*/  IADD3 R194, P4, PT, R195, R138.reuse, RZ ;  /* 0x0000008ac3c27210 */ /* 0x080fe40007f9e0ff */
[----:B------:R-:W-:Y:S01]  /*6540*/  IADD3 R152, P3, PT, R192, R138, RZ ;  /* 0x0000008ac0987210 */ /* 0x000fe20007f7e0ff */
[----:B------:R-:W0:Y:S01]  /*6550*/  LDC R193, c[0x0][0x3c4] ;  /* 0x0000f100ffc17b82 */ /* 0x000e220000000800 */
[----:B------:R-:W-:Y:S01]  /*6560*/  LEA.HI.X.SX32 R195, R170, R139, 0x1, P4 ;  /* 0x0000008baac37211 */ /* 0x000fe200020f0eff */
[----:B-1----:R-:W-:-:S06]  /*6570*/  IMAD R178, R182, 0xae, RZ ;  /* 0x000000aeb6b27824 */ /* 0x002fcc00078e02ff */
[----:B------:R-:W1:Y:S01]  /*6580*/  LDC R191, c[0x0][0x3c4] ;  /* 0x0000f100ffbf7b82 */ /* 0x000e620000000800 */
[----:B--2---:R-:W-:Y:S01]  /*6590*/  IMAD R182, R188, 0x47, RZ ;  /* 0x00000047bcb67824 */ /* 0x004fe200078e02ff */
[----:B------:R-:W-:Y:S01]  /*65a0*/  IADD3 R148, P4, PT, R178, R138, RZ ;  /* 0x0000008ab2947210 */ /* 0x000fe20007f9e0ff */
[----:B------:R-:W-:-:S05]  /*65b0*/  IMAD R204, R204, 0xfa, RZ ;  /* 0x000000facccc7824 */ /* 0x000fca00078e02ff */
[----:B------:R-:W2:Y:S01]  /*65c0*/  LDC R178, c[0x0][0x3c4] ;  /* 0x0000f100ffb27b82 */ /* 0x000ea20000000800 */
[----:B------:R-:W-:-:S07]  /*65d0*/  LEA.HI.X.SX32 R153, R182, R139, 0x1, P3 ;  /* 0x0000008bb6997211 */ /* 0x000fce00018f0eff */
[----:B------:R-:W3:Y:S01]  /*65e0*/  LDC R182, c[0x0][0x3c4] ;  /* 0x0000f100ffb67b82 */ /* 0x000ee20000000800 */
[----:B0-----:R-:W-:Y:S02]  /*65f0*/  IMAD R193, R193, 0x9c, RZ ;  /* 0x0000009cc1c17824 */ /* 0x001fe400078e02ff */
[----:B------:R-:W-:Y:S02]  /*6600*/  IMAD R197, R197, 0x7d, RZ ;  /* 0x0000007dc5c57824 */ /* 0x000fe400078e02ff */
[----:B----4-:R-:W-:Y:S02]  /*6610*/  IMAD R190, R190, 0x3f, RZ ;  /* 0x0000003fbebe7824 */ /* 0x010fe400078e02ff */
[----:B-1----:R-:W-:Y:S01]  /*6620*/  IMAD R191, R191, 0xac, RZ ;  /* 0x000000acbfbf7824 */ /* 0x002fe200078e02ff */
[----:B------:R0:W-:Y:S01]  /*6630*/  STL.64 [R1+0x600], R46 ;  /* 0x0006002e01007387 */ /* 0x0001e20000100a00 */
[----:B------:R-:W1:Y:S01]  /*6640*/  LDC R188, c[0x0][0x3c4] ;  /* 0x0000f100ffbc7b82 */ /* 0x000e620000000800 */
[----:B--2---:R-:W-:-:S02]  /*6650*/  IMAD R176, R178, 0xbe, RZ ;  /* 0x000000beb2b07824 */ /* 0x004fc400078e02ff */
[----:B---3--:R-:W-:-:S05]  /*6660*/  IMAD R178, R182, 0x4f, RZ ;  /* 0x0000004fb6b27824 */ /* 0x008fca00078e02ff */
[----:B------:R-:W2:Y:S01]  /*6670*/  LDC R182, c[0x0][0x3c4] ;  /* 0x0000f100ffb67b82 */ /* 0x000ea20000000800 */
[-C--:B------:R-:W-:Y:S02]  /*6680*/  IADD3 R192, P1, PT, R193, R138.reuse, RZ ;  /* 0x0000008ac1c07210 */ /* 0x080fe40007f3e0ff */
[-C--:B------:R-:W-:Y:S02]  /*6690*/  LEA.HI.X.SX32 R151, R178, R139.reuse, 0x1, P2 ;  /* 0x0000008bb2977211 */ /* 0x080fe400010f0eff */
[----:B------:R-:W-:Y:S02]  /*66a0*/  LEA.HI.X.SX32 R193, R171, R139, 0x1, P1 ;  /* 0x0000008babc17211 */ /* 0x000fe400008f0eff */
[----:B------:R-:W-:Y:S01]  /*66b0*/  IADD3 R146, P1, PT, R176, R138, RZ ;  /* 0x0000008ab0927210 */ /* 0x000fe20007f3e0ff */
[----:B------:R-:W3:Y:S01]  /*66c0*/  LDC R178, c[0x0][0x3c4] ;  /* 0x0000f100ffb27b82 */ /* 0x000ee20000000800 */
[----:B--2---:R-:W-:-:S07]  /*66d0*/  IMAD R176, R182, 0xcc, RZ ;  /* 0x000000ccb6b07824 */ /* 0x004fce00078e02ff */
[----:B------:R-:W2:Y:S01]  /*66e0*/  LDC R182, c[0x0][0x3c4] ;  /* 0x0000f100ffb67b82 */ /* 0x000ea20000000800 */
[----:B------:R-:W-:Y:S01]  /*66f0*/  IADD3 R170, P2, PT, R176, R138, RZ ;  /* 0x0000008ab0aa7210 */ /* 0x000fe20007f5e0ff */
[----:B---3--:R-:W-:Y:S02]  /*6700*/  IMAD R176, R178, 0xce, RZ ;  /* 0x000000ceb2b07824 */ /* 0x008fe400078e02ff */
[----:B--2---:R-:W-:-:S04]  /*6710*/  IMAD R178, R182, 0x57, RZ ;  /* 0x00000057b6b27824 */ /* 0x004fc800078e02ff */
[----:B------:R-:W2:Y:S01]  /*6720*/  LDC R182, c[0x0][0x3c4] ;  /* 0x0000f100ffb67b82 */ /* 0x000ea20000000800 */
[----:B------:R-:W-:Y:S02]  /*6730*/  LEA.HI.X.SX32 R149, R178, R139, 0x1, P4 ;  /* 0x0000008bb2957211 */ /* 0x000fe400020f0eff */
[----:B------:R-:W-:-:S04]  /*6740*/  IADD3 R204, P5, PT, R204, R138, RZ ;  /* 0x0000008acccc7210 */ /* 0x000fc80007fbe0ff */
[-C--:B------:R-:W-:Y:S02]  /*6750*/  LEA.HI.X.SX32 R205, R197, R139.reuse, 0x1, P5 ;  /* 0x0000008bc5cd7211 */ /* 0x080fe400028f0eff */
[-C--:B------:R-:W-:Y:S01]  /*6760*/  IADD3 R196, P5, PT, R164, R138.reuse, RZ ;  /* 0x0000008aa4c47210 */ /* 0x080fe20007fbe0ff */
[----:B--2---:R-:W-:Y:S02]  /*6770*/  IMAD R178, R182, 0xdc, RZ ;  /* 0x000000dcb6b27824 */ /* 0x004fe400078e02ff */
[----:B------:R-:W2:Y:S01]  /*6780*/  LDC R182, c[0x0][0x3c4] ;  /* 0x0000f100ffb67b82 */ /* 0x000ea20000000800 */
[----:B------:R-:W-:Y:S02]  /*6790*/  LEA.HI.X.SX32 R197, R168, R139, 0x1, P5 ;  /* 0x0000008ba8c57211 */ /* 0x000fe400028f0eff */
[----:B------:R-:W-:-:S04]  /*67a0*/  IADD3 R154, P5, PT, R179, R138, RZ ;  /* 0x0000008ab39a7210 */ /* 0x000fc80007fbe0ff */
[-C--:B------:R-:W-:Y:S02]  /*67b0*/  LEA.HI.X.SX32 R155, R190, R139.reuse, 0x1, P5 ;  /* 0x0000008bbe9b7211 */ /* 0x080fe400028f0eff */
[-C--:B------:R-:W-:Y:S02]  /*67c0*/  IADD3 R190, P5, PT, R191, R138.reuse, RZ ;  /* 0x0000008abfbe7210 */ /* 0x080fe40007fbe0ff */
[-C--:B------:R-:W-:Y:S02]  /*67d0*/  IADD3 R168, P4, PT, R178, R138.reuse, RZ ;  /* 0x0000008ab2a87210 */ /* 0x080fe40007f9e0ff */
[----:B------:R-:W-:Y:S01]  /*67e0*/  LEA.HI.X.SX32 R191, R172, R139, 0x1, P5 ;  /* 0x0000008bacbf7211 */ /* 0x000fe200028f0eff */
[----:B------:R-:W3:Y:S01]  /*67f0*/  LDC R178, c[0x0][0x3c4] ;  /* 0x0000f100ffb27b82 */ /* 0x000ee20000000800 */
[----:B------:R-:W-:Y:S01]  /*6800*/  IADD3 R144, P5, PT, R176, R138, RZ ;  /* 0x0000008ab0907210 */ /* 0x000fe20007fbe0ff */
[----:B------:R4:W-:Y:S01]  /*6810*/  STL.64 [R1+0x5c0], R22 ;  /* 0x0005c01601007387 */ /* 0x0009e20000100a00 */
[----:B--2---:R-:W-:-:S05]  /*6820*/  IMAD R176, R182, 0xde, RZ ;  /* 0x000000deb6b07824 */ /* 0x004fca00078e02ff */
[----:B------:R-:W2:Y:S01]  /*6830*/  LDC R182, c[0x0][0x3c4] ;  /* 0x0000f100ffb67b82 */ /* 0x000ea20000000800 */
[----:B------:R0:W-:Y:S04]  /*6840*/  STL.64 [R1+0x580], R48 ;  /* 0x0005803001007387 */ /* 0x0001e80000100a00 */
[----:B------:R0:W-:Y:S04]  /*6850*/  STL.64 [R1+0x540], R20 ;  /* 0x0005401401007387 */ /* 0x0001e80000100a00 */
[----:B------:R0:W-:Y:S04]  /*6860*/  STL.64 [R1+0x500], R50 ;  /* 0x0005003201007387 */ /* 0x0001e80000100a00 */
[----:B------:R0:W-:Y:S04]  /*6870*/  STL.64 [R1+0x4c0], R18 ;  /* 0x0004c01201007387 */ /* 0x0001e80000100a00 */
[----:B------:R0:W-:Y:S04]  /*6880*/  STL.64 [R1+0x480], R52 ;  /* 0x0004803401007387 */ /* 0x0001e80000100a00 */
[----:B------:R0:W-:Y:S04]  /*6890*/  STL.64 [R1+0x7d0], R16 ;  /* 0x0007d01001007387 */ /* 0x0001e80000100a00 */
[----:B------:R-:W-:Y:S04]  /*68a0*/  STL.64 [R1+0x798], R54 ;  /* 0x0007983601007387 */ /* 0x000fe80000100a00 */
[----:B------:R-:W-:Y:S04]  /*68b0*/  STL.64 [R1+0x758], R14 ;  /* 0x0007580e01007387 */ /* 0x000fe80000100a00 */
[----:B------:R-:W-:Y:S04]  /*68c0*/  STL.64 [R1+0x720], R56 ;  /* 0x0007203801007387 */ /* 0x000fe80000100a00 */
[----:B------:R-:W-:Y:S04]  /*68d0*/  STL.64 [R1+0x6e0], R12 ;  /* 0x0006e00c01007387 */ /* 0x000fe80000100a00 */
[----:B------:R-:W-:Y:S04]  /*68e0*/  STL.64 [R1+0x6a0], R58 ;  /* 0x0006a03a01007387 */ /* 0x000fe80000100a00 */
[----:B------:R-:W-:Y:S01]  /*68f0*/  STL.64 [R1+0x660], R66 ;  /* 0x0006604201007387 */ /* 0x000fe20000100a00 */
[----:B---3--:R-:W-:-:S03]  /*6900*/  IMAD R178, R178, 0x5f, RZ ;  /* 0x0000005fb2b27824 */ /* 0x008fc600078e02ff */
[----:B------:R-:W-:Y:S01]  /*6910*/  STL.64 [R1+0x5f8], R118 ;  /* 0x0005f87601007387 */ /* 0x000fe20000100a00 */
[----:B--2---:R-:W-:-:S03]  /*6920*/  IMAD R182, R182, 0xec, RZ ;  /* 0x000000ecb6b67824 */ /* 0x004fc600078e02ff */
[----:B------:R-:W-:Y:S04]  /*6930*/  STL.64 [R1+0x5b8], R60 ;  /* 0x0005b83c01007387 */ /* 0x000fe80000100a00 */
[----:B------:R-:W-:Y:S04]  /*6940*/  STL.64 [R1+0x578], R120 ;  /* 0x0005787801007387 */ /* 0x000fe80000100a00 */
[----:B------:R-:W-:Y:S04]  /*6950*/  STL.64 [R1+0x538], R62 ;  /* 0x0005383e01007387 */ /* 0x000fe80000100a00 */
[----:B------:R-:W-:Y:S01]  /*6960*/  STL.64 [R1+0x4f8], R122 ;  /* 0x0004f87a01007387 */ /* 0x000fe20000100a00 */
[----:B------:R-:W-:-:S02]  /*6970*/  LEA.HI.X.SX32 R147, R178, R139, 0x1, P1 ;  /* 0x0000008bb2937211 */ /* 0x000fc400008f0eff */
[----:B------:R-:W2:Y:S01]  /*6980*/  LDC R178, c[0x0][0x3c4] ;  /* 0x0000f100ffb27b82 */ /* 0x000ea20000000800 */
[----:B------:R-:W-:Y:S01]  /*6990*/  STL.64 [R1+0x4b8], R64 ;  /* 0x0004b84001007387 */ /* 0x000fe20000100a00 */
[----:B------:R-:W-:-:S03]  /*69a0*/  IADD3 R166, P1, PT, R182, R138, RZ ;  /* 0x0000008ab6a67210 */ /* 0x000fc60007f3e0ff */
[----:B------:R-:W-:Y:S03]  /*69b0*/  STL.64 [R1+0x478], R124 ;  /* 0x0004787c01007387 */ /* 0x000fe60000100a00 */
[----:B------:R-:W3:Y:S01]  /*69c0*/  LDC R182, c[0x0][0x3c4] ;  /* 0x0000f100ffb67b82 */ /* 0x000ee20000000800 */
        /* <DEDUP_REMOVED lines=11> */
[----:B------:R-:W-:Y:S01]  /*6a80*/  STL.64 [R1+0x5b0], R74 ;  /* 0x0005b04a01007387 */ /* 0x000fe20000100a00 */
[----:B-1----:R-:W-:-:S03]  /*6a90*/  IMAD R188, R188, 0xbc, RZ ;  /* 0x000000bcbcbc7824 */ /* 0x002fc600078e02ff */
[----:B------:R-:W-:Y:S04]  /*6aa0*/  STL.64 [R1+0x570], R4 ;  /* 0x0005700401007387 */ /* 0x000fe80000100a00 */
[----:B------:R-:W-:Y:S04]  /*6ab0*/  STL.64 [R1+0x530], R76 ;  /* 0x0005304c01007387 */ /* 0x000fe80000100a00 */
[----:B------:R-:W-:Y:S04]  /*6ac0*/  STL.64 [R1+0x4f0], R2 ;  /* 0x0004f00201007387 */ /* 0x000fe80000100a00 */
[----:B------:R-:W-:Y:S04]  /*6ad0*/  STL.64 [R1+0x4b0], R78 ;  /* 0x0004b04e01007387 */ /* 0x000fe80000100a00 */
[----:B------:R-:W-:Y:S01]  /*6ae0*/  STL.64 [R1+0x470], R116 ;  /* 0x0004707401007387 */ /* 0x000fe20000100a00 */
[----:B------:R-:W-:-:S03]  /*6af0*/  IADD3 R188, P3, PT, R188, R138, RZ ;  /* 0x0000008abcbc7210 */ /* 0x000fc60007f7e0ff */
[----:B------:R-:W-:Y:S04]  /*6b00*/  STL.64 [R1+0x7c0], R114 ;  /* 0x0007c07201007387 */ /* 0x000fe80000100a00 */
[----:B------:R-:W-:Y:S04]  /*6b10*/  STL.64 [R1+0x788], R82 ;  /* 0x0007885201007387 */ /* 0x000fe80000100a00 */
[----:B------:R-:W-:Y:S04]  /*6b20*/  STL.64 [R1+0x748], R112 ;  /* 0x0007487001007387 */ /* 0x000fe80000100a00 */
[----:B------:R-:W-:Y:S01]  /*6b30*/  STL.64 [R1+0x710], R84 ;  /* 0x0007105401007387 */ /* 0x000fe20000100a00 */
[----:B------:R-:W-:-:S03]  /*6b40*/  LEA.HI.X.SX32 R189, R174, R139, 0x1, P3 ;  /* 0x0000008baebd7211 */ /* 0x000fc600018f0eff */
[----:B------:R-:W-:Y:S01]  /*6b50*/  STL.64 [R1+0x6d0], R110 ;  /* 0x0006d06e01007387 */ /* 0x000fe20000100a00 */
[----:B------:R-:W-:-:S03]  /*6b60*/  IADD3 R142, P3, PT, R176, R138, RZ ;  /* 0x0000008ab08e7210 */ /* 0x000fc60007f7e0ff */
[----:B------:R-:W-:Y:S01]  /*6b70*/  STL.64 [R1+0x690], R86 ;  /* 0x0006905601007387 */ /* 0x000fe20000100a00 */
[----:B--2---:R-:W-:-:S03]  /*6b80*/  IMAD R176, R178, 0xee, RZ ;  /* 0x000000eeb2b07824 */ /* 0x004fc600078e02ff */
[----:B------:R-:W-:Y:S01]  /*6b90*/  STL.64 [R1+0x650], R100 ;  /* 0x0006506401007387 */ /* 0x000fe20000100a00 */
[----:B---3--:R-:W-:Y:S02]  /*6ba0*/  IMAD R178, R182, 0x67, RZ ;  /* 0x00000067b6b27824 */ /* 0x008fe400078e02ff */
[----:B------:R-:W1:Y:S01]  /*6bb0*/  LDC R182, c[0x0][0x3c4] ;  /* 0x0000f100ffb67b82 */ /* 0x000e620000000800 */
        /* <DEDUP_REMOVED lines=27> */
[----:B------:R-:W-:Y:S01]  /*6d70*/  LEA.HI.X.SX32 R145, R178, R139, 0x1, P5 ;  /* 0x0000008bb2917211 */ /* 0x000fe200028f0eff */
[----:B-1----:R-:W-:Y:S01]  /*6d80*/  IMAD R176, R182, 0xfc, RZ ;  /* 0x000000fcb6b07824 */ /* 0x002fe200078e02ff */
[----:B------:R-:W1:Y:S01]  /*6d90*/  LDC R178, c[0x0][0x3c4] ;  /* 0x0000f100ffb27b82 */ /* 0x000e620000000800 */
[----:B------:R-:W-:Y:S04]  /*6da0*/  STL.64 [R1+0x738], R234 ;  /* 0x000738ea01007387 */ /* 0x000fe80000100a00 */
[----:B------:R-:W-:Y:S03]  /*6db0*/  STL.64 [R1+0x700], R232 ;  /* 0x000700e801007387 */ /* 0x000fe60000100a00 */
[----:B------:R-:W2:Y:S01]  /*6dc0*/  LDC R182, c[0x0][0x3c4] ;  /* 0x0000f100ffb67b82 */ /* 0x000ea20000000800 */
        /* <DEDUP_REMOVED lines=21> */
[----:B------:R-:W-:-:S03]  /*6f20*/  IADD3 R164, P5, PT, R176, R138, RZ ;  /* 0x0000008ab0a47210 */ /* 0x000fc60007fbe0ff */
[----:B------:R-:W-:Y:S01]  /*6f30*/  STL.64 [R1+0x670], R156 ;  /* 0x0006709c01007387 */ /* 0x000fe20000100a00 */
[----:B-1----:R-:W-:-:S03]  /*6f40*/  IMAD R176, R178, 0xfe, RZ ;  /* 0x000000feb2b07824 */ /* 0x002fc600078e02ff */
[----:B------:R-:W-:Y:S01]  /*6f50*/  STL.64 [R1+0x630], R154 ;  /* 0x0006309a01007387 */ /* 0x000fe20000100a00 */
[----:B--2---:R-:W-:Y:S01]  /*6f60*/  IMAD R178, R182, 0x6f, RZ ;  /* 0x0000006fb6b27824 */ /* 0x004fe200078e02ff */
[-C--:B------:R-:W-:Y:S01]  /*6f70*/  LEA.HI.X.SX32 R169, R177, R139.reuse, 0x1, P4 ;  /* 0x0000008bb1a97211 */ /* 0x080fe200020f0eff */
[----:B------:R-:W1:Y:S01]  /*6f80*/  LDC R182, c[0x0][0x3c4] ;  /* 0x0000f100ffb67b82 */ /* 0x000e620000000800 */
[----:B------:R-:W-:Y:S04]  /*6f90*/  STL.64 [R1+0x610], R194 ;  /* 0x000610c201007387 */ /* 0x000fe80000100a00 */
[----:B------:R-:W-:Y:S04]  /*6fa0*/  STL.64 [R1+0x608], R152 ;  /* 0x0006089801007387 */ /* 0x000fe80000100a00 */
[----:B------:R-:W-:Y:S04]  /*6fb0*/  STL.64 [R1+0x5d0], R192 ;  /* 0x0005d0c001007387 */ /* 0x000fe80000100a00 */
[----:B------:R-:W-:Y:S04]  /*6fc0*/  STL.64 [R1+0x5c8], R150 ;  /* 0x0005c89601007387 */ /* 0x000fe80000100a00 */
[----:B------:R-:W2:Y:S01]  /*6fd0*/  LDL.64 R172, [R1+0x668] ;  /* 0x0006680001ac7983 */ /* 0x000ea20000100a00 */
[----:B------:R-:W-:-:S03]  /*6fe0*/  LEA.HI.X.SX32 R143, R178, R139, 0x1, P3 ;  /* 0x0000008bb28f7211 */ /* 0x000fc600018f0eff */
[----:B------:R-:W-:Y:S01]  /*6ff0*/  STL.64 [R1+0x590], R190 ;  /* 0x000590be01007387 */ /* 0x000fe20000100a00 */
[----:B------:R-:W-:-:S03]  /*7000*/  LEA.HI.X.SX32 R167, R183, R139, 0x1, P1 ;  /* 0x0000008bb7a77211 */ /* 0x000fc600008f0eff */
[----:B------:R-:W-:Y:S04]  /*7010*/  STL.64 [R1+0x588], R148 ;  /* 0x0005889401007387 */ /* 0x000fe80000100a00 */
[----:B------:R-:W-:Y:S04]  /*7020*/  STL.64 [R1+0x550], R188 ;  /* 0x000550bc01007387 */ /* 0x000fe80000100a00 */
[----:B------:R-:W3:Y:S04]  /*7030*/  LDL.64 R174, [R1+0x6e8] ;  /* 0x0006e80001ae7983 */ /* 0x000ee80000100a00 */
[----:B------:R-:W-:Y:S04]  /*7040*/  STL.64 [R1+0x548], R146 ;  /* 0x0005489201007387 */ /* 0x000fe80000100a00 */
[----:B------:R-:W-:Y:S04]  /*7050*/  STL.64 [R1+0x510], R170 ;  /* 0x000510aa01007387 */ /* 0x000fe80000100a00 */
[----:B------:R-:W-:Y:S04]  /*7060*/  STL.64 [R1+0x508], R144 ;  /* 0x0005089001007387 */ /* 0x000fe80000100a00 */
[----:B------:R-:W-:Y:S04]  /*7070*/  STL.64 [R1+0x4d0], R168 ;  /* 0x0004d0a801007387 */ /* 0x000fe80000100a00 */
[----:B------:R-:W-:Y:S04]  /*7080*/  STL.64 [R1+0x4c8], R142 ;  /* 0x0004c88e01007387 */ /* 0x000fe80000100a00 */
[----:B------:R-:W-:Y:S04]  /*7090*/  STL.64 [R1+0x490], R166 ;  /* 0x000490a601007387 */ /* 0x000fe80000100a00 */
[----:B------:R-:W5:Y:S01]  /*70a0*/  LDL.LU.64 R42, [R1+0x9c8] ;  /* 0x0009c800012a7983 */ /* 0x000f620000300a00 */
[----:B-1----:R-:W-:-:S02]  /*70b0*/  IMAD R178, R182, 0x77, RZ ;  /* 0x00000077b6b27824 */ /* 0x002fc400078e02ff */
[----:B------:R-:W1:Y:S01]  /*70c0*/  LDC R182, c[0x0][0x3c4] ;  /* 0x0000f100ffb67b82 */ /* 0x000e620000000800 */
[----:B------:R-:W-:Y:S02]  /*70d0*/  IADD3 R130, P4, PT, R176, R138, RZ ;  /* 0x0000008ab0827210 */ /* 0x000fe40007f9e0ff */
[-C--:B------:R-:W-:Y:S02]  /*70e0*/  LEA.HI.X.SX32 R165, R179, R139.reuse, 0x1, P5 ;  /* 0x0000008bb3a57211 */ /* 0x080fe400028f0eff */
[----:B------:R-:W-:-:S03]  /*70f0*/  LEA.HI.X.SX32 R141, R178, R139, 0x1, P2 ;  /* 0x0000008bb28d7211 */ /* 0x000fc600010f0eff */
[----:B------:R-:W-:Y:S04]  /*7100*/  STL.64 [R1+0x450], R164 ;  /* 0x000450a401007387 */ /* 0x000fe80000100a00 */
[----:B------:R0:W-:Y:S04]  /*7110*/  STL.64 [R1+0x488], R140 ;  /* 0x0004888c01007387 */ /* 0x0001e80000100a00 */
[----:B------:R-:W5:Y:S01]  /*7120*/  LDL.LU.64 R44, [R1+0x9c0] ;  /* 0x0009c000012c7983 */ /* 0x000f620000300a00 */
[----:B-1----:R-:W-:-:S05]  /*7130*/  IMAD R182, R182, 0x7f, RZ ;  /* 0x0000007fb6b67824 */ /* 0x002fca00078e02ff */
[----:B------:R-:W-:-:S05]  /*7140*/  LEA.HI.X.SX32 R131, R182, R139, 0x1, P4 ;  /* 0x0000008bb6837211 */ /* 0x000fca00020f0eff */
[----:B------:R-:W-:Y:S04]  /*7150*/  STL.64 [R1+0x448], R130 ;  /* 0x0004488201007387 */ /* 0x000fe80000100a00 */
[----:B0-----:R-:W5:Y:S04]  /*7160*/  LDL.LU.64 R46, [R1+0x9b8] ;  /* 0x0009b800012e7983 */ /* 0x001f680000300a00 */
[----:B----4-:R-:W4:Y:S01]  /*7170*/  LDL.LU.64 R22, [R1+0x9b0] ;  /* 0x0009b00001167983 */ /* 0x010f220000300a00 */
[----:B------:R-:W-:-:S06]  /*7180*/  PRMT R0, RZ, 0x7610, R0 ;  /* 0x00007610ff007816 */ /* 0x000fcc0000000000 */
[----:B------:R-:W4:Y:S04]  /*7190*/  @P0 LDG.E.U16 R0, desc[UR14][R204.64] ;  /* 0x0000000ecc000981 */ /* 0x000f28000c1e1500 */
[----:B--2---:R-:W2:Y:S04]  /*71a0*/  @P0 LDG.E.U16 R39, desc[UR14][R172.64] ;  /* 0x0000000eac270981 */ /* 0x004ea8000c1e1500 */
[----:B---3--:R-:W3:Y:S04]  /*71b0*/  @P0 LDG.E.U16 R37, desc[UR14][R174.64] ;  /* 0x0000000eae250981 */ /* 0x008ee8000c1e1500 */
[----:B-----5:R-:W5:Y:S04]  /*71c0*/  @P0 LDG.E.U16 R42, desc[UR14][R48.64] ;  /* 0x0000000e302a0981 */ /* 0x020f68000c1e1500 */
[----:B------:R-:W2:Y:S04]  /*71d0*/  @P0 LDG.E.U16 R43, desc[UR14][R20.64] ;  /* 0x0000000e142b0981 */ /* 0x000ea8000c1e1500 */
[----:B------:R-:W2:Y:S04]  /*71e0*/  LDL.LU.64 R48, [R1+0x9a8] ;  /* 0x0009a80001307983 */ /* 0x000ea80000300a00 */
[----:B------:R-:W3:Y:S04]  /*71f0*/  LDL.LU.64 R20, [R1+0x9a0] ;  /* 0x0009a00001147983 */ /* 0x000ee80000300a00 */
[----:B------:R-:W5:Y:S04]  /*7200*/  @P0 LDG.E.U16 R44, desc[UR14][R50.64] ;  /* 0x0000000e322c0981 */ /* 0x000f68000c1e1500 */
[----:B------:R-:W5:Y:S04]  /*7210*/  @P0 LDG.E.U16 R45, desc[UR14][R18.64] ;  /* 0x0000000e122d0981 */ /* 0x000f68000c1e1500 */
[----:B------:R-:W5:Y:S04]  /*7220*/  LDL.LU.64 R50, [R1+0x998] ;  /* 0x0009980001327983 */ /* 0x000f680000300a00 */
[----:B------:R-:W5:Y:S04]  /*7230*/  LDL.LU.64 R18, [R1+0x990] ;  /* 0x0009900001127983 */ /* 0x000f680000300a00 */
[----:B------:R-:W5:Y:S04]  /*7240*/  @P0 LDG.E.U16 R46, desc[UR14][R52.64] ;  /* 0x0000000e342e0981 */ /* 0x000f68000c1e1500 */
[----:B------:R-:W5:Y:S04]  /*7250*/  @P0 LDG.E.U16 R47, desc[UR14][R16.64] ;  /* 0x0000000e102f0981 */ /* 0x000f68000c1e1500 */
[----:B----4-:R0:W4:Y:S04]  /*7260*/  @P0 LDG.E.U16 R22, desc[UR14][R140.64] ;  /* 0x0000000e8c160981 */ /* 0x010128000c1e1500 */
[----:B------:R-:W4:Y:S04]  /*7270*/  LDL.LU.64 R52, [R1+0x988] ;  /* 0x0009880001347983 */ /* 0x000f280000300a00 */
[----:B------:R-:W4:Y:S01]  /*7280*/  LDL.LU.64 R16, [R1+0x980] ;  /* 0x0009800001107983 */ /* 0x000f220000300a00 */
[----:B0-----:R-:W0:Y:S03]  /*7290*/  LDC.64 R140, c[0x0][0x390] ;  /* 0x0000e400ff8c7b82 */ /* 0x001e260000000a00 */
[----:B------:R-:W4:Y:S04]  /*72a0*/  @P0 LDG.E.U16 R23, desc[UR14][R130.64] ;  /* 0x0000000e82170981 */ /* 0x000f28000c1e1500 */
[----:B--2---:R-:W2:Y:S04]  /*72b0*/  @P0 LDG.E.U16 R48, desc[UR14][R54.64] ;  /* 0x0000000e36300981 */ /* 0x004ea8000c1e1500 */
[----:B------:R-:W2:Y:S04]  /*72c0*/  @P0 LDG.E.U16 R49, desc[UR14][R14.64] ;  /* 0x0000000e0e310981 */ /* 0x000ea8000c1e1500 */
[----:B---3--:R-:W3:Y:S04]  /*72d0*/  @P0 LDG.E.U16 R20, desc[UR14][R144.64] ;  /* 0x0000000e90140981 */ /* 0x008ee8000c1e1500 */
[----:B------:R-:W2:Y:S04]  /*72e0*/  LDL.LU.64 R54, [R1+0x978] ;  /* 0x0009780001367983 */ /* 0x000ea80000300a00 */
[----:B------:R-:W3:Y:S04]  /*72f0*/  LDL.LU.64 R14, [R1+0x970] ;  /* 0x00097000010e7983 */ /* 0x000ee80000300a00 */
[----:B-----5:R-:W5:Y:S04]  /*7300*/  @P0 LDG.E.U16 R50, desc[UR14][R56.64] ;  /* 0x0000000e38320981 */ /* 0x020f68000c1e1500 */
[----:B------:R-:W5:Y:S04]  /*7310*/  @P0 LDG.E.U16 R51, desc[UR14][R12.64] ;  /* 0x0000000e0c330981 */ /* 0x000f68000c1e1500 */
[----:B------:R-:W5:Y:S04]  /*7320*/  @P0 LDG.E.U16 R18, desc[UR14][R148.64] ;  /* 0x0000000e94120981 */ /* 0x000f68000c1e1500 */
[----:B------:R-:W5:Y:S04]  /*7330*/  LDL.LU.64 R56, [R1+0x968] ;  /* 0x0009680001387983 */ /* 0x000f680000300a00 */
[----:B------:R-:W5:Y:S04]  /*7340*/  LDL.LU.64 R12, [R1+0x960] ;  /* 0x00096000010c7983 */ /* 0x000f680000300a00 */
[----:B------:R-:W5:Y:S04]  /*7350*/  @P0 LDG.E.U16 R19, desc[UR14][R146.64] ;  /* 0x0000000e92130981 */ /* 0x000f68000c1e1500 */
[----:B----4-:R-:W4:Y:S04]  /*7360*/  @P0 LDG.E.U16 R52, desc[UR14][R58.64] ;  /* 0x0000000e3a340981 */ /* 0x010f28000c1e1500 */
[----:B------:R-:W4:Y:S04]  /*7370*/  @P0 LDG.E.U16 R53, desc[UR14][R118.64] ;  /* 0x0000000e76350981 */ /* 0x000f28000c1e1500 */
[----:B------:R-:W4:Y:S04]  /*7380*/  @P0 LDG.E.U16 R16, desc[UR14][R152.64] ;  /* 0x0000000e98100981 */ /* 0x000f28000c1e1500 */
[----:B------:R-:W4:Y:S04]  /*7390*/  LDL.LU.64 R58, [R1+0x958] ;  /* 0x00095800013a7983 */ /* 0x000f280000300a00 */
[----:B------:R-:W4:Y:S04]  /*73a0*/  LDL.LU.64 R118, [R1+0x950] ;  /* 0x0009500001767983 */ /* 0x000f280000300a00 */
[----:B------:R-:W4:Y:S04]  /*73b0*/  @P0 LDG.E.U16 R17, desc[UR14][R150.64] ;  /* 0x0000000e96110981 */ /* 0x000f28000c1e1500 */
        /* <DEDUP_REMOVED lines=107> */
[----:B------:R1:W4:Y:S04]  /*7a70*/  @P0 LDG.E.U16 R107, desc[UR14][R234.64] ;  /* 0x0000000eea6b0981 */ /* 0x000328000c1e1500 */
[----:B------:R-:W4:Y:S04]  /*7a80*/  @P0 LDG.E.U16 R111, desc[UR14][R224.64] ;  /* 0x0000000ee06f0981 */ /* 0x000f28000c1e1500 */
[----:B--2---:R-:W2:Y:S04]  /*7a90*/  @P0 LDG.E.U16 R90, desc[UR14][R96.64] ;  /* 0x0000000e605a0981 */ /* 0x004ea8000c1e1500 */
[----:B------:R-:W2:Y:S04]  /*7aa0*/  @P0 LDG.E.U16 R91, desc[UR14][R98.64] ;  /* 0x0000000e625b0981 */ /* 0x000ea8000c1e1500 */
[----:B---3--:R-:W3:Y:S04]  /*7ab0*/  @P0 LDG.E.U16 R104, desc[UR14][R240.64] ;  /* 0x0000000ef0680981 */ /* 0x008ee8000c1e1500 */
[----:B------:R0:W2:Y:S04]  /*7ac0*/  LDL.LU.64 R96, [R1+0x828] ;  /* 0x0008280001607983 */ /* 0x0000a80000300a00 */
[----:B------:R0:W3:Y:S04]  /*7ad0*/  LDL.LU.64 R98, [R1+0x820] ;  /* 0x0008200001627983 */ /* 0x0000e80000300a00 */
        /* <DEDUP_REMOVED lines=17> */
[----:B------:R-:W2:Y:S04]  /*7bf0*/  LDL.LU.64 R24, [R1+0x7f0] ;  /* 0x0007f00001187983 */ /* 0x000ea80000300a00 */
[----:B------:R-:W1:Y:S04]  /*7c00*/  LDL.LU.64 R136, [R1+0x7e8] ;  /* 0x0007e80001887983 */ /* 0x000e680000300a00 */
[----:B------:R-:W2:Y:S01]  /*7c10*/  @P0 LDG.E.U16 R99, desc[UR14][R250.64] ;  /* 0x0000000efa630981 */ /* 0x000ea2000c1e1500 */
[----:B------:R-:W-:-:S02]  /*7c20*/  UIMAD UR12, UR5, UR12, URZ ;  /* 0x0000000c050c72a4 */ /* 0x000fc4000f8e02ff */
[----:B------:R-:W-:-:S04]  /*7c30*/  @!UP0 UIADD3 UR16, UPT, UPT, -UR16, 0x100000, URZ ;  /* 0x0010000010108890 */ /* 0x000fc8000fffe1ff */
[----:B------:R-:W-:Y:S02]  /*7c40*/  @!UP0 USHF.L.U32 UR17, UR16, 0xb, URZ ;  /* 0x0000000b10118899 */ /* 0x000fe400080006ff */
[----:B------:R-:W-:Y:S01]  /*7c50*/  @!UP0 USHF.L.U32 UR16, UR16, 0x1, URZ ;  /* 0x0000000110108899 */ /* 0x000fe200080006ff */
[----:B------:R-:W-:Y:S01]  /*7c60*/  VOTEU.ALL UP2, P6 ;  /* 0x0000000000ff7886 */ /* 0x000fe20003040000 */
[----:B------:R-:W-:Y:S01]  /*7c70*/  LOP3.LUT R135, R135, 0xfbffffff, RZ, 0xc0, !PT ;  /* 0xfbffffff87877812 */ /* 0x000fe200078ec0ff */
[----:B------:R-:W-:-:S03]  /*7c80*/  UIADD3 UR18, UPT, UPT, UR7, 0x10000, URZ ;  /* 0x0001000007127890 */ /* 0x000fc6000fffe0ff */
[----:B------:R-:W-:Y:S02]  /*7c90*/  @P6 LOP3.LUT R135, R135, 0x4000000, RZ, 0xfc, !PT ;  /* 0x0400000087876812 */ /* 0x000fe400078efcff */
[C---:B-1----:R-:W-:Y:S01]  /*7ca0*/  LOP3.LUT R234, R137.reuse, 0x10, RZ, 0x3c, !PT ;  /* 0x0000001089ea7812 */ /* 0x042fe200078e3cff */
[----:B----4-:R-:W-:Y:S04]  /*7cb0*/  STS.U16 [R137+UR7+0x8400], R30 ;  /* 0x0084001e89007988 */ /* 0x010fe80008000407 */
[----:B------:R-:W-:Y:S04]  /*7cc0*/  STS.U16 [R137+UR7+0x8800], R31 ;  /* 0x0088001f89007988 */ /* 0x000fe80008000407 */
[----:B-----5:R-:W-:Y:S04]  /*7cd0*/  STS.U16 [R137+UR7+0x9000], R32 ;  /* 0x0090002089007988 */ /* 0x020fe80008000407 */
[----:B------:R-:W-:Y:S04]  /*7ce0*/  STS.U16 [R137+UR7+0xa000], R33 ;  /* 0x00a0002189007988 */ /* 0x000fe80008000407 */
[----:B--2---:R-:W-:Y:S04]  /*7cf0*/  STS.U16 [R137+UR7+0x8000], R24 ;  /* 0x0080001889007988 */ /* 0x004fe80008000407 */
[----:B------:R-:W-:Y:S04]  /*7d00*/  STS.U16 [R137+UR7+0x8c00], R36 ;  /* 0x008c002489007988 */ /* 0x000fe80008000407 */
        /* <DEDUP_REMOVED lines=17> */
[----:B------:R-:W-:Y:S01]  /*7e20*/  STS.U16 [R234+UR7+0x9880], R52 ;  /* 0x00988034ea007988 */ /* 0x000fe20008000407 */
[----:B------:R-:W-:-:S03]  /*7e30*/  LOP3.LUT R232, R137, 0x20, RZ, 0x3c, !PT ;  /* 0x0000002089e87812 */ /* 0x000fc600078e3cff */
[----:B------:R-:W-:Y:S04]  /*7e40*/  STS.U16 [R234+UR7+0xa480], R53 ;  /* 0x00a48035ea007988 */ /* 0x000fe80008000407 */
[----:B------:R-:W-:Y:S04]  /*7e50*/  STS.U16 [R234+UR7+0xa880], R54 ;  /* 0x00a88036ea007988 */ /* 0x000fe80008000407 */
[----:B------:R-:W-:Y:S04]  /*7e60*/  STS.U16 [R234+UR7+0xac80], R55 ;  /* 0x00ac8037ea007988 */ /* 0x000fe80008000407 */
[----:B------:R-:W-:Y:S04]  /*7e70*/  STS.U16 [R234+UR7+0xb080], R56 ;  /* 0x00b08038ea007988 */ /* 0x000fe80008000407 */
[----:B------:R-:W-:Y:S04]  /*7e80*/  STS.U16 [R234+UR7+0xb480], R57 ;  /* 0x00b48039ea007988 */ /* 0x000fe80008000407 */
[----:B------:R-:W-:Y:S04]  /*7e90*/  STS.U16 [R234+UR7+0xb880], R58 ;  /* 0x00b8803aea007988 */ /* 0x000fe80008000407 */
[----:B------:R-:W-:Y:S04]  /*7ea0*/  STS.U16 [R234+UR7+0xbc80], R59 ;  /* 0x00bc803bea007988 */ /* 0x000fe80008000407 */
[----:B------:R1:W-:Y:S04]  /*7eb0*/  STS.U16 [R234+UR7+0x9c80], R60 ;  /* 0x009c803cea007988 */ /* 0x0003e80008000407 */
        /* <DEDUP_REMOVED lines=8> */
[----:B-1----:R-:W-:-:S03]  /*7f40*/  LOP3.LUT R234, R137, 0x30, RZ, 0x3c, !PT ;  /* 0x0000003089ea7812 */ /* 0x002fc600078e3cff */
        /* <DEDUP_REMOVED lines=35> */
[----:B---3--:R-:W-:Y:S04]  /*8180*/  STS.U16 [R232+UR7+0xa600], R98 ;  /* 0x00a60062e8007988 */ /* 0x008fe80008000407 */
        /* <DEDUP_REMOVED lines=24> */
[----:B------:R-:W-:Y:S01]  /*8310*/  STS.U16 [R232+UR7+0x8700], R126 ;  /* 0x0087007ee8007988 */ /* 0x000fe20008000407 */
[----:B-1----:R-:W1:Y:S03]  /*8320*/  LDC R0, c[0x0][0x3d8] ;  /* 0x0000f600ff007b82 */ /* 0x002e660000000800 */
[----:B------:R-:W-:Y:S04]  /*8330*/  STS.U16 [R232+UR7+0x8b00], R124 ;  /* 0x008b007ce8007988 */ /* 0x000fe80008000407 */
[----:B------:R-:W-:Y:S04]  /*8340*/  STS.U16 [R232+UR7+0x8f00], R122 ;  /* 0x008f007ae8007988 */ /* 0x000fe80008000407 */
[----:B------:R-:W-:Y:S04]  /*8350*/  STS.U16 [R232+UR7+0x9300], R120 ;  /* 0x00930078e8007988 */ /* 0x000fe80008000407 */
[----:B------:R2:W-:Y:S02]  /*8360*/  STS.U16 [R232+UR7+0x9700], R2 ;  /* 0x00970002e8007988 */ /* 0x0005e40008000407 */
[----:B--2---:R-:W2:Y:S01]  /*8370*/  LDC R2, c[0x0][0x3d8] ;  /* 0x0000f600ff027b82 */ /* 0x004ea20000000800 */
[----:B------:R-:W-:Y:S01]  /*8380*/  IMAD R24, R132, UR4, RZ ;  /* 0x0000000484187c24 */ /* 0x000fe2000f8e02ff */
[----:B------:R-:W-:-:S03]  /*8390*/  USHF.L.U32 UR4, UR12, 0x1, URZ ;  /* 0x000000010c047899 */ /* 0x000fc600080006ff */
[C---:B------:R-:W-:Y:S01]  /*83a0*/  IMAD.SHL.U32 R25, R24.reuse, 0x2, RZ ;  /* 0x0000000218197824 */ /* 0x040fe200078e00ff */
[----:B------:R-:W-:Y:S01]  /*83b0*/  UIMAD.WIDE UR12, UR12, 0x2, URZ ;  /* 0x000000020c0c78a5 */ /* 0x000fe2000f8e02ff */
[----:B------:R-:W-:-:S03]  /*83c0*/  IMAD.HI R24, R24, 0x2, RZ ;  /* 0x0000000218187827 */ /* 0x000fc600078e02ff */
[----:B0-----:R-:W-:Y:S01]  /*83d0*/  IADD3 R140, P1, P2, R25, UR4, R140 ;  /* 0x00000004198c7c10 */ /* 0x001fe2000fa3e08c */
[----:B------:R2:W-:Y:S03]  /*83e0*/  STS.U16 [R232+UR7+0x9b00], R3 ;  /* 0x009b0003e8007988 */ /* 0x0005e60008000407 */
[----:B------:R-:W-:Y:S01]  /*83f0*/  IADD3.X R141, PT, PT, R24, UR13, R141, P1, P2 ;  /* 0x0000000d188d7c10 */ /* 0x000fe20008fe448d */
[----:B------:R1:W-:Y:S01]  /*8400*/  STS.U16 [R232+UR7+0x9f00], R4 ;  /* 0x009f0004e8007988 */ /* 0x0003e20008000407 */
[----:B------:R-:W-:-:S03]  /*8410*/  LOP3.LUT R234, R137, 0x70, RZ, 0x3c, !PT ;  /* 0x0000007089ea7812 */ /* 0x000fc600078e3cff */
[----:B------:R0:W-:Y:S04]  /*8420*/  STS.U16 [R232+UR7+0xa300], R5 ;  /* 0x00a30005e8007988 */ /* 0x0001e80008000407 */
[----:B------:R3:W-:Y:S01]  /*8430*/  STS.U16 [R232+UR7+0xa700], R6 ;  /* 0x00a70006e8007988 */ /* 0x0007e20008000407 */
[----:B--2---:R-:W-:Y:S02]  /*8440*/  SHF.L.U32 R3, R2, 0x3, RZ ;  /* 0x0000000302037819 */ /* 0x004fe400000006ff */
[----:B-1----:R-:W-:Y:S01]  /*8450*/  LEA R4, P2, R0, R140, 0x4 ;  /* 0x0000008c00047211 */ /* 0x002fe200078420ff */
[----:B------:R3:W-:Y:S03]  /*8460*/  STS.U16 [R232+UR7+0xab00], R7 ;  /* 0x00ab0007e8007988 */ /* 0x0007e60008000407 */
[----:B0-----:R-:W-:Y:S01]  /*8470*/  LEA.HI.X.SX32 R5, R3, R141, 0x1, P2 ;  /* 0x0000008d03057211 */ /* 0x001fe200010f0eff */
[----:B------:R3:W-:Y:S04]  /*8480*/  STS.U16 [R232+UR7+0xaf00], R8 ;  /* 0x00af0008e8007988 */ /* 0x0007e80008000407 */
[----:B------:R3:W-:Y:S04]  /*8490*/  STS.U16 [R232+UR7+0xb300], R9 ;  /* 0x00b30009e8007988 */ /* 0x0007e80008000407 */
[----:B------:R3:W-:Y:S04]  /*84a0*/  STS.U16 [R232+UR7+0xb700], R10 ;  /* 0x00b7000ae8007988 */ /* 0x0007e80008000407 */
[----:B------:R3:W-:Y:S04]  /*84b0*/  STS.U16 [R232+UR7+0xbb00], R11 ;  /* 0x00bb000be8007988 */ /* 0x0007e80008000407 */
[----:B------:R3:W-:Y:S04]  /*84c0*/  STS.U16 [R232+UR7+0xbf00], R12 ;  /* 0x00bf000ce8007988 */ /* 0x0007e80008000407 */
[----:B------:R3:W-:Y:S04]  /*84d0*/  STS.U16 [R234+UR7+0x8380], R127 ;  /* 0x0083807fea007988 */ /* 0x0007e80008000407 */
[----:B------:R3:W-:Y:S04]  /*84e0*/  STS.U16 [R234+UR7+0x8780], R125 ;  /* 0x0087807dea007988 */ /* 0x0007e80008000407 */
[----:B------:R3:W-:Y:S04]  /*84f0*/  STL.64 [R1+0x7e0], R4 ;  /* 0x0007e00401007387 */ /* 0x0007e80000100a00 */
[----:B------:R3:W-:Y:S01]  /*8500*/  STS.U16 [R234+UR7+0x8b80], R123 ;  /* 0x008b807bea007988 */ /* 0x0007e20008000407 */
[----:B------:R-:W-:-:S03]  /*8510*/  ISETP.EQ.U32.AND P1, PT, RZ, UR26, P0 ;  /* 0x0000001aff007c0c */ /* 0x000fc60008722070 */
[----:B------:R3:W-:Y:S04]  /*8520*/  STS.U16 [R234+UR7+0x8f80], R121 ;  /* 0x008f8079ea007988 */ /* 0x0007e80008000407 */
        /* <DEDUP_REMOVED lines=10> */
[----:B------:R3:W-:Y:S01]  /*85d0*/  STS.U16 [R234+UR7+0xbb80], R22 ;  /* 0x00bb8016ea007988 */ /* 0x0007e20008000407 */
[----:B------:R-:W-:-:S03]  /*85e0*/  UIADD3 UR12, UPT, UPT, UR8, 0x80, URZ ;  /* 0x00000080080c7890 */ /* 0x000fc6000fffe0ff */
[----:B------:R3:W-:Y:S01]  /*85f0*/  STS.U16 [R234+UR7+0xbf80], R23 ;  /* 0x00bf8017ea007988 */ /* 0x0007e20008000407 */
[----:B------:R0:W-:Y:S06]  /*8600*/  MEMBAR.ALL.CTA ;  /* 0x0000000000007992 */ /* 0x0001ec0000008000 */
[----:B0-----:R-:W-:Y:S04]  /*8610*/  FENCE.VIEW.ASYNC.S ;  /* 0x00000000000073c6 */ /* 0x001fe80000000000 */
[----:B------:R-:W0:Y:S02]  /*8620*/  FENCE.VIEW.ASYNC.S ;  /* 0x00000000000073c6 */ /* 0x000e240000000000 */
[----:B0-----:R3:W0:Y:S01]  /*8630*/  @!UP2 SYNCS.EXCH.64 URZ, [UR7+0x10000], UR16 ;  /* 0x0100001007ffa5b2 */ /* 0x0016220008000100 */
[----:B------:R-:W-:-:S02]  /*8640*/  PRMT R2, RZ, 0x7610, R2 ;  /* 0x00007610ff027816 */ /* 0x000fc40000000002 */
[----:B------:R-:W-:Y:S01]  /*8650*/  PRMT R0, RZ, 0x7610, R0 ;  /* 0x00007610ff007816 */ /* 0x000fe20000000000 */
[----:B0-----:R-:W-:Y:S06]  /*8660*/  BAR.SYNC.DEFER_BLOCKING 0x0 ;  /* 0x0000000000007b1d */ /* 0x001fec0000010000 */
[----:B---3--:R-:W-:Y:S05]  /*8670*/  @!P1 BRA `(.L_x_6) ;  /* 0x0000000000dc9947 */ /* 0x008fea0003800000 */
[----:B------:R-:W-:Y:S02]  /*8680*/  USHF.R.U32.HI UR19, URZ, 0x4, UR7 ;  /* 0x00000004ff137899 */ /* 0x000fe40008011607 */
[----:B------:R-:W-:Y:S02]  /*8690*/  UIADD3 UR16, UPT, UPT, UR7, 0x8000, URZ ;  /* 0x0000800007107890 */ /* 0x000fe4000fffe0ff */
[----:B------:R-:W-:Y:S02]  /*86a0*/  USGXT.U32 UR19, UR19, 0xe ;  /* 0x0000000e1313789a */ /* 0x000fe40008000000 */
[----:B------:R-:W-:Y:S02]  /*86b0*/  USHF.R.U32.HI UR16, URZ, 0x4, UR16 ;  /* 0x00000004ff107899 */ /* 0x000fe40008011610 */
[----:B------:R-:W-:Y:S02]  /*86c0*/  UIADD3 UR36, UP2, UPT, UR19, 0x4000080, URZ ;  /* 0x0400008013247890 */ /* 0x000fe4000ff5e0ff */
[----:B------:R-:W-:Y:S01]  /*86d0*/  USGXT.U32 UR20, UR16, 0xe ;  /* 0x0000000e1014789a */ /* 0x000fe20008000000 */
[----:B------:R-:W-:Y:S01]  /*86e0*/  UMOV UR4, URZ ;  /* 0x000000ff00047c82 */ /* 0x000fe20008000000 */
[----:B------:R-:W-:Y:S01]  /*86f0*/  UMOV UR13, URZ ;  /* 0x000000ff000d7c82 */ /* 0x000fe20008000000 */
[----:B------:R-:W-:-:S02]  /*8700*/  UIADD3.X UR37, UPT, UPT, UR4, 0x40004040, URZ, UP2, !UPT ;  /* 0x4000404004257890 */ /* 0x000fc400097fe4ff */
[----:B------:R-:W-:Y:S01]  /*8710*/  UIADD3 UR42, UP2, UPT, UR20, 0x2, URZ ;  /* 0x00000002142a7890 */ /* 0x000fe2000ff5e0ff */
[----:B------:R-:W-:Y:S01]  /*8720*/  UMOV UR16, UR18 ;  /* 0x0000001200107c82 */ /* 0x000fe20008000000 */
[----:B------:R-:W-:Y:S02]  /*8730*/  UMOV UR17, URZ ;  /* 0x000000ff00117c82 */ /* 0x000fe40008000000 */
[----:B------:R-:W-:Y:S01]  /*8740*/  UIADD3.X UR43, UPT, UPT, UR13, 0x40004040, URZ, UP2, !UPT ;  /* 0x400040400d2b7890 */ /* 0x000fe200097fe4ff */
[----:B------:R-:W-:Y:S01]  /*8750*/  UMOV UR4, UR16 ;  /* 0x0000001000047c82 */ /* 0x000fe20008000000 */
[----:B------:R-:W-:Y:S02]  /*8760*/  ULOP3.LUT UR16, UR19, 0x4000000, URZ, 0xfc, !UPT ;  /* 0x0400000013107892 */ /* 0x000fe4000f8efcff */
[----:B------:R-:W-:Y:S02]  /*8770*/  UIADD3.64 UR44, UPT, UPT, UR36, 0x80, URZ ;  /* 0x00000080242c7897 */ /* 0x000fe4000fffe0ff */
[----:B------:R-:W-:-:S02]  /*8780*/  UIADD3.64 UR46, UPT, UPT, UR42, 0x2, URZ ;  /* 0x000000022a2e7897 */ /* 0x000fc4000fffe0ff */
[----:B------:R-:W-:Y:S02]  /*8790*/  UIADD3.64 UR48, UPT, UPT, UR36, 0x100, URZ ;  /* 0x0000010024307897 */ /* 0x000fe4000fffe0ff */
[----:B------:R-:W-:Y:S02]  /*87a0*/  UIADD3.64 UR50, UPT, UPT, UR42, 0x4, URZ ;  /* 0x000000042a327897 */ /* 0x000fe4000fffe0ff */
[----:B------:R-:W-:Y:S02]  /*87b0*/  UIADD3.64 UR52, UPT, UPT, UR36, 0x180, URZ ;  /* 0x0000018024347897 */ /* 0x000fe4000fffe0ff */
[----:B------:R-:W-:Y:S02]  /*87c0*/  UIADD3.64 UR54, UPT, UPT, UR42, 0x3fe, URZ ;  /* 0x000003fe2a367897 */ /* 0x000fe4000fffe0ff */
[----:B------:R-:W-:Y:S02]  /*87d0*/  UIADD3.64 UR56, UPT, UPT, UR36, 0x200, URZ ;  /* 0x0000020024387897 */ /* 0x000fe4000fffe0ff */
[----:B------:R-:W-:-:S02]  /*87e0*/  UIADD3.64 UR58, UPT, UPT, UR42, 0x400, URZ ;  /* 0x000004002a3a7897 */ /* 0x000fc4000fffe0ff */
[----:B------:R-:W-:Y:S02]  /*87f0*/  UIADD3.64 UR60, UPT, UPT, UR36, 0x280, URZ ;  /* 0x00000280243c7897 */ /* 0x000fe4000fffe0ff */
[----:B------:R-:W-:Y:S01]  /*8800*/  UIADD3.64 UR62, UPT, UPT, UR42, 0x402, URZ ;  /* 0x000004022a3e7897 */ /* 0x000fe2000fffe0ff */
[----:B------:R-:W-:Y:S01]  /*8810*/  UMOV UR24, 0x0 ;  /* 0x0000000000187882 */ /* 0x000fe20000000000 */
[----:B------:R-:W-:Y:S01]  /*8820*/  UMOV UR25, 0x8208010 ;  /* 0x0820801000197882 */ /* 0x000fe20000000000 */
[----:B------:R-:W-:Y:S01]  /*8830*/  UIADD3.64 UR64, UPT, UPT, UR36, 0x300, URZ ;  /* 0x0000030024407897 */ /* 0x000fe2000fffe0ff */
[----:B------:R-:W-:Y:S01]  /*8840*/  UMOV UR17, 0x40004040 ;  /* 0x4000404000117882 */ /* 0x000fe20000000000 */
[----:B------:R-:W-:Y:S01]  /*8850*/  UIADD3.64 UR66, UPT, UPT, UR42, 0x404, URZ ;  /* 0x000004042a427897 */ /* 0x000fe2000fffe0ff */
[----:B------:R-:W-:Y:S01]  /*8860*/  UMOV UR21, 0x40004040 ;  /* 0x4000404000157882 */ /* 0x000fe20000000000 */
[----:B------:R-:W-:Y:S01]  /*8870*/  UMOV UR28, 0x0 ;  /* 0x00000000001c7882 */ /* 0x000fe20000000000 */
[----:B------:R-:W-:Y:S01]  /*8880*/  UMOV UR29, 0x8208010 ;  /* 0x08208010001d7882 */ /* 0x000fe20000000000 */
[----:B------:R-:W-:Y:S01]  /*8890*/  UMOV UR22, 0x0 ;  /* 0x0000000000167882 */ /* 0x000fe20000000000 */
[----:B------:R-:W-:Y:S01]  /*88a0*/  UMOV UR23, 0x8208010 ;  /* 0x0820801000177882 */ /* 0x000fe20000000000 */
[----:B------:R0:W-:Y:S01]  /*88b0*/  UTCHMMA gdesc[UR16], gdesc[UR20], tmem[UR12], tmem[UR24], idesc[UR25], !UPT ;  /* 0x00ff1814100075ea */ /* 0x0001e2000f80000c */
[----:B------:R-:W-:Y:S01]  /*88c0*/  UMOV UR30, 0x0 ;  /* 0x00000000001e7882 */ /* 0x000fe20000000000 */
[----:B------:R-:W-:Y:S01]  /*88d0*/  UMOV UR31, 0x8208010 ;  /* 0x08208010001f7882 */ /* 0x000fe20000000000 */
[----:B------:R0:W-:Y:S01]  /*88e0*/  UTCHMMA gdesc[UR36], gdesc[UR42], tmem[UR12], tmem[UR28], idesc[UR29], UPT ;  /* 0x00ff1c2a240075ea */ /* 0x0001e2000b80000c */
        /* <DEDUP_REMOVED lines=12> */
[----:B------:R0:W-:Y:S01]  /*89b0*/  UTCHMMA gdesc[UR60], gdesc[UR62], tmem[UR12], tmem[UR40], idesc[UR41], UPT ;  /* 0x00ff283e3c0075ea */ /* 0x0001e2000b80000c */
[----:B------:R0:W-:Y:S01]  /*89c0*/  UTCHMMA gdesc[UR64], gdesc[UR66], tmem[UR12], tmem[UR38], idesc[UR39], UPT ;  /* 0x00ff2642400075ea */ /* 0x0001e2000b80000c */
[----:B------:R0:W-:Y:S01]  /*89d0*/  UTCBAR [UR4], URZ ;  /* 0x000000ff040073e9 */ /* 0x0001e200080000ff */
[----:B------:R-:W-:Y:S01]  /*89e0*/  NOP ;  /* 0x0000000000007918 */ /* 0x000fe20000000000 */
.L_x_6:
[----:B------:R-:W-:Y:S05]  /*89f0*/  @!P0 BRA `(.L_x_7) ;  /* 0x0000000000088947 */ /* 0x000fea0003800000 */
[----:B------:R-:W1:Y:S02]  /*8a00*/  SYNCS.PHASECHK.TRANS64.TRYWAIT P2, [UR7+0x10000], RZ ;  /* 0x010000ffff0075a7 */ /* 0x000e640008041107 */
[----:B-1----:R-:W-:Y:S05]  /*8a10*/  @!P2 BRA `(.L_x_8) ;  /* 0x000001ac0068a947 */ /* 0x002fea0003800000 */
.L_x_7:
[----:B------:R-:W2:Y:S01]  /*8a20*/  LDL.64 R132, [R1+0x7e0] ;  /* 0x0007e00001847983 */ /* 0x000ea20000100a00 */
[----:B0-----:R-:W0:Y:S01]  /*8a30*/  LDCU UR4, c[0x0][0x3a8] ;  /* 0x00007500ff0477ac */ /* 0x001e220008000800 */
[----:B------:R-:W1:Y:S01]  /*8a40*/  LDC R239, c[0x0][0x3d8] ;  /* 0x0000f600ffef7b82 */ /* 0x000e620000000800 */
[----:B------:R-:W3:Y:S07]  /*8a50*/  S2R R3, SR_TID.X ;  /* 0x0000000000037919 */ /* 0x000eee0000002100 */
[----:B------:R-:W-:Y:S08]  /*8a60*/  BAR.SYNC.DEFER_BLOCKING 0x0 ;  /* 0x0000000000007b1d */ /* 0x000ff00000010000 */
[----:B------:R-:W4:Y:S01]  /*8a70*/  LDC R240, c[0x0][0x3d8] ;  /* 0x0000f600fff07b82 */ /* 0x000f220000000800 */
[----:B------:R-:W0:Y:S07]  /*8a80*/  LDTM.x128 R4, tmem[UR10+0x80] ;  /* 0x0000800a000479ee */ /* 0x000e2e00083c0000 */
[----:B------:R-:W0:Y:S08]  /*8a90*/  LDC R242, c[0x0][0x3d8] ;  /* 0x0000f600fff27b82 */ /* 0x000e300000000800 */
[----:B------:R-:W0:Y:S01]  /*8aa0*/  LDC R231, c[0x0][0x3d8] ;  /* 0x0000f600ffe77b82 */ /* 0x000e220000000800 */
[----:B---3--:R-:W-:-:S07]  /*8ab0*/  LOP3.LUT P2, RZ, R3, 0x7f, RZ, 0xc0, !PT ;  /* 0x0000007f03ff7812 */ /* 0x008fce000784c0ff */
[----:B------:R-:W3:Y:S08]  /*8ac0*/  LDC R238, c[0x0][0x3d8] ;  /* 0x0000f600ffee7b82 */ /* 0x000ef00000000800 */
[----:B------:R-:W0:Y:S01]  /*8ad0*/  LDC R244, c[0x0][0x3d8] ;  /* 0x0000f600fff47b82 */ /* 0x000e220000000800 */
[----:B------:R-:W0:Y:S01]  /*8ae0*/  @!P2 SYNCS.CCTL.IV [UR7+0x10000] ;  /* 0x01000000ff00a9b1 */ /* 0x000e220008000007 */
[----:B------:R-:W-:Y:S01]  /*8af0*/  NOP ;  /* 0x0000000000007918 */ /* 0x000fe20000000000 */
[----:B------:R-:W3:Y:S05]  /*8b00*/  @P0 LDG.E.U16 R2, desc[UR14][R140.64] ;  /* 0x0000000e8c020981 */ /* 0x000eea000c1e1500 */
[----:B------:R-:W0:Y:S08]  /*8b10*/  LDC R250, c[0x0][0x3d8] ;  /* 0x0000f600fffa7b82 */ /* 0x000e300000000800 */
        /* <DEDUP_REMOVED lines=14> */
[----:B------:R-:W0:Y:S01]  /*8c00*/  LDC R251, c[0x0][0x3d8] ;  /* 0x0000f600fffb7b82 */ /* 0x000e220000000800 */
[----:B--2---:R2:W4:Y:S01]  /*8c10*/  @P0 LDG.E.U16 R0, desc[UR14][R132.64] ;  /* 0x0000000e84000981 */ /* 0x004522000c1e1500 */
[----:B0-----:R-:W-:-:S06]  /*8c20*/  FMUL R143, R8, UR4 ;  /* 0x00000004088f7c20 */ /* 0x001fcc0008400000 */
[----:B------:R-:W0:Y:S01]  /*8c30*/  LDC R8, c[0x0][0x3d8] ;  /* 0x0000f600ff087b82 */ /* 0x000e220000000800 */
[----:B------:R-:W-:Y:S01]  /*8c40*/  FMUL R3, R11, UR4 ;  /* 0x000000040b037c20 */ /* 0x000fe20008400000 */
[----:B------:R-:W-:Y:S01]  /*8c50*/  FMUL R157, R54, UR4 ;  /* 0x00000004369d7c20 */ /* 0x000fe20008400000 */
[----:B------:R-:W-:Y:S01]  /*8c60*/  FMUL R161, R55, UR4 ;  /* 0x0000000437a17c20 */ /* 0x000fe20008400000 */
[----:B------:R-:W-:-:S04]  /*8c70*/  FMUL R177, R68, UR4 ;  /* 0x0000000444b17c20 */ /* 0x000fc80008400000 */
[----:B------:R-:W0:Y:S01]  /*8c80*/  LDC R11, c[0x0][0x3d8] ;  /* 0x0000f600ff0b7b82 */ /* 0x000e220000000800 */
[----:B------:R-:W-:Y:S01]  /*8c90*/  FMUL R176, R69, UR4 ;  /* 0x0000000445b07c20 */ /* 0x000fe20008400000 */
[----:B------:R-:W-:Y:S01]  /*8ca0*/  PRMT R55, RZ, 0x7610, R55 ;  /* 0x00007610ff377816 */ /* 0x000fe20000000037 */
        /* <DEDUP_REMOVED lines=12> */
[----:B------:R-:W-:Y:S01]  /*8d70*/  STL.64 [R1+0x7e8], R138 ;  /* 0x0007e88a01007387 */ /* 0x000fe20000100a00 */
[----:B------:R-:W-:Y:S01]  /*8d80*/  PRMT R79, RZ, 0x7610, R79 ;  /* 0x00007610ff4f7816 */ /* 0x000fe2000000004f */
[----:B------:R-:W-:Y:S01]  /*8d90*/  FMUL R200, R100, UR4 ;  /* 0x0000000464c87c20 */ /* 0x000fe20008400000 */
[----:B------:R-:W-:Y:S01]  /*8da0*/  FMUL R201, R101, UR4 ;  /* 0x0000000465c97c20 */ /* 0x000fe20008400000 */
[----:B------:R-:W-:Y:S01]  /*8db0*/  PRMT R97, RZ, 0x7610, R97 ;  /* 0x00007610ff617816 */ /* 0x000fe20000000061 */
[----:B------:R-:W-:Y:S01]  /*8dc0*/  FMUL R206, R106, UR4 ;  /* 0x000000046ace7c20 */ /* 0x000fe20008400000 */
[----:B------:R-:W-:Y:S01]  /*8dd0*/  PRMT R96, RZ, 0x7610, R96 ;  /* 0x00007610ff607816 */ /* 0x000fe20000000060 */
[----:B------:R-:W-:Y:S01]  /*8de0*/  FMUL R207, R107, UR4 ;  /* 0x000000046bcf7c20 */ /* 0x000fe20008400000 */
[----:B------:R0:W-:Y:S01]  /*8df0*/  STL.64 [R1+0xa00], R54 ;  /* 0x000a003601007387 */ /* 0x0001e20000100a00 */
[----:B------:R-:W-:Y:S01]  /*8e00*/  PRMT R101, RZ, 0x7610, R101 ;  /* 0x00007610ff657816 */ /* 0x000fe20000000065 */
[----:B------:R-:W-:Y:S01]  /*8e10*/  FMUL R210, R110, UR4 ;  /* 0x000000046ed27c20 */ /* 0x000fe20008400000 */
[----:B------:R-:W-:Y:S01]  /*8e20*/  PRMT R100, RZ, 0x7610, R100 ;  /* 0x00007610ff647816 */ /* 0x000fe20000000064 */
[----:B------:R-:W-:Y:S01]  /*8e30*/  FMUL R211, R111, UR4 ;  /* 0x000000046fd37c20 */ /* 0x000fe20008400000 */
[----:B------:R-:W-:Y:S01]  /*8e40*/  STL.64 [R1+0x9d0], R68 ;  /* 0x0009d04401007387 */ /* 0x000fe20000100a00 */
        /* <DEDUP_REMOVED lines=13> */
[----:B------:R-:W-:Y:S01]  /*8f20*/  STL.64 [R1+0x988], R96 ;  /* 0x0009886001007387 */ /* 0x000fe20000100a00 */
[----:B------:R-:W-:Y:S01]  /*8f30*/  PRMT R124, RZ, 0x7610, R124 ;  /* 0x00007610ff7c7816 */ /* 0x000fe2000000007c */
[----:B--2---:R-:W-:Y:S01]  /*8f40*/  FMUL R133, R9, UR4 ;  /* 0x0000000409857c20 */ /* 0x004fe20008400000 */
[----:B------:R-:W-:Y:S01]  /*8f50*/  PRMT R125, RZ, 0x7610, R125 ;  /* 0x00007610ff7d7816 */ /* 0x000fe2000000007d */
[----:B------:R-:W-:Y:S01]  /*8f60*/  STL.64 [R1+0x970], R100 ;  /* 0x0009706401007387 */ /* 0x000fe20000100a00 */
[----:B------:R-:W2:Y:S01]  /*8f70*/  LDC R9, c[0x0][0x3d8] ;  /* 0x0000f600ff097b82 */ /* 0x000ea20000000800 */
[----:B------:R-:W-:-:S02]  /*8f80*/  ISETP.GT.AND P3, PT, R136, 0x2, PT ;  /* 0x000000028800780c */ /* 0x000fc40003f64270 */
[----:B------:R-:W-:Y:S01]  /*8f90*/  STL.64 [R1+0x958], R106 ;  /* 0x0009586a01007387 */ /* 0x000fe20000100a00 */
[----:B------:R-:W-:-:S03]  /*8fa0*/  FMUL R132, R10, UR4 ;  /* 0x000000040a847c20 */ /* 0x000fc60008400000 */
[----:B------:R-:W-:Y:S01]  /*8fb0*/  STL.64 [R1+0x948], R110 ;  /* 0x0009486e01007387 */ /* 0x000fe20000100a00 */
[----:B------:R-:W1:Y:S03]  /*8fc0*/  LDC R10, c[0x0][0x3d8] ;  /* 0x0000f600ff0a7b82 */ /* 0x000e660000000800 */
[----:B------:R-:W-:Y:S04]  /*8fd0*/  STL.64 [R1+0x910], R122 ;  /* 0x0009107a01007387 */ /* 0x000fe80000100a00 */
[----:B------:R3:W-:Y:S01]  /*8fe0*/  STL.64 [R1+0x908], R124 ;  /* 0x0009087c01007387 */ /* 0x0007e20000100a00 */
[----:B0-----:R-:W-:Y:S02]  /*8ff0*/  IMAD R55, R11, 0x16, RZ ;  /* 0x000000160b377824 */ /* 0x001fe400078e02ff */
[----:B------:R-:W-:Y:S01]  /*9000*/  FMUL R13, R13, UR4 ;  /* 0x000000040d0d7c20 */ /* 0x000fe20008400000 */
[----:B------:R-:W-:Y:S01]  /*9010*/  UISETP.GT.AND UP2, UPT, UR6, -0x1, UPT ;  /* 0xffffffff0600788c */ /* 0x000fe2000bf44270 */
[----:B------:R-:W-:Y:S01]  /*9020*/  FMUL R16, R16, UR4 ;  /* 0x0000000410107c20 */ /* 0x000fe20008400000 */
[----:B------:R-:W-:Y:S01]  /*9030*/  FMUL R150, R5, UR4 ;  /* 0x0000000405967c20 */ /* 0x000fe20008400000 */
[----:B------:R-:W-:Y:S01]  /*9040*/  FMUL R191, R4, UR4 ;  /* 0x0000000404bf7c20 */ /* 0x000fe20008400000 */
[----:B------:R-:W-:Y:S01]  /*9050*/  FMUL R148, R6, UR4 ;  /* 0x0000000406947c20 */ /* 0x000fe20008400000 */
[----:B------:R-:W-:-:S02]  /*9060*/  ISETP.GT.AND P5, PT, R136, RZ, PT ;  /* 0x000000ff8800720c */ /* 0x000fc40003fa4270 */
[----:B------:R-:W-:Y:S01]  /*9070*/  ISETP.GT.AND P4, PT, R136, 0x1, PT ;  /* 0x000000018800780c */ /* 0x000fe20003f84270 */
[----:B---3--:R0:W-:Y:S01]  /*9080*/  STS.U16 [R137+UR7+0x8000], R2 ;  /* 0x0080000289007988 */ /* 0x0081e20008000407 */
[----:B------:R-:W-:Y:S01]  /*9090*/  IMAD R124, R8, 0x9, RZ ;  /* 0x00000009087c7824 */ /* 0x000fe200078e02ff */
[----:B------:R-:W-:Y:S01]  /*90a0*/  FSEL R8, R145, -INF , P3 ;  /* 0xff80000091087808 */ /* 0x000fe20001800000 */
[----:B------:R-:W-:Y:S01]  /*90b0*/  FMUL R12, R12, UR4 ;  /* 0x000000040c0c7c20 */ /* 0x000fe20008400000 */
[----:B------:R-:W-:Y:S01]  /*90c0*/  ISETP.GT.AND P3, PT, R136, 0x5, PT ;  /* 0x000000058800780c */ /* 0x000fe20003f64270 */
[----:B------:R-:W-:Y:S01]  /*90d0*/  FMUL R14, R14, UR4 ;  /* 0x000000040e0e7c20 */ /* 0x000fe20008400000 */
[----:B------:R-:W-:Y:S01]  /*90e0*/  FMUL R15, R15, UR4 ;  /* 0x000000040f0f7c20 */ /* 0x000fe20008400000 */
[----:B------:R-:W-:Y:S01]  /*90f0*/  FMUL R17, R17, UR4 ;  /* 0x0000000411117c20 */ /* 0x000fe20008400000 */
        /* <DEDUP_REMOVED lines=10> */
[----:B------:R-:W-:Y:S01]  /*91a0*/  PLOP3.LUT P2, PT, PT, PT, UP2, 0x80, 0x8 ;  /* 0x000000000008781c */ /* 0x000fe20003f4f028 */
[----:B------:R-:W-:Y:S01]  /*91b0*/  FMUL R6, R19, UR4 ;  /* 0x0000000413067c20 */ /* 0x000fe20008400000 */
[----:B------:R-:W-:Y:S01]  /*91c0*/  FSEL R16, R16, -INF , P3 ;  /* 0xff80000010107808 */ /* 0x000fe20001800000 */
[----:B------:R-:W-:Y:S01]  /*91d0*/  FMUL R4, R20, UR4 ;  /* 0x0000000414047c20 */ /* 0x000fe20008400000 */
[----:B0-----:R-:W-:Y:S01]  /*91e0*/  FSEL R2, R150, -INF , P5 ;  /* 0xff80000096027808 */ /* 0x001fe20002800000 */
[----:B------:R-:W-:Y:S01]  /*91f0*/  FMUL R168, R59, UR4 ;  /* 0x000000043ba87c20 */ /* 0x000fe20008400000 */
[----:B------:R-:W-:Y:S01]  /*9200*/  ISETP.GT.AND P3, PT, R136, 0xe, PT ;  /* 0x0000000e8800780c */ /* 0x000fe20003f64270 */
[----:B------:R-:W-:Y:S01]  /*9210*/  FMUL R167, R60, UR4 ;  /* 0x000000043ca77c20 */ /* 0x000fe20008400000 */
[----:B------:R-:W-:Y:S01]  /*9220*/  ISETP.GT.AND P5, PT, R136, 0x3, PT ;  /* 0x000000038800780c */ /* 0x000fe20003fa4270 */
[----:B------:R-:W-:Y:S01]  /*9230*/  FMUL R170, R63, UR4 ;  /* 0x000000043faa7c20 */ /* 0x000fe20008400000 */
[----:B------:R-:W-:Y:S01]  /*9240*/  FSEL R7, R148, -INF , P4 ;  /* 0xff80000094077808 */ /* 0x000fe20002000000 */
[----:B------:R-:W-:Y:S01]  /*9250*/  FMUL R172, R64, UR4 ;  /* 0x0000000440ac7c20 */ /* 0x000fe20008400000 */
[----:B------:R-:W-:Y:S01]  /*9260*/  FSEL R20, R191, -INF , P2 ;  /* 0xff800000bf147808 */ /* 0x000fe20001000000 */
[----:B--2---:R-:W-:Y:S01]  /*9270*/  IMAD R125, R9, 0x14, RZ ;  /* 0x00000014097d7824 */ /* 0x004fe200078e02ff */
[----:B------:R-:W-:Y:S01]  /*9280*/  ISETP.GT.AND P4, PT, R136, 0x4, PT ;  /* 0x000000048800780c */ /* 0x000fe20003f84270 */
[----:B------:R-:W-:Y:S01]  /*9290*/  FMUL R173, R66, UR4 ;  /* 0x0000000442ad7c20 */ /* 0x000fe20008400000 */
[----:B------:R-:W-:Y:S01]  /*92a0*/  FSEL R9, R143, -INF , P5 ;  /* 0xff8000008f097808 */ /* 0x000fe20002800000 */
[----:B-1----:R-:W-:Y:S01]  /*92b0*/  IMAD R122, R10, 0xb, RZ ;  /* 0x0000000b0a7a7824 */ /* 0x002fe200078e02ff */
[----:B------:R-:W-:Y:S01]  /*92c0*/  ISETP.GT.AND P5, PT, R136, 0x6, PT ;  /* 0x000000068800780c */ /* 0x000fe20003fa4270 */
[----:B------:R-:W-:Y:S01]  /*92d0*/  FMUL R169, R61, UR4 ;  /* 0x000000043da97c20 */ /* 0x000fe20008400000 */
[----:B------:R-:W-:Y:S01]  /*92e0*/  FSEL R10, R133, -INF , P4 ;  /* 0xff800000850a7808 */ /* 0x000fe20002000000 */
[----:B------:R-:W-:Y:S01]  /*92f0*/  FMUL R171, R62, UR4 ;  /* 0x000000043eab7c20 */ /* 0x000fe20008400000 */
        /* <DEDUP_REMOVED lines=12> */
[C---:B------:R-:W-:Y:S01]  /*93c0*/  ISETP.GT.AND P5, PT, R136.reuse, 0xc, PT ;  /* 0x0000000c8800780c */ /* 0x040fe20003fa4270 */
        /* <DEDUP_REMOVED lines=11> */
[----:B------:R-:W-:Y:S01]  /*9480*/  FMUL R19, R22, UR4 ;  /* 0x0000000416137c20 */ /* 0x000fe20008400000 */
[----:B------:R-:W-:Y:S01]  /*9490*/  ISETP.GT.AND P4, PT, R136, 0x10, PT ;  /* 0x000000108800780c */ /* 0x000fe20003f84270 */
[----:B------:R-:W-:Y:S01]  /*94a0*/  FMUL R218, R118, UR4 ;  /* 0x0000000476da7c20 */ /* 0x000fe20008400000 */
[----:B------:R-:W-:Y:S01]  /*94b0*/  FSEL R4, R4, -INF , P5 ;  /* 0xff80000004047808 */ /* 0x000fe20002800000 */
[----:B------:R-:W-:Y:S01]  /*94c0*/  FMUL R21, R23, UR4 ;  /* 0x0000000417157c20 */ /* 0x000fe20008400000 */
[----:B------:R-:W-:Y:S01]  /*94d0*/  FMUL R22, R24, UR4 ;  /* 0x0000000418167c20 */ /* 0x000fe20008400000 */
[C---:B------:R-:W-:Y:S01]  /*94e0*/  ISETP.GT.AND P5, PT, R136.reuse, 0x12, PT ;  /* 0x000000128800780c */ /* 0x040fe20003fa4270 */
[----:B------:R-:W-:Y:S01]  /*94f0*/  FMUL R228, R127, UR4 ;  /* 0x000000047fe47c20 */ /* 0x000fe20008400000 */
[----:B------:R-:W-:Y:S01]  /*9500*/  FSEL R5, R5, -INF , P4 ;  /* 0xff80000005057808 */ /* 0x000fe20002000000 */
[----:B------:R-:W-:Y:S01]  /*9510*/  FMUL R180, R71, UR4 ;  /* 0x0000000447b47c20 */ /* 0x000fe20008400000 */
[----:B------:R-:W-:Y:S01]  /*9520*/  ISETP.GT.AND P4, PT, R136, 0x13, PT ;  /* 0x000000138800780c */ /* 0x000fe20003f84270 */
[----:B------:R-:W-:Y:S01]  /*9530*/  FMUL R23, R25, UR4 ;  /* 0x0000000419177c20 */ /* 0x000fe20008400000 */
        /* <DEDUP_REMOVED lines=47> */
[----:B------:R-:W0:Y:S01]  /*9830*/  LDC R79, c[0x0][0x3d8] ;  /* 0x0000f600ff4f7b82 */ /* 0x000e220000000800 */
[----:B------:R-:W-:Y:S01]  /*9840*/  FSEL R36, R36, -INF , P5 ;  /* 0xff80000024247808 */ /* 0x000fe20002800000 */
[----:B------:R-:W-:Y:S01]  /*9850*/  FMUL R39, R41, UR4 ;  /* 0x0000000429277c20 */ /* 0x000fe20008400000 */
[----:B------:R-:W-:Y:S01]  /*9860*/  FMUL R40, R42, UR4 ;  /* 0x000000042a287c20 */ /* 0x000fe20008400000 */
[----:B----4-:R1:W-:Y:S01]  /*9870*/  STS.U16 [R137+UR7+0x8400], R0 ;  /* 0x0084000089007988 */ /* 0x0103e20008000407 */
[----:B------:R-:W-:Y:S01]  /*9880*/  FMUL R195, R95, UR4 ;  /* 0x000000045fc37c20 */ /* 0x000fe20008400000 */
        /* <DEDUP_REMOVED lines=8> */
[----:B-1----:R-:W1:Y:S01]  /*9910*/  LDC R0, c[0x0][0x3d8] ;  /* 0x0000f600ff007b82 */ /* 0x002e620000000800 */
        /* <DEDUP_REMOVED lines=11> */
[----:B------:R-:W-:Y:S01]  /*99d0*/  IMAD R97, R242, 0x34, RZ ;  /* 0x00000034f2617824 */ /* 0x000fe200078e02ff */
[----:B------:R-:W2:Y:S01]  /*99e0*/  LDC R78, c[0x0][0x3d8] ;  /* 0x0000f600ff4e7b82 */ /* 0x000ea20000000800 */
[----:B------:R-:W-:-:S02]  /*99f0*/  IMAD R106, R238, 0x26, RZ ;  /* 0x00000026ee6a7824 */ /* 0x000fc400078e02ff */
[----:B------:R-:W-:Y:S01]  /*9a00*/  IMAD R96, R244, 0x36, RZ ;  /* 0x00000036f4607824 */ /* 0x000fe200078e02ff */
[----:B------:R-:W-:Y:S01]  /*9a10*/  PRMT R134, RZ, 0x7610, R134 ;  /* 0x00007610ff867816 */ /* 0x000fe20000000086 */
[----:B------:R-:W-:Y:S01]  /*9a20*/  IMAD R100, R250, 0x44, RZ ;  /* 0x00000044fa647824 */ /* 0x000fe200078e02ff */
[----:B------:R-:W-:Y:S02]  /*9a30*/  PRMT R147, RZ, 0x7610, R147 ;  /* 0x00007610ff937816 */ /* 0x000fe40000000093 */
[----:B------:R-:W-:Y:S01]  /*9a40*/  PRMT R146, RZ, 0x7610, R146 ;  /* 0x00007610ff927816 */ /* 0x000fe20000000092 */
[----:B------:R-:W3:Y:S01]  /*9a50*/  LDC R111, c[0x0][0x3d8] ;  /* 0x0000f600ff6f7b82 */ /* 0x000ee20000000800 */
[----:B-1----:R-:W-:Y:S01]  /*9a60*/  IMAD R54, R0, 0x3, RZ ;  /* 0x0000000300367824 */ /* 0x002fe200078e02ff */
[----:B------:R-:W-:Y:S02]  /*9a70*/  FSEL R0, R6, -INF , P3 ;  /* 0xff80000006007808 */ /* 0x000fe40001800000 */
[----:B------:R-:W-:-:S02]  /*9a80*/  FMNMX3 R6, R20, R2, R7, !PT ;  /* 0x0000000214067276 */ /* 0x000fc40007800007 */
[----:B------:R-:W-:Y:S02]  /*9a90*/  PRMT R154, RZ, 0x7610, R154 ;  /* 0x00007610ff9a7816 */ /* 0x000fe4000000009a */
[----:B------:R-:W-:Y:S02]  /*9aa0*/  PRMT R155, RZ, 0x7610, R155 ;  /* 0x00007610ff9b7816 */ /* 0x000fe4000000009b */
[----:B------:R-:W-:Y:S02]  /*9ab0*/  PRMT R162, RZ, 0x7610, R162 ;  /* 0x00007610ffa27816 */ /* 0x000fe400000000a2 */
[----:B------:R-:W-:Y:S02]  /*9ac0*/  PRMT R163, RZ, 0x7610, R163 ;  /* 0x00007610ffa37816 */ /* 0x000fe400000000a3 */
[----:B------:R-:W-:Y:S02]  /*9ad0*/  PRMT R142, RZ, 0x7610, R142 ;  /* 0x00007610ff8e7816 */ /* 0x000fe4000000008e */
[----:B------:R-:W-:-:S02]  /*9ae0*/  PRMT R151, RZ, 0x7610, R151 ;  /* 0x00007610ff977816 */ /* 0x000fc40000000097 */
[----:B------:R-:W-:Y:S01]  /*9af0*/  PRMT R160, RZ, 0x7610, R160 ;  /* 0x00007610ffa07816 */ /* 0x000fe200000000a0 */
[----:B------:R-:W-:Y:S01]  /*9b00*/  IMAD R138, R246, 0x3a, RZ ;  /* 0x0000003af68a7824 */ /* 0x000fe200078e02ff */
[----:B------:R-:W-:Y:S01]  /*9b10*/  FMNMX3 R6, R6, R8, R9, !PT ;  /* 0x0000000806067276 */ /* 0x000fe20007800009 */
[----:B------:R-:W1:Y:S03]  /*9b20*/  LDC R69, c[0x0][0x3d8] ;  /* 0x0000f600ff457b82 */ /* 0x000e660000000800 */
[----:B------:R-:W-:-:S04]  /*9b30*/  FMNMX3 R6, R6, R10, R11, !PT ;  /* 0x0000000a06067276 */ /* 0x000fc8000780000b */
[----:B------:R-:W-:Y:S01]  /*9b40*/  FMNMX3 R6, R6, R3, R12, !PT ;  /* 0x0000000306067276 */ /* 0x000fe2000780000c */
[----:B------:R-:W4:Y:S03]  /*9b50*/  LDC R68, c[0x0][0x3d8] ;  /* 0x0000f600ff447b82 */ /* 0x000f260000000800 */
[----:B------:R-:W-:-:S04]  /*9b60*/  FMNMX3 R6, R6, R13, R14, !PT ;  /* 0x0000000d06067276 */ /* 0x000fc8000780000e */
[----:B------:R-:W-:Y:S01]  /*9b70*/  FMNMX3 R6, R6, R15, R16, !PT ;  /* 0x0000000f06067276 */ /* 0x000fe20007800010 */
[----:B------:R-:W-:Y:S01]  /*9b80*/  IMAD R139, R245, 0x38, RZ ;  /* 0x00000038f58b7824 */ /* 0x000fe200078e02ff */
[----:B------:R-:W-:Y:S01]  /*9b90*/  ISETP.GT.AND P3, PT, R136, 0x11, PT ;  /* 0x000000118800780c */ /* 0x000fe20003f64270 */
[----:B------:R-:W0:Y:S01]  /*9ba0*/  LDC R110, c[0x0][0x3d8] ;  /* 0x0000f600ff6e7b82 */ /* 0x000e220000000800 */
[----:B------:R-:W-:Y:S02]  /*9bb0*/  FMNMX3 R6, R6, R17, R18, !PT ;  /* 0x0000001106067276 */ /* 0x000fe40007800012 */
[----:B------:R-:W-:Y:S02]  /*9bc0*/  FSEL R19, R19, -INF , P3 ;  /* 0xff80000013137808 */ /* 0x000fe40001800000 */
[----:B------:R-:W-:Y:S02]  /*9bd0*/  FMNMX3 R6, R6, R0, R4, !PT ;  /* 0x0000000006067276 */ /* 0x000fe40007800004 */
[----:B------:R-:W-:Y:S01]  /*9be0*/  ISETP.GT.AND P3, PT, R136, 0x14, PT ;  /* 0x000000148800780c */ /* 0x000fe20003f64270 */
[----:B------:R-:W0:Y:S01]  /*9bf0*/  LDC R101, c[0x0][0x3d8] ;  /* 0x0000f600ff657b82 */ /* 0x000e220000000800 */
[----:B------:R-:W-:-:S02]  /*9c00*/  FMNMX3 R6, R6, R5, R19, !PT ;  /* 0x0000000506067276 */ /* 0x000fc40007800013 */
[----:B------:R-:W-:Y:S02]  /*9c10*/  FSEL R23, R23, -INF , P3 ;  /* 0xff80000017177808 */ /* 0x000fe40001800000 */
[----:B------:R-:W-:Y:S02]  /*9c20*/  ISETP.GT.AND P3, PT, R136, 0x17, PT ;  /* 0x000000178800780c */ /* 0x000fe40003f64270 */
[----:B------:R-:W-:Y:S01]  /*9c30*/  FMNMX3 R6, R6, R21, R22, !PT ;  /* 0x0000001506067276 */ /* 0x000fe20007800016 */
[----:B------:R-:W0:Y:S01]  /*9c40*/  LDC R72, c[0x0][0x3d8] ;  /* 0x0000f600ff487b82 */ /* 0x000e220000000800 */
[----:B------:R-:W-:Y:S02]  /*9c50*/  FSEL R26, R26, -INF , P3 ;  /* 0xff8000001a1a7808 */ /* 0x000fe40001800000 */
[----:B------:R-:W-:Y:S02]  /*9c60*/  FMNMX3 R6, R6, R23, R24, !PT ;  /* 0x0000001706067276 */ /* 0x000fe40007800018 */
[----:B------:R-:W-:-:S02]  /*9c70*/  ISETP.GT.AND P3, PT, R136, 0x1a, PT ;  /* 0x0000001a8800780c */ /* 0x000fc40003f64270 */
[----:B------:R-:W-:Y:S01]  /*9c80*/  FMNMX3 R6, R6, R25, R26, !PT ;  /* 0x0000001906067276 */ /* 0x000fe2000780001a */
[----:B------:R-:W-:Y:S01]  /*9c90*/  IMAD.SHL.U32 R232, R232, 0x2, RZ ;  /* 0x00000002e8e87824 */ /* 0x000fe200078e00ff */
[----:B------:R-:W-:Y:S01]  /*9ca0*/  FSEL R29, R29, -INF , P3 ;  /* 0xff8000001d1d7808 */ /* 0x000fe20001800000 */
[----:B------:R-:W-:Y:S01]  /*9cb0*/  IMAD R233, R233, 0x12, RZ ;  /* 0x00000012e9e97824 */ /* 0x000fe200078e02ff */
[----:B------:R-:W-:Y:S01]  /*9cc0*/  ISETP.GT.AND P3, PT, R136, 0x1d, PT ;  /* 0x0000001d8800780c */ /* 0x000fe20003f64270 */
[----:B------:R-:W-:Y:S01]  /*9cd0*/  IMAD R252, R252, 0x2a, RZ ;  /* 0x0000002afcfc7824 */ /* 0x000fe200078e02ff */
[----:B------:R-:W-:Y:S01]  /*9ce0*/  FMNMX3 R6, R6, R27, R28, !PT ;  /* 0x0000001b06067276 */ /* 0x000fe2000780001c */
[----:B------:R-:W0:Y:S01]  /*9cf0*/  LDC R73, c[0x0][0x3d8] ;  /* 0x0000f600ff497b82 */ /* 0x000e220000000800 */
[----:B------:R-:W-:Y:S02]  /*9d00*/  FSEL R32, R32, -INF , P3 ;  /* 0xff80000020207808 */ /* 0x000fe40001800000 */
[----:B------:R-:W-:-:S02]  /*9d10*/  FMNMX3 R6, R6, R29, R30, !PT ;  /* 0x0000001d06067276 */ /* 0x000fc4000780001e */
[----:B------:R-:W-:Y:S02]  /*9d20*/  ISETP.GT.AND P3, PT, R136, 0x20, PT ;  /* 0x000000208800780c */ /* 0x000fe40003f64270 */
[----:B------:R-:W-:Y:S01]  /*9d30*/  FMNMX3 R6, R6, R31, R32, !PT ;  /* 0x0000001f06067276 */ /* 0x000fe20007800020 */
[----:B------:R-:W-:Y:S01]  /*9d40*/  IMAD R251, R251, 0x28, RZ ;  /* 0x00000028fbfb7824 */ /* 0x000fe200078e02ff */
[----:B------:R-:W-:Y:S01]  /*9d50*/  FSEL R35, R35, -INF , P3 ;  /* 0xff80000023237808 */ /* 0x000fe20001800000 */
[----:B------:R-:W0:Y:S01]  /*9d60*/  LDC R107, c[0x0][0x3d8] ;  /* 0x0000f600ff6b7b82 */ /* 0x000e220000000800 */
[----:B------:R-:W-:Y:S02]  /*9d70*/  ISETP.GT.AND P3, PT, R136, 0x23, PT ;  /* 0x000000238800780c */ /* 0x000fe40003f64270 */
[----:B------:R-:W-:Y:S02]  /*9d80*/  FMNMX3 R6, R6, R33, R34, !PT ;  /* 0x0000002106067276 */ /* 0x000fe40007800022 */
[----:B------:R-:W-:-:S02]  /*9d90*/  ISETP.GT.AND P2, PT, R136, 0x24, PT ;  /* 0x000000248800780c */ /* 0x000fc40003f44270 */
[----:B------:R-:W-:Y:S02]  /*9da0*/  ISETP.GT.AND P5, PT, R136, 0x25, PT ;  /* 0x000000258800780c */ /* 0x000fe40003fa4270 */
[----:B------:R-:W-:Y:S02]  /*9db0*/  FSEL R37, R37, -INF , P4 ;  /* 0xff80000025257808 */ /* 0x000fe40002000000 */
[----:B------:R-:W-:Y:S02]  /*9dc0*/  FSEL R38, R38, -INF , P3 ;  /* 0xff80000026267808 */ /* 0x000fe40001800000 */
[----:B------:R-:W-:Y:S01]  /*9dd0*/  FMNMX3 R6, R6, R35, R36, !PT ;  /* 0x0000002306067276 */ /* 0x000fe20007800024 */
[----:B------:R-:W-:Y:S01]  /*9de0*/  FMUL R41, R43, UR4 ;  /* 0x000000042b297c20 */ /* 0x000fe20008400000 */
[----:B------:R-:W-:Y:S01]  /*9df0*/  FMUL R42, R44, UR4 ;  /* 0x000000042c2a7c20 */ /* 0x000fe20008400000 */
[C---:B------:R-:W-:Y:S02]  /*9e00*/  ISETP.GT.AND P4, PT, R136.reuse, 0x26, PT ;  /* 0x000000268800780c */ /* 0x040fe40003f84270 */
[----:B------:R-:W-:-:S02]  /*9e10*/  ISETP.GT.AND P3, PT, R136, 0x27, PT ;  /* 0x000000278800780c */ /* 0x000fc40003f64270 */
[----:B------:R-:W-:Y:S02]  /*9e20*/  FSEL R39, R39, -INF , P2 ;  /* 0xff80000027277808 */ /* 0x000fe40001000000 */
[----:B------:R-:W-:Y:S02]  /*9e30*/  FSEL R40, R40, -INF , P5 ;  /* 0xff80000028287808 */ /* 0x000fe40002800000 */
[----:B------:R-:W-:Y:S01]  /*9e40*/  FMNMX3 R6, R6, R37, R38, !PT ;  /* 0x0000002506067276 */ /* 0x000fe20007800026 */
[----:B------:R-:W-:Y:S01]  /*9e50*/  FMUL R43, R45, UR4 ;  /* 0x000000042d2b7c20 */ /* 0x000fe20008400000 */
[----:B------:R-:W-:Y:S01]  /*9e60*/  FMUL R44, R46, UR4 ;  /* 0x000000042e2c7c20 */ /* 0x000fe20008400000 */
[C---:B------:R-:W-:Y:S02]  /*9e70*/  ISETP.GT.AND P2, PT, R136.reuse, 0x28, PT ;  /* 0x000000288800780c */ /* 0x040fe40003f44270 */
[----:B------:R-:W-:Y:S02]  /*9e80*/  ISETP.GT.AND P5, PT, R136, 0x29, PT ;  /* 0x000000298800780c */ /* 0x000fe40003fa4270 */
[----:B------:R-:W-:-:S02]  /*9e90*/  FSEL R41, R41, -INF , P4 ;  /* 0xff80000029297808 */ /* 0x000fc40002000000 */
[----:B------:R-:W-:Y:S02]  /*9ea0*/  FSEL R42, R42, -INF , P3 ;  /* 0xff8000002a2a7808 */ /* 0x000fe40001800000 */
[----:B------:R-:W-:Y:S01]  /*9eb0*/  FMNMX3 R6, R6, R39, R40, !PT ;  /* 0x0000002706067276 */ /* 0x000fe20007800028 */
[----:B------:R-:W-:Y:S01]  /*9ec0*/  FMUL R45, R47, UR4 ;  /* 0x000000042f2d7c20 */ /* 0x000fe20008400000 */
[----:B------:R-:W-:Y:S01]  /*9ed0*/  FMUL R46, R48, UR4 ;  /* 0x00000004302e7c20 */ /* 0x000fe20008400000 */
[C---:B------:R-:W-:Y:S02]  /*9ee0*/  ISETP.GT.AND P4, PT, R136.reuse, 0x2a, PT ;  /* 0x0000002a8800780c */ /* 0x040fe40003f84270 */
[----:B------:R-:W-:Y:S02]  /*9ef0*/  ISETP.GT.AND P3, PT, R136, 0x2b, PT ;  /* 0x0000002b8800780c */ /* 0x000fe40003f64270 */
[----:B------:R-:W-:Y:S02]  /*9f00*/  FSEL R43, R43, -INF , P2 ;  /* 0xff8000002b2b7808 */ /* 0x000fe40001000000 */
[----:B------:R-:W-:-:S02]  /*9f10*/  FSEL R44, R44, -INF , P5 ;  /* 0xff8000002c2c7808 */ /* 0x000fc40002800000 */
[----:B------:R-:W-:Y:S01]  /*9f20*/  FMNMX3 R6, R6, R41, R42, !PT ;  /* 0x0000002906067276 */ /* 0x000fe2000780002a */
[----:B------:R-:W-:Y:S01]  /*9f30*/  FMUL R47, R49, UR4 ;  /* 0x00000004312f7c20 */ /* 0x000fe20008400000 */
[----:B------:R-:W-:Y:S01]  /*9f40*/  FMUL R48, R50, UR4 ;  /* 0x0000000432307c20 */ /* 0x000fe20008400000 */
[C---:B------:R-:W-:Y:S02]  /*9f50*/  ISETP.GT.AND P2, PT, R136.reuse, 0x2c, PT ;  /* 0x0000002c8800780c */ /* 0x040fe40003f44270 */
[----:B------:R-:W-:Y:S02]  /*9f60*/  ISETP.GT.AND P5, PT, R136, 0x2d, PT ;  /* 0x0000002d8800780c */ /* 0x000fe40003fa4270 */
[----:B------:R-:W-:Y:S02]  /*9f70*/  FSEL R45, R45, -INF , P4 ;  /* 0xff8000002d2d7808 */ /* 0x000fe40002000000 */
[----:B------:R-:W-:Y:S02]  /*9f80*/  FSEL R46, R46, -INF , P3 ;  /* 0xff8000002e2e7808 */ /* 0x000fe40001800000 */
[----:B------:R-:W-:Y:S01]  /*9f90*/  FMNMX3 R6, R6, R43, R44, !PT ;  /* 0x0000002b06067276 */ /* 0x000fe2000780002c */
[----:B------:R-:W-:Y:S01]  /*9fa0*/  FMUL R50, R51, UR4 ;  /* 0x0000000433327c20 */ /* 0x000fe20008400000 */
[----:B------:R-:W-:-:S02]  /*9fb0*/  ISETP.GT.AND P4, PT, R136, 0x2e, PT ;  /* 0x0000002e8800780c */ /* 0x000fc40003f84270 */
[----:B------:R-:W-:Y:S02]  /*9fc0*/  ISETP.GT.AND P3, PT, R136, 0x2f, PT ;  /* 0x0000002f8800780c */ /* 0x000fe40003f64270 */
[----:B------:R-:W-:Y:S02]  /*9fd0*/  FSEL R47, R47, -INF , P2 ;  /* 0xff8000002f2f7808 */ /* 0x000fe40001000000 */
[----:B------:R-:W-:Y:S02]  /*9fe0*/  FSEL R48, R48, -INF , P5 ;  /* 0xff80000030307808 */ /* 0x000fe40002800000 */
[----:B------:R-:W-:Y:S02]  /*9ff0*/  FMNMX3 R6, R6, R45, R46, !PT ;  /* 0x0000002d06067276 */ /* 0x000fe4000780002e */
[C---:B------:R-:W-:Y:S02]  /*a000*/  ISETP.GT.AND P2, PT, R136.reuse, 0x30, PT ;  /* 0x000000308800780c */ /* 0x040fe40003f44270 */
[----:B------:R-:W-:-:S02]  /*a010*/  ISETP.GT.AND P5, PT, R136, 0x31, PT ;  /* 0x000000318800780c */ /* 0x000fc40003fa4270 */
[----:B------:R-:W-:Y:S02]  /*a020*/  FSEL R50, R50, -INF , P4 ;  /* 0xff80000032327808 */ /* 0x000fe40002000000 */
[----:B------:R-:W-:Y:S02]  /*a030*/  FSEL R57, R153, -INF , P3 ;  /* 0xff80000099397808 */ /* 0x000fe40001800000 */
[----:B------:R-:W-:Y:S02]  /*a040*/  FMNMX3 R6, R6, R47, R48, !PT ;  /* 0x0000002f06067276 */ /* 0x000fe40007800030 */
[C---:B------:R-:W-:Y:S02]  /*a050*/  ISETP.GT.AND P4, PT, R136.reuse, 0x32, PT ;  /* 0x000000328800780c */ /* 0x040fe40003f84270 */
[----:B------:R-:W-:Y:S02]  /*a060*/  ISETP.GT.AND P3, PT, R136, 0x33, PT ;  /* 0x000000338800780c */ /* 0x000fe40003f64270 */
[----:B------:R-:W-:-:S02]  /*a070*/  FSEL R58, R159, -INF , P2 ;  /* 0xff8000009f3a7808 */ /* 0x000fc40001000000 */
[----:B------:R-:W-:Y:S02]  /*a080*/  FSEL R59, R157, -INF , P5 ;  /* 0xff8000009d3b7808 */ /* 0x000fe40002800000 */
[----:B------:R-:W-:Y:S02]  /*a090*/  FMNMX3 R6, R6, R50, R57, !PT ;  /* 0x0000003206067276 */ /* 0x000fe40007800039 */
[C---:B------:R-:W-:Y:S02]  /*a0a0*/  ISETP.GT.AND P2, PT, R136.reuse, 0x34, PT ;  /* 0x000000348800780c */ /* 0x040fe40003f44270 */
[----:B------:R-:W-:Y:S02]  /*a0b0*/  ISETP.GT.AND P5, PT, R136, 0x35, PT ;  /* 0x000000358800780c */ /* 0x000fe40003fa4270 */
[----:B------:R-:W-:Y:S02]  /*a0c0*/  FSEL R60, R161, -INF , P4 ;  /* 0xff800000a13c7808 */ /* 0x000fe40002000000 */
[----:B------:R-:W-:-:S02]  /*a0d0*/  FSEL R63, R165, -INF , P3 ;  /* 0xff800000a53f7808 */ /* 0x000fc40001800000 */
[----:B------:R-:W-:Y:S02]  /*a0e0*/  FMNMX3 R6, R6, R58, R59, !PT ;  /* 0x0000003a06067276 */ /* 0x000fe4000780003b */
[C---:B------:R-:W-:Y:S02]  /*a0f0*/  ISETP.GT.AND P4, PT, R136.reuse, 0x36, PT ;  /* 0x000000368800780c */ /* 0x040fe40003f84270 */
[----:B------:R-:W-:Y:S02]  /*a100*/  ISETP.GT.AND P3, PT, R136, 0x37, PT ;  /* 0x000000378800780c */ /* 0x000fe40003f64270 */
[----:B------:R-:W-:Y:S02]  /*a110*/  FSEL R64, R164, -INF , P2 ;  /* 0xff800000a4407808 */ /* 0x000fe40001000000 */
[----:B------:R-:W-:Y:S02]  /*a120*/  FSEL R66, R166, -INF , P5 ;  /* 0xff800000a6427808 */ /* 0x000fe40002800000 */
[----:B------:R-:W-:-:S02]  /*a130*/  FMNMX3 R6, R6, R60, R63, !PT ;  /* 0x0000003c06067276 */ /* 0x000fc4000780003f */
[C---:B------:R-:W-:Y:S02]  /*a140*/  ISETP.GT.AND P2, PT, R136.reuse, 0x38, PT ;  /* 0x000000388800780c */ /* 0x040fe40003f44270 */
[----:B------:R-:W-:Y:S02]  /*a150*/  ISETP.GT.AND P5, PT, R136, 0x39, PT ;  /* 0x000000398800780c */ /* 0x000fe40003fa4270 */
[----:B------:R-:W-:Y:S02]  /*a160*/  FSEL R70, R168, -INF , P4 ;  /* 0xff800000a8467808 */ /* 0x000fe40002000000 */
[----:B------:R-:W-:Y:S02]  /*a170*/  FSEL R74, R167, -INF , P3 ;  /* 0xff800000a74a7808 */ /* 0x000fe40001800000 */
[----:B------:R-:W-:Y:S02]  /*a180*/  FMNMX3 R6, R6, R64, R66, !PT ;  /* 0x0000004006067276 */ /* 0x000fe40007800042 */
        /* <DEDUP_REMOVED lines=19> */
[----:B------:R-:W-:Y:S01]  /*a2c0*/  FMNMX3 R6, R6, R86, R87, !PT ;  /* 0x0000005606067276 */ /* 0x000fe20007800057 */
[----:B------:R-:W-:Y:S01]  /*a2d0*/  FMUL R127, R130, UR4 ;  /* 0x00000004827f7c20 */ /* 0x000fe20008400000 */
        /* <DEDUP_REMOVED lines=84> */
[----:B------:R-:W-:Y:S01]  /*a820*/  FMNMX3 R6, R6, R199, R200, !PT ;  /* 0x000000c706067276 */ /* 0x000fe200078000c8 */
[----:B------:R-:W-:Y:S01]  /*a830*/  IMAD R82, R239, 0x30, RZ ;  /* 0x00000030ef527824 */ /* 0x000fe200078e02ff */
[C---:B------:R-:W-:Y:S01]  /*a840*/  ISETP.GT.AND P2, PT, R136.reuse, 0x64, PT ;  /* 0x000000648800780c */ /* 0x040fe20003f44270 */
[----:B0-----:R-:W-:Y:S01]  /*a850*/  IMAD R239, R79, 0x39, RZ ;  /* 0x000000394fef7824 */ /* 0x001fe200078e02ff */
[----:B------:R-:W-:Y:S01]  /*a860*/  ISETP.GT.AND P5, PT, R136, 0x65, PT ;  /* 0x000000658800780c */ /* 0x000fe20003fa4270 */
[----:B------:R-:W0:Y:S01]  /*a870*/  LDC R79, c[0x0][0x3d8] ;  /* 0x0000f600ff4f7b82 */ /* 0x000e220000000800 */
        /* <DEDUP_REMOVED lines=29> */
[C---:B------:R-:W-:Y:S02]  /*aa50*/  ISETP.GT.AND P2, PT, R136.reuse, 0x70, PT ;  /* 0x000000708800780c */ /* 0x040fe40003f44270 */
[----:B------:R-:W-:Y:S02]  /*aa60*/  ISETP.GT.AND P5, PT, R136, 0x71, PT ;  /* 0x000000718800780c */ /* 0x000fe40003fa4270 */
[----:B------:R-:W-:Y:S02]  /*aa70*/  FSEL R215, R215, -INF , P4 ;  /* 0xff800000d7d77808 */ /* 0x000fe40002000000 */
[----:B------:R-:W-:-:S02]  /*aa80*/  FSEL R216, R116, -INF , P3 ;  /* 0xff80000074d87808 */ /* 0x000fc40001800000 */
[----:B------:R-:W-:Y:S01]  /*aa90*/  FMNMX3 R6, R6, R213, R214, !PT ;  /* 0x000000d506067276 */ /* 0x000fe200078000d6 */
[----:B0-----:R-:W-:Y:S01]  /*aaa0*/  IMAD R240, R79, 0x3b, RZ ;  /* 0x0000003b4ff07824 */ /* 0x001fe200078e02ff */
[C---:B------:R-:W-:Y:S01]  /*aab0*/  ISETP.GT.AND P4, PT, R136.reuse, 0x72, PT ;  /* 0x000000728800780c */ /* 0x040fe20003f84270 */
[----:B------:R-:W0:Y:S01]  /*aac0*/  LDC R79, c[0x0][0x3d8] ;  /* 0x0000f600ff4f7b82 */ /* 0x000e220000000800 */
        /* <DEDUP_REMOVED lines=30> */
[----:B0-----:R-:W-:Y:S01]  /*acb0*/  IMAD.SHL.U32 R242, R79, 0x40, RZ ;  /* 0x000000404ff27824 */ /* 0x001fe200078e00ff */
[----:B------:R-:W-:Y:S01]  /*acc0*/  ISETP.GT.AND P3, PT, R136, 0x7e, PT ;  /* 0x0000007e8800780c */ /* 0x000fe20003f64270 */
[----:B------:R-:W0:Y:S01]  /*acd0*/  LDC R79, c[0x0][0x3d8] ;  /* 0x0000f600ff4f7b82 */ /* 0x000e220000000800 */
[----:B------:R-:W-:Y:S02]  /*ace0*/  FSEL R226, R226, -INF , P2 ;  /* 0xff800000e2e27808 */ /* 0x000fe40001000000 */
[----:B------:R-:W-:Y:S02]  /*acf0*/  FSEL R230, R127, -INF , P5 ;  /* 0xff8000007fe67808 */ /* 0x000fe40002800000 */
[----:B------:R-:W-:Y:S01]  /*ad00*/  FMNMX3 R6, R6, R228, R227, !PT ;  /* 0x000000e406067276 */ /* 0x000fe200078000e3 */
[----:B------:R-:W-:Y:S01]  /*ad10*/  IMAD.SHL.U32 R94, R231, 0x10, RZ ;  /* 0x00000010e75e7824 */ /* 0x000fe200078e00ff */
[----:B------:R-:W-:-:S02]  /*ad20*/  FSEL R231, R126, -INF , P3 ;  /* 0xff8000007ee77808 */ /* 0x000fc40001800000 */
[----:B------:R-:W-:-:S04]  /*ad30*/  FMNMX3 R6, R6, R226, R230, !PT ;  /* 0x000000e206067276 */ /* 0x000fc800078000e6 */
[----:B------:R-:W-:-:S05]  /*ad40*/  FMNMX3 R133, R6, -INF , R231, !PT ;  /* 0xff80000006857876 */ /* 0x000fca00078000e7 */
[--C-:B------:R-:W-:Y:S01]  /*ad50*/  FADD R7, R7, -R133.reuse ;  /* 0x8000008507077221 */ /* 0x100fe20000000000 */
[----:B------:R-:W-:-:S03]  /*ad60*/  FADD R3, R3, -R133 ;  /* 0x8000008503037221 */ /* 0x000fc60000000000 */
[----:B------:R-:W-:Y:S01]  /*ad70*/  FMUL R7, R7, 1.4426950216293334961 ;  /* 0x3fb8aa3b07077820 */ /* 0x000fe20000400000 */
[----:B------:R-:W-:-:S03]  /*ad80*/  FMUL R3, R3, 1.4426950216293334961 ;  /* 0x3fb8aa3b03037820 */ /* 0x000fc60000400000 */
[----:B------:R-:W-:Y:S08]  /*ad90*/  MUFU.EX2 R173, R7 ;  /* 0x0000000700ad7308 */ /* 0x000ff00000000800 */
[----:B------:R0:W-:Y:S02]  /*ada0*/  MUFU.EX2 R7, R3 ;  /* 0x0000000300077308 */ /* 0x0001e40000000800 */
[----:B0-----:R-:W-:-:S02]  /*adb0*/  IMAD R3, R79, 0x82, RZ ;  /* 0x000000824f037824 */ /* 0x001fc400078e02ff */
[----:B------:R-:W0:Y:S01]  /*adc0*/  LDC R79, c[0x0][0x3d8] ;  /* 0x0000f600ff4f7b82 */ /* 0x000e220000000800 */
[----:B--2---:R-:W-:Y:S01]  /*add0*/  IMAD R244, R78, 0x41, RZ ;  /* 0x000000414ef47824 */ /* 0x004fe200078e02ff */
[----:B------:R-:W-:-:S06]  /*ade0*/  PRMT R129, RZ, 0x7610, R129 ;  /* 0x00007610ff817816 */ /* 0x000fcc0000000081 */
[----:B------:R-:W2:Y:S01]  /*adf0*/  LDC R78, c[0x0][0x3d8] ;  /* 0x0000f600ff4e7b82 */ /* 0x000ea20000000800 */
[----:B0-----:R-:W-:-:S07]  /*ae00*/  IMAD R238, R79, 0x86, RZ ;  /* 0x000000864fee7824 */ /* 0x001fce00078e02ff */
[----:B------:R-:W0:Y:S01]  /*ae10*/  LDC R79, c[0x0][0x3d8] ;  /* 0x0000f600ff4f7b82 */ /* 0x000e220000000800 */
[----:B------:R-:W-:Y:S02]  /*ae20*/  PRMT R128, RZ, 0x7610, R128 ;  /* 0x00007610ff807816 */ /* 0x000fe40000000080 */
[----:B------:R-:W-:Y:S02]  /*ae30*/  PRMT R61, RZ, 0x7610, R61 ;  /* 0x00007610ff3d7816 */ /* 0x000fe4000000003d */
[----:B------:R-:W-:Y:S01]  /*ae40*/  PRMT R62, RZ, 0x7610, R62 ;  /* 0x00007610ff3e7816 */ /* 0x000fe2000000003e */
[----:B------:R0:W-:Y:S01]  /*ae50*/  STL.64 [R1+0x8f0], R128 ;  /* 0x0008f08001007387 */ /* 0x0001e20000100a00 */
[----:B------:R-:W-:-:S03]  /*ae60*/  PRMT R65, RZ, 0x7610, R65 ;  /* 0x00007610ff417816 */ /* 0x000fc60000000041 */
[----:B------:R-:W-:Y:S01]  /*ae70*/  STL.64 [R1+0x8d8], R134 ;  /* 0x0008d88601007387 */ /* 0x000fe20000100a00 */
[----:B------:R-:W-:-:S03]  /*ae80*/  PRMT R67, RZ, 0x7610, R67 ;  /* 0x00007610ff437816 */ /* 0x000fc60000000043 */
[----:B------:R-:W-:Y:S01]  /*ae90*/  STL.64 [R1+0x8d0], R146 ;  /* 0x0008d09201007387 */ /* 0x000fe20000100a00 */
[----:B------:R-:W-:Y:S01]  /*aea0*/  PRMT R71, RZ, 0x7610, R71 ;  /* 0x00007610ff477816 */ /* 0x000fe20000000047 */
[----:B0-----:R-:W-:Y:S01]  /*aeb0*/  IMAD R250, R79, 0x49, RZ ;  /* 0x000000494ffa7824 */ /* 0x001fe200078e02ff */
[----:B------:R-:W-:Y:S01]  /*aec0*/  PRMT R75, RZ, 0x7610, R75 ;  /* 0x00007610ff4b7816 */ /* 0x000fe2000000004b */
[----:B------:R-:W0:Y:S01]  /*aed0*/  LDC R79, c[0x0][0x3d8] ;  /* 0x0000f600ff4f7b82 */ /* 0x000e220000000800 */
[----:B------:R-:W-:Y:S01]  /*aee0*/  STL.64 [R1+0x8a8], R154 ;  /* 0x0008a89a01007387 */ /* 0x000fe20000100a00 */
[----:B------:R-:W-:-:S03]  /*aef0*/  PRMT R76, RZ, 0x7610, R76 ;  /* 0x00007610ff4c7816 */ /* 0x000fc6000000004c */
[----:B------:R-:W-:Y:S01]  /*af00*/  STL.64 [R1+0x888], R162 ;  /* 0x000888a201007387 */ /* 0x000fe20000100a00 */
[----:B------:R-:W-:Y:S02]  /*af10*/  PRMT R114, RZ, 0x7610, R114 ;  /* 0x00007610ff727816 */ /* 0x000fe40000000072 */
[----:B------:R-:W-:Y:S01]  /*af20*/  PRMT R119, RZ, 0x7610, R119 ;  /* 0x00007610ff777816 */ /* 0x000fe20000000077 */
[----:B------:R-:W-:Y:S01]  /*af30*/  STL.64 [R1+0x9f0], R60 ;  /* 0x0009f03c01007387 */ /* 0x000fe20000100a00 */
[----:B------:R-:W-:Y:S01]  /*af40*/  PRMT R131, RZ, 0x7610, R131 ;  /* 0x00007610ff837816 */ /* 0x000fe20000000083 */
[----:B------:R-:W-:Y:S02]  /*af50*/  IMAD.SHL.U32 R112, R247, 0x20, RZ ;  /* 0x00000020f7707824 */ /* 0x000fe400078e00ff */
[----:B------:R-:W-:Y:S01]  /*af60*/  IMAD R102, R237, 0x13, RZ ;  /* 0x00000013ed667824 */ /* 0x000fe200078e02ff */
[----:B------:R1:W-:Y:S01]  /*af70*/  STL.64 [R1+0x9e8], R62 ;  /* 0x0009e83e01007387 */ /* 0x0003e20000100a00 */
[----:B------:R-:W-:Y:S01]  /*af80*/  FADD R6, R20, -R133 ;  /* 0x8000008514067221 */ /* 0x000fe20000000000 */
[----:B------:R-:W-:Y:S01]  /*af90*/  IMAD R108, R243, 0x1b, RZ ;  /* 0x0000001bf36c7824 */ /* 0x000fe200078e02ff */
[----:B------:R-:W0:Y:S01]  /*afa0*/  LDC R129, c[0x0][0x3d8] ;  /* 0x0000f600ff817b82 */ /* 0x000e220000000800 */
[----:B------:R-:W-:Y:S04]  /*afb0*/  STL.64 [R1+0x9e0], R64 ;  /* 0x0009e04001007387 */ /* 0x000fe80000100a00 */
[----:B------:R-:W-:Y:S01]  /*afc0*/  STL.64 [R1+0x9d8], R66 ;  /* 0x0009d84201007387 */ /* 0x000fe20000100a00 */
[----:B------:R-:W-:-:S02]  /*afd0*/  IMAD R123, R236, 0x24, RZ ;  /* 0x00000024ec7b7824 */ /* 0x000fc400078e02ff */
[----:B------:R-:W-:Y:S01]  /*afe0*/  IMAD R116, R248, 0x21, RZ ;  /* 0x00000021f8747824 */ /* 0x000fe200078e02ff */
[----:B------:R-:W-:Y:S01]  /*aff0*/  STL.64 [R1+0x9c8], R70 ;  /* 0x0009c84601007387 */ /* 0x000fe20000100a00 */
[----:B----4-:R-:W-:Y:S02]  /*b000*/  IMAD R121, R68, 0x23, RZ ;  /* 0x0000002344797824 */ /* 0x010fe400078e02ff */
[----:B------:R-:W-:Y:S01]  /*b010*/  IMAD R98, R234, 0x11, RZ ;  /* 0x00000011ea627824 */ /* 0x000fe200078e02ff */
[----:B------:R4:W-:Y:S01]  /*b020*/  STL.64 [R1+0x9b0], R74 ;  /* 0x0009b04a01007387 */ /* 0x0009e20000100a00 */
[----:B--2---:R-:W-:Y:S02]  /*b030*/  IMAD R247, R78, 0x43, RZ ;  /* 0x000000434ef77824 */ /* 0x004fe400078e02ff */
[----:B------:R-:W-:Y:S01]  /*b040*/  FMUL R6, R6, 1.4426950216293334961 ;  /* 0x3fb8aa3b06067820 */ /* 0x000fe20000400000 */
[----:B------:R-:W2:Y:S01]  /*b050*/  LDC R78, c[0x0][0x3d8] ;  /* 0x0000f600ff4e7b82 */ /* 0x000ea20000000800 */
[----:B------:R-:W-:Y:S04]  /*b060*/  STL.64 [R1+0x9b8], R76 ;  /* 0x0009b84c01007387 */ /* 0x000fe80000100a00 */
[----:B------:R0:W-:Y:S01]  /*b070*/  STL.64 [R1+0x940], R84 ;  /* 0x0009405401007387 */ /* 0x0001e20000100a00 */
[----:B---3--:R-:W-:Y:S01]  /*b080*/  IMAD R236, R111, 0x84, RZ ;  /* 0x000000846fec7824 */ /* 0x008fe200078e02ff */
[----:B------:R3:W-:Y:S01]  /*b090*/  MUFU.EX2 R194, R6 ;  /* 0x0000000600c27308 */ /* 0x0007e20000000800 */
[----:B------:R-:W0:Y:S01]  /*b0a0*/  LDC R111, c[0x0][0x3d8] ;  /* 0x0000f600ff6f7b82 */ /* 0x000e220000000800 */
[----:B------:R-:W-:Y:S04]  /*b0b0*/  STL.64 [R1+0x918], R86 ;  /* 0x0009185601007387 */ /* 0x000fe80000100a00 */
[----:B------:R-:W-:Y:S01]  /*b0c0*/  STL.64 [R1+0x938], R114 ;  /* 0x0009387201007387 */ /* 0x000fe20000100a00 */
[----:B------:R-:W-:-:S02]  /*b0d0*/  IMAD R20, R241, 0x32, RZ ;  /* 0x00000032f1147824 */ /* 0x000fc400078e02ff */
[----:B-1----:R-:W-:Y:S01]  /*b0e0*/  IMAD R62, R69, 0x46, RZ ;  /* 0x00000046453e7824 */ /* 0x002fe200078e02ff */
[----:B------:R-:W-:Y:S01]  /*b0f0*/  STL.64 [R1+0x920], R118 ;  /* 0x0009207601007387 */ /* 0x000fe20000100a00 */
[----:B------:R-:W1:Y:S03]  /*b100*/  LDC R68, c[0x0][0x3d8] ;  /* 0x0000f600ff447b82 */ /* 0x000e660000000800 */
[----:B------:R-:W-:Y:S04]  /*b110*/  STL.64 [R1+0x8e8], R130 ;  /* 0x0008e88201007387 */ /* 0x000fe80000100a00 */
[----:B------:R0:W-:Y:S01]  /*b120*/  STL.64 [R1+0x8e0], R142 ;  /* 0x0008e08e01007387 */ /* 0x0001e20000100a00 */
[----:B--2---:R-:W-:Y:S01]  /*b130*/  IMAD R237, R78, 0x90, RZ ;  /* 0x000000904eed7824 */ /* 0x004fe200078e02ff */
[----:B------:R-:W2:Y:S02]  /*b140*/  LDC R69, c[0x0][0x3d8] ;  /* 0x0000f600ff457b82 */ /* 0x000ea40000000800 */
[----:B------:R-:W-:Y:S04]  /*b150*/  STL.64 [R1+0x8b0], R150 ;  /* 0x0008b09601007387 */ /* 0x000fe80000100a00 */
[----:B------:R-:W-:Y:S02]  /*b160*/  STL.64 [R1+0x880], R160 ;  /* 0x000880a001007387 */ /* 0x000fe40000100a00 */
[----:B------:R-:W2:Y:S02]  /*b170*/  LDC R78, c[0x0][0x3d8] ;  /* 0x0000f600ff4e7b82 */ /* 0x000ea40000000800 */
[----:B------:R4:W-:Y:S01]  /*b180*/  STL.64 [R1+0x878], R176 ;  /* 0x000878b001007387 */ /* 0x0009e20000100a00 */
[----:B---3--:R-:W-:-:S02]  /*b190*/  IMAD R6, R249, 0x42, RZ ;  /* 0x00000042f9067824 */ /* 0x008fc400078e02ff */
[----:B0-----:R-:W-:Y:S02]  /*b1a0*/  IMAD R241, R111, 0x92, RZ ;  /* 0x000000926ff17824 */ /* 0x001fe400078e02ff */
[----:B-1----:R-:W-:Y:S02]  /*b1b0*/  IMAD R88, R68, 0x50, RZ ;  /* 0x0000005044587824 */ /* 0x002fe400078e02ff */
[----:B------:R-:W-:Y:S02]  /*b1c0*/  IMAD R81, R235, 0x22, RZ ;  /* 0x00000022eb517824 */ /* 0x000fe400078e02ff */
[--C-:B------:R-:W-:Y:S01]  /*b1d0*/  FADD R2, R2, -R133.reuse ;  /* 0x8000008502027221 */ /* 0x100fe20000000000 */
[----:B----4-:R-:W-:Y:S02]  /*b1e0*/  IMAD R75, R110, 0xb6, RZ ;  /* 0x000000b66e4b7824 */ /* 0x010fe400078e02ff */
[----:B------:R-:W-:Y:S01]  /*b1f0*/  FADD R4, R4, -R133 ;  /* 0x8000008504047221 */ /* 0x000fe20000000000 */
[----:B------:R-:W-:Y:S01]  /*b200*/  IMAD R84, R129, 0xd2, RZ ;  /* 0x000000d281547824 */ /* 0x000fe200078e02ff */
[----:B------:R-:W0:Y:S01]  /*b210*/  LDC R143, c[0x0][0x3d8] ;  /* 0x0000f600ff8f7b82 */ /* 0x000e220000000800 */
[----:B------:R-:W-:-:S07]  /*b220*/  IMAD R176, R79, 0x4b, RZ ;  /* 0x0000004b4fb07824 */ /* 0x000fce00078e02ff */
[----:B------:R-:W1:Y:S01]  /*b230*/  LDC R79, c[0x0][0x3d8] ;  /* 0x0000f600ff4f7b82 */ /* 0x000e620000000800 */
[----:B------:R-:W-:Y:S04]  /*b240*/  STL.64 [R1+0x890], R178 ;  /* 0x000890b201007387 */ /* 0x000fe80000100a00 */
[----:B------:R-:W-:Y:S01]  /*b250*/  STL.64 [R1+0x898], R180 ;  /* 0x000898b401007387 */ /* 0x000fe20000100a00 */
[----:B--2---:R-:W-:Y:S02]  /*b260*/  IMAD R243, R78, 0x94, RZ ;  /* 0x000000944ef37824 */ /* 0x004fe400078e02ff */
[----:B------:R-:W2:Y:S01]  /*b270*/  LDC R78, c[0x0][0x3d8] ;  /* 0x0000f600ff4e7b82 */ /* 0x000ea20000000800 */
[----:B------:R-:W-:Y:S04]  /*b280*/  STL.64 [R1+0x8a0], R182 ;  /* 0x0008a0b601007387 */ /* 0x000fe80000100a00 */
[----:B------:R-:W-:Y:S03]  /*b290*/  STL.64 [R1+0x8b8], R184 ;  /* 0x0008b8b801007387 */ /* 0x000fe60000100a00 */
[----:B------:R-:W3:Y:S01]  /*b2a0*/  LDC R111, c[0x0][0x3d8] ;  /* 0x0000f600ff6f7b82 */ /* 0x000ee20000000800 */
[----:B------:R-:W-:Y:S04]  /*b2b0*/  STL.64 [R1+0x8c0], R186 ;  /* 0x0008c0ba01007387 */ /* 0x000fe80000100a00 */
[----:B------:R-:W-:Y:S01]  /*b2c0*/  STL.64 [R1+0x8c8], R188 ;  /* 0x0008c8bc01007387 */ /* 0x000fe20000100a00 */
[----:B------:R-:W-:-:S02]  /*b2d0*/  IMAD R126, R69, 0x29, RZ ;  /* 0x00000029457e7824 */ /* 0x000fc400078e02ff */
[----:B------:R-:W4:Y:S01]  /*b2e0*/  LDC R69, c[0x0][0x3d8] ;  /* 0x0000f600ff457b82 */ /* 0x000f220000000800 */
[----:B------:R-:W-:Y:S04]  /*b2f0*/  STL.64 [R1+0x8f8], R190 ;  /* 0x0008f8be01007387 */ /* 0x000fe80000100a00 */
[----:B------:R-:W-:Y:S03]  /*b300*/  STL.64 [R1+0x900], R192 ;  /* 0x000900c001007387 */ /* 0x000fe60000100a00 */
[----:B------:R-:W0:Y:S01]  /*b310*/  LDC R68, c[0x0][0x3d8] ;  /* 0x0000f600ff447b82 */ /* 0x000e220000000800 */
[----:B------:R-:W-:Y:S04]  /*b320*/  STL.64 [R1+0x928], R196 ;  /* 0x000928c401007387 */ /* 0x000fe80000100a00 */
[----:B------:R-:W-:Y:S03]  /*b330*/  STL.64 [R1+0x930], R198 ;  /* 0x000930c601007387 */ /* 0x000fe60000100a00 */
[----:B------:R-:W0:Y:S01]  /*b340*/  LDC R129, c[0x0][0x3d8] ;  /* 0x0000f600ff817b82 */ /* 0x000e220000000800 */
[----:B------:R1:W-:Y:S01]  /*b350*/  STL.64 [R1+0x950], R200 ;  /* 0x000950c801007387 */ /* 0x0003e20000100a00 */
[----:B------:R-:W-:-:S02]  /*b360*/  IMAD R89, R72, 0x52, RZ ;  /* 0x0000005248597824 */ /* 0x000fc400078e02ff */
[--C-:B------:R-:W-:Y:S01]  /*b370*/  FADD R14, R14, -R133.reuse ;  /* 0x800000850e0e7221 */ /* 0x100fe20000000000 */
        /* <DEDUP_REMOVED lines=8> */
[----:B------:R-:W-:Y:S01]  /*b400*/  FADD R16, R16, -R133 ;  /* 0x8000008510107221 */ /* 0x000fe20000000000 */
[----:B-1----:R-:W-:Y:S01]  /*b410*/  IMAD R201, R79, 0x51, RZ ;  /* 0x000000514fc97824 */ /* 0x002fe200078e02ff */
[----:B------:R-:W1:Y:S08]  /*b420*/  LDC R147, c[0x0][0x3d8] ;  /* 0x0000f600ff937b82 */ /* 0x000e700000000800 */
[----:B------:R-:W1:Y:S01]  /*b430*/  LDC R79, c[0x0][0x3d8] ;  /* 0x0000f600ff4f7b82 */ /* 0x000e620000000800 */
[----:B--2---:R-:W-:-:S07]  /*b440*/  IMAD R246, R78, 0xa0, RZ ;  /* 0x000000a04ef67824 */ /* 0x004fce00078e02ff */
[----:B------:R-:W2:Y:S01]  /*b450*/  LDC R78, c[0x0][0x3d8] ;  /* 0x0000f600ff4e7b82 */ /* 0x000ea20000000800 */
[----:B---3--:R-:W-:Y:S02]  /*b460*/  IMAD R245, R111, 0x96, RZ ;  /* 0x000000966ff57824 */ /* 0x008fe400078e02ff */
[----:B----4-:R-:W-:Y:S02]  /*b470*/  IMAD R127, R69, 0x2b, RZ ;  /* 0x0000002b457f7824 */ /* 0x010fe400078e02ff */
[----:B0-----:R-:W-:-:S03]  /*b480*/  IMAD R64, R68, 0x54, RZ ;  /* 0x0000005444407824 */ /* 0x001fc600078e02ff */
[----:B------:R-:W0:Y:S01]  /*b490*/  LDC R69, c[0x0][0x3d8] ;  /* 0x0000f600ff457b82 */ /* 0x000e220000000800 */
[----:B-1----:R-:W-:-:S07]  /*b4a0*/  IMAD R249, R79, 0xa4, RZ ;  /* 0x000000a44ff97824 */ /* 0x002fce00078e02ff */
[----:B------:R-:W1:Y:S08]  /*b4b0*/  LDC R68, c[0x0][0x3d8] ;  /* 0x0000f600ff447b82 */ /* 0x000e700000000800 */
[----:B------:R-:W3:Y:S01]  /*b4c0*/  LDC R79, c[0x0][0x3d8] ;  /* 0x0000f600ff4f7b82 */ /* 0x000ee20000000800 */
[----:B--2---:R-:W-:-:S07]  /*b4d0*/  IMAD R248, R78, 0xa2, RZ ;  /* 0x000000a24ef87824 */ /* 0x004fce00078e02ff */
[----:B------:R-:W2:Y:S01]  /*b4e0*/  LDC R78, c[0x0][0x3d8] ;  /* 0x0000f600ff4e7b82 */ /* 0x000ea20000000800 */
[----:B------:R-:W-:Y:S01]  /*b4f0*/  STL.64 [R1+0x960], R202 ;  /* 0x000960ca01007387 */ /* 0x000fe20000100a00 */
[----:B------:R-:W-:Y:S01]  /*b500*/  LEA R114, P2, R129, R140, 0x2 ;  /* 0x0000008c81727211 */ /* 0x000fe200078410ff */
[----:B------:R-:W-:Y:S01]  /*b510*/  FMUL R2, R2, 1.4426950216293334961 ;  /* 0x3fb8aa3b02027820 */ /* 0x000fe20000400000 */
[----:B------:R-:W-:-:S04]  /*b520*/  FMUL R4, R4, 1.4426950216293334961 ;  /* 0x3fb8aa3b04047820 */ /* 0x000fc80000400000 */
[----:B------:R-:W4:Y:S01]  /*b530*/  LDC R72, c[0x0][0x3d8] ;  /* 0x0000f600ff487b82 */ /* 0x000f220000000800 */
[----:B---3--:R-:W-:Y:S02]  /*b540*/  IMAD R77, R79, 0xa6, RZ ;  /* 0x000000a64f4d7824 */ /* 0x008fe400078e02ff */
[----:B------:R-:W-:-:S05]  /*b550*/  FADD R18, R18, -R133 ;  /* 0x8000008512127221 */ /* 0x000fca0000000000 */
[----:B------:R-:W3:Y:S01]  /*b560*/  LDC R79, c[0x0][0x3d8] ;  /* 0x0000f600ff4f7b82 */ /* 0x000ee20000000800 */
[----:B--2---:R-:W-:-:S07]  /*b570*/  IMAD R76, R78, 0xb0, RZ ;  /* 0x000000b04e4c7824 */ /* 0x004fce00078e02ff */
[----:B------:R-:W2:Y:S01]  /*b580*/  LDC R78, c[0x0][0x3d8] ;  /* 0x0000f600ff4e7b82 */ /* 0x000ea20000000800 */
[----:B0-----:R-:W-:Y:S02]  /*b590*/  IMAD R234, R69, 0x31, RZ ;  /* 0x0000003145ea7824 */ /* 0x001fe400078e02ff */
[----:B-1----:R-:W-:-:S05]  /*b5a0*/  IMAD R90, R68, 0x60, RZ ;  /* 0x00000060445a7824 */ /* 0x002fca00078e02ff */
[----:B------:R-:W0:Y:S01]  /*b5b0*/  LDC R69, c[0x0][0x3d8] ;  /* 0x0000f600ff457b82 */ /* 0x000e220000000800 */
[----:B---3--:R-:W-:-:S07]  /*b5c0*/  IMAD R111, R79, 0x59, RZ ;  /* 0x000000594f6f7824 */ /* 0x008fce00078e02ff */
[----:B------:R-:W1:Y:S08]  /*b5d0*/  LDC R68, c[0x0][0x3d8] ;  /* 0x0000f600ff447b82 */ /* 0x000e700000000800 */
[----:B------:R-:W3:Y:S01]  /*b5e0*/  LDC R79, c[0x0][0x3d8] ;  /* 0x0000f600ff4f7b82 */ /* 0x000ee20000000800 */
[----:B--2---:R-:W-:-:S07]  /*b5f0*/  IMAD R200, R78, 0xb2, RZ ;  /* 0x000000b24ec87824 */ /* 0x004fce00078e02ff */
[----:B------:R-:W2:Y:S01]  /*b600*/  LDC R78, c[0x0][0x3d8] ;  /* 0x0000f600ff4e7b82 */ /* 0x000ea20000000800 */
[----:B------:R-:W-:Y:S07]  /*b610*/  STL.64 [R1+0x968], R204 ;  /* 0x000968cc01007387 */ /* 0x000fee0000100a00 */
[----:B------:R-:W0:Y:S01]  /*b620*/  LDC R129, c[0x0][0x3d8] ;  /* 0x0000f600ff817b82 */ /* 0x000e220000000800 */
[----:B---3--:R-:W-:-:S07]  /*b630*/  IMAD R142, R79, 0xb4, RZ ;  /* 0x000000b44f8e7824 */ /* 0x008fce00078e02ff */
[----:B------:R-:W3:Y:S08]  /*b640*/  LDC R135, c[0x0][0x3d8] ;  /* 0x0000f600ff877b82 */ /* 0x000ef00000000800 */
[----:B------:R-:W0:Y:S01]  /*b650*/  LDC R79, c[0x0][0x3d8] ;  /* 0x0000f600ff4f7b82 */ /* 0x000e220000000800 */
[----:B--2---:R-:W-:-:S07]  /*b660*/  IMAD R74, R78, 0xc0, RZ ;  /* 0x000000c04e4a7824 */ /* 0x004fce00078e02ff */
[----:B------:R-:W2:Y:S01]  /*b670*/  LDC R78, c[0x0][0x3d8] ;  /* 0x0000f600ff4e7b82 */ /* 0x000ea20000000800 */
[----:B0-----:R-:W-:-:S07]  /*b680*/  IMAD R85, R79, 0x61, RZ ;  /* 0x000000614f557824 */ /* 0x001fce00078e02ff */
[----:B------:R-:W0:Y:S01]  /*b690*/  LDC R79, c[0x0][0x3d8] ;  /* 0x0000f600ff4f7b82 */ /* 0x000e220000000800 */
[----:B------:R-:W-:Y:S04]  /*b6a0*/  STL.64 [R1+0x978], R206 ;  /* 0x000978ce01007387 */ /* 0x000fe80000100a00 */
[----:B------:R-:W-:Y:S01]  /*b6b0*/  STL.64 [R1+0x980], R208 ;  /* 0x000980d001007387 */ /* 0x000fe20000100a00 */
[----:B--2---:R-:W-:Y:S02]  /*b6c0*/  IMAD R110, R78, 0xc2, RZ ;  /* 0x000000c24e6e7824 */ /* 0x004fe400078e02ff */
[----:B------:R-:W2:Y:S01]  /*b6d0*/  LDC R78, c[0x0][0x3d8] ;  /* 0x0000f600ff4e7b82 */ /* 0x000ea20000000800 */
[----:B0-----:R-:W-:-:S07]  /*b6e0*/  IMAD R134, R79, 0xc4, RZ ;  /* 0x000000c44f867824 */ /* 0x001fce00078e02ff */
[----:B------:R-:W0:Y:S01]  /*b6f0*/  LDC R79, c[0x0][0x3d8] ;  /* 0x0000f600ff4f7b82 */ /* 0x000e220000000800 */
[----:B------:R-:W-:Y:S04]  /*b700*/  STL.64 [R1+0x990], R210 ;  /* 0x000990d201007387 */ /* 0x000fe80000100a00 */
[----:B------:R-:W-:Y:S04]  /*b710*/  STL.64 [R1+0x998], R212 ;  /* 0x000998d401007387 */ /* 0x000fe80000100a00 */
[----:B------:R-:W-:Y:S04]  /*b720*/  STL.64 [R1+0x9a0], R214 ;  /* 0x0009a0d601007387 */ /* 0x000fe80000100a00 */
[----:B------:R-:W-:Y:S04]  /*b730*/  STL.64 [R1+0x9f8], R216 ;  /* 0x0009f8d801007387 */ /* 0x000fe80000100a00 */
[----:B------:R-:W-:Y:S04]  /*b740*/  STL.64 [R1+0x7f0], R228 ;  /* 0x0007f0e401007387 */ /* 0x000fe80000100a00 */
[----:B------:R-:W-:Y:S01]  /*b750*/  STL.64 [R1+0x7f8], R226 ;  /* 0x0007f8e201007387 */ /* 0x000fe20000100a00 */
[----:B------:R-:W-:-:S02]  /*b760*/  IMAD R91, R69, 0x62, RZ ;  /* 0x00000062455b7824 */ /* 0x000fc400078e02ff */
[----:B------:R-:W3:Y:S01]  /*b770*/  LDC R69, c[0x0][0x3d8] ;  /* 0x0000f600ff457b82 */ /* 0x000ee20000000800 */
[----:B------:R0:W-:Y:S01]  /*b780*/  STL.64 [R1+0x800], R230 ;  /* 0x000800e601007387 */ /* 0x0001e20000100a00 */
[----:B-1----:R-:W-:-:S06]  /*b790*/  IMAD R235, R68, 0x33, RZ ;  /* 0x0000003344eb7824 */ /* 0x002fcc00078e02ff */
[----:B------:R-:W1:Y:S01]  /*b7a0*/  LDC R68, c[0x0][0x3d8] ;  /* 0x0000f600ff447b82 */ /* 0x000e620000000800 */
[----:B0-----:R-:W-:-:S07]  /*b7b0*/  IMAD R231, R79, 0x6b, RZ ;  /* 0x0000006b4fe77824 */ /* 0x001fce00078e02ff */
[----:B------:R-:W0:Y:S01]  /*b7c0*/  LDC R79, c[0x0][0x3d8] ;  /* 0x0000f600ff4f7b82 */ /* 0x000e220000000800 */
[----:B--2---:R-:W-:-:S07]  /*b7d0*/  IMAD R146, R78, 0xd4, RZ ;  /* 0x000000d44e927824 */ /* 0x004fce00078e02ff */
[----:B------:R-:W2:Y:S01]  /*b7e0*/  LDC R78, c[0x0][0x3d8] ;  /* 0x0000f600ff4e7b82 */ /* 0x000ea20000000800 */
[----:B---3--:R-:W-:Y:S01]  /*b7f0*/  IMAD R66, R69, 0x66, RZ ;  /* 0x0000006645427824 */ /* 0x008fe200078e02ff */
[----:B------:R-:W-:Y:S02]  /*b800*/  LEA.HI.X.SX32 R115, R232, R141, 0x1, P2 ;  /* 0x0000008de8737211 */ /* 0x000fe400010f0eff */
[----:B------:R-:W-:-:S04]  /*b810*/  IADD3 R186, P2, PT, R55, R140, RZ ;  /* 0x0000008c37ba7210 */ /* 0x000fc80007f5e0ff */
[----:B------:R-:W3:Y:S01]  /*b820*/  LDC R226, c[0x0][0x3d8] ;  /* 0x0000f600ffe27b82 */ /* 0x000ee20000000800 */
[----:B-1----:R-:W-:Y:S02]  /*b830*/  IMAD R93, R68, 0x72, RZ ;  /* 0x00000072445d7824 */ /* 0x002fe400078e02ff */
[----:B0-----:R-:W-:-:S05]  /*b840*/  IMAD R230, R79, 0xe6, RZ ;  /* 0x000000e64fe67824 */ /* 0x001fca00078e02ff */
[----:B------:R-:W0:Y:S08]  /*b850*/  LDC R69, c[0x0][0x3d8] ;  /* 0x0000f600ff457b82 */ /* 0x000e300000000800 */
[----:B------:R-:W1:Y:S01]  /*b860*/  LDC R79, c[0x0][0x3d8] ;  /* 0x0000f600ff4f7b82 */ /* 0x000e620000000800 */
[----:B------:R-:W-:Y:S02]  /*b870*/  LEA.HI.X.SX32 R187, R122, R141, 0x1, P2 ;  /* 0x0000008d7abb7211 */ /* 0x000fe400010f0eff */
[----:B------:R-:W-:-:S05]  /*b880*/  IADD3 R184, P2, PT, R106, R140, RZ ;  /* 0x0000008c6ab87210 */ /* 0x000fca0007f5e0ff */
[----:B------:R-:W4:Y:S01]  /*b890*/  LDC R68, c[0x0][0x3d8] ;  /* 0x0000f600ff447b82 */ /* 0x000f220000000800 */
[----:B------:R-:W-:Y:S01]  /*b8a0*/  LEA.HI.X.SX32 R185, R102, R141, 0x1, P2 ;  /* 0x0000008d66b97211 */ /* 0x000fe200010f0eff */
[----:B------:R2:W0:Y:S01]  /*b8b0*/  MUFU.EX2 R174, R2 ;  /* 0x0000000200ae7308 */ /* 0x0004220000000800 */
[----:B------:R-:W-:-:S05]  /*b8c0*/  IADD3 R150, P2, PT, R96, R140, RZ ;  /* 0x0000008c60967210 */ /* 0x000fca0007f5e0ff */
[----:B------:R-:W4:Y:S01]  /*b8d0*/  LDC R228, c[0x0][0x3d8] ;  /* 0x0000f600ffe47b82 */ /* 0x000f220000000800 */
[----:B------:R-:W-:Y:S01]  /*b8e0*/  LEA.HI.X.SX32 R151, R108, R141, 0x1, P2 ;  /* 0x0000008d6c977211 */ /* 0x000fe200010f0eff */
[----:B--2---:R-:W-:Y:S01]  /*b8f0*/  FADD R2, R5, -R133 ;  /* 0x8000008505027221 */ /* 0x004fe20000000000 */
[----:B------:R-:W-:-:S05]  /*b900*/  IMAD R5, R78, 0x7b, RZ ;  /* 0x0000007b4e057824 */ /* 0x000fca00078e02ff */
[----:B------:R-:W2:Y:S01]  /*b910*/  LDC R229, c[0x0][0x3d8] ;  /* 0x0000f600ffe57b82 */ /* 0x000ea20000000800 */
[-C--:B------:R-:W-:Y:S01]  /*b920*/  IADD3 R78, P5, PT, R232, R140.reuse, RZ ;  /* 0x0000008ce84e7210 */ /* 0x080fe20007fbe0ff */
[----:B------:R-:W-:Y:S01]  /*b930*/  IMAD R232, R101, 0x56, RZ ;  /* 0x0000005665e87824 */ /* 0x000fe200078e02ff */
[-C--:B------:R-:W-:Y:S01]  /*b940*/  IADD3 R154, P2, PT, R62, R140.reuse, RZ ;  /* 0x0000008c3e9a7210 */ /* 0x080fe20007f5e0ff */
[----:B------:R1:W-:Y:S01]  /*b950*/  MUFU.EX2 R157, R4 ;  /* 0x00000004009d7308 */ /* 0x0003e20000000800 */
[----:B---3--:R-:W-:Y:S02]  /*b960*/  IMAD R226, R226, 0xa, RZ ;  /* 0x0000000ae2e27824 */ /* 0x008fe400078e02ff */
[----:B------:R-:W-:Y:S01]  /*b970*/  LEA.HI.X.SX32 R155, R121, R141, 0x1, P2 ;  /* 0x0000008d799b7211 */ /* 0x000fe200010f0eff */
[----:B------:R-:W3:Y:S01]  /*b980*/  LDC R55, c[0x0][0x3d8] ;  /* 0x0000f600ff377b82 */ /* 0x000ee20000000800 */
[----:B------:R-:W-:Y:S01]  /*b990*/  IADD3 R182, P2, PT, R232, R140, RZ ;  /* 0x0000008ce8b67210 */ /* 0x000fe20007f5e0ff */
[----:B0-----:R-:W-:-:S02]  /*b9a0*/  IMAD R92, R69, 0x70, RZ ;  /* 0x00000070455c7824 */ /* 0x001fc400078e02ff */
[----:B-1----:R-:W-:Y:S01]  /*b9b0*/  IMAD R4, R79, 0xf6, RZ ;  /* 0x000000f64f047824 */ /* 0x002fe200078e02ff */
[-C--:B------:R-:W-:Y:S02]  /*b9c0*/  LEA.HI.X.SX32 R79, R129, R141.reuse, 0x1, P5 ;  /* 0x0000008d814f7211 */ /* 0x080fe400028f0eff */
[-C--:B------:R-:W-:Y:S01]  /*b9d0*/  IADD3 R198, P5, PT, R125, R140.reuse, RZ ;  /* 0x0000008c7dc67210 */ /* 0x080fe20007fbe0ff */
[----:B------:R-:W0:Y:S01]  /*b9e0*/  LDC R69, c[0x0][0x3d8] ;  /* 0x0000f600ff457b82 */ /* 0x000e220000000800 */
[-C--:B------:R-:W-:Y:S01]  /*b9f0*/  LEA.HI.X.SX32 R183, R127, R141.reuse, 0x1, P2 ;  /* 0x0000008d7fb77211 */ /* 0x080fe200010f0eff */
[----:B----4-:R-:W-:Y:S01]  /*ba00*/  IMAD R68, R68, 0x76, RZ ;  /* 0x0000007644447824 */ /* 0x010fe200078e02ff */
[-C--:B------:R-:W-:Y:S01]  /*ba10*/  IADD3 R180, P2, PT, R66, R140.reuse, RZ ;  /* 0x0000008c42b47210 */ /* 0x080fe20007f5e0ff */
[----:B------:R-:W-:Y:S01]  /*ba20*/  FMUL R14, R14, 1.4426950216293334961 ;  /* 0x3fb8aa3b0e0e7820 */ /* 0x000fe20000400000 */
[-C--:B------:R-:W-:Y:S01]  /*ba30*/  LEA.HI.X.SX32 R199, R226, R141.reuse, 0x1, P5 ;  /* 0x0000008de2c77211 */ /* 0x080fe200028f0eff */
[----:B------:R-:W-:Y:S01]  /*ba40*/  FMUL R0, R0, 1.4426950216293334961 ;  /* 0x3fb8aa3b00007820 */ /* 0x000fe20000400000 */
[-C--:B------:R-:W-:Y:S01]  /*ba50*/  IADD3 R196, P5, PT, R123, R140.reuse, RZ ;  /* 0x0000008c7bc47210 */ /* 0x080fe20007fbe0ff */
[----:B------:R-:W1:Y:S01]  /*ba60*/  LDC R227, c[0x0][0x3d8] ;  /* 0x0000f600ffe37b82 */ /* 0x000e620000000800 */
[-C--:B------:R-:W-:Y:S01]  /*ba70*/  LEA.HI.X.SX32 R181, R235, R141.reuse, 0x1, P2 ;  /* 0x0000008debb57211 */ /* 0x080fe200010f0eff */
[----:B------:R-:W-:Y:S01]  /*ba80*/  FMUL R12, R12, 1.4426950216293334961 ;  /* 0x3fb8aa3b0c0c7820 */ /* 0x000fe20000400000 */
[----:B------:R-:W-:Y:S01]  /*ba90*/  IADD3 R178, P2, PT, R68, R140, RZ ;  /* 0x0000008c44b27210 */ /* 0x000fe20007f5e0ff */
[----:B------:R-:W-:Y:S01]  /*baa0*/  MUFU.EX2 R166, R14 ;  /* 0x0000000e00a67308 */ /* 0x000fe20000000800 */
[----:B------:R-:W-:Y:S01]  /*bab0*/  LEA.HI.X.SX32 R197, R233, R141, 0x1, P5 ;  /* 0x0000008de9c57211 */ /* 0x000fe200028f0eff */
[----:B------:R-:W-:-:S02]  /*bac0*/  IMAD R228, R228, 0x1a, RZ ;  /* 0x0000001ae4e47824 */ /* 0x000fc400078e02ff */
[----:B------:R-:W-:Y:S01]  /*bad0*/  FMUL R2, R2, 1.4426950216293334961 ;  /* 0x3fb8aa3b02027820 */ /* 0x000fe20000400000 */
[-C--:B------:R-:W-:Y:S01]  /*bae0*/  IADD3 R118, P5, PT, R97, R140.reuse, RZ ;  /* 0x0000008c61767210 */ /* 0x080fe20007fbe0ff */
[----:B--2---:R-:W-:Y:S01]  /*baf0*/  IMAD R229, R229, 0x6, RZ ;  /* 0x00000006e5e57824 */ /* 0x004fe200078e02ff */
[----:B------:R-:W2:Y:S01]  /*bb00*/  LDC R97, c[0x0][0x3d8] ;  /* 0x0000f600ff617b82 */ /* 0x000ea20000000800 */
[----:B------:R4:W-:Y:S01]  /*bb10*/  MUFU.EX2 R14, R0 ;  /* 0x00000000000e7308 */ /* 0x0009e20000000800 */
[-C--:B------:R-:W-:Y:S02]  /*bb20*/  LEA.HI.X.SX32 R179, R240, R141.reuse, 0x1, P2 ;  /* 0x0000008df0b37211 */ /* 0x080fe400010f0eff */
[----:B------:R-:W-:Y:S02]  /*bb30*/  IADD3 R162, P2, PT, R238, R140, RZ ;  /* 0x0000008ceea27210 */ /* 0x000fe40007f5e0ff */
[----:B------:R-:W-:Y:S01]  /*bb40*/  LEA.HI.X.SX32 R119, R228, R141, 0x1, P5 ;  /* 0x0000008de4777211 */ /* 0x000fe200028f0eff */
[----:B----4-:R-:W-:-:S02]  /*bb50*/  FADD R0, R19, -R133 ;  /* 0x8000008513007221 */ /* 0x010fc40000000000 */
[----:B------:R-:W-:Y:S01]  /*bb60*/  MUFU.EX2 R167, R12 ;  /* 0x0000000c00a77308 */ /* 0x000fe20000000800 */
[-C--:B------:R-:W-:Y:S02]  /*bb70*/  IADD3 R86, P5, PT, R100, R140.reuse, RZ ;  /* 0x0000008c64567210 */ /* 0x080fe40007fbe0ff */
[----:B------:R-:W-:Y:S02]  /*bb80*/  IADD3 R188, P3, PT, R229, R140, RZ ;  /* 0x0000008ce5bc7210 */ /* 0x000fe40007f7e0ff */
[----:B------:R-:W-:-:S03]  /*bb90*/  LEA.HI.X.SX32 R163, R247, R141, 0x1, P2 ;  /* 0x0000008df7a37211 */ /* 0x000fc600010f0eff */
[----:B------:R4:W-:Y:S01]  /*bba0*/  MUFU.EX2 R12, R2 ;  /* 0x00000002000c7308 */ /* 0x0009e20000000800 */
[-C--:B------:R-:W-:Y:S02]  /*bbb0*/  IADD3 R160, P2, PT, R245, R140.reuse, RZ ;  /* 0x0000008cf5a07210 */ /* 0x080fe40007f5e0ff */
[-C--:B------:R-:W-:Y:S01]  /*bbc0*/  IADD3 R214, P4, PT, R233, R140.reuse, RZ ;  /* 0x0000008ce9d67210 */ /* 0x080fe20007f9e0ff */
[----:B------:R-:W-:Y:S01]  /*bbd0*/  IMAD R233, R72, 0x64, RZ ;  /* 0x0000006448e97824 */ /* 0x000fe200078e02ff */
[-C--:B------:R-:W-:Y:S01]  /*bbe0*/  LEA.HI.X.SX32 R87, R81, R141.reuse, 0x1, P5 ;  /* 0x0000008d51577211 */ /* 0x080fe200028f0eff */
[----:B----4-:R-:W-:Y:S01]  /*bbf0*/  FMUL R2, R0, 1.4426950216293334961 ;  /* 0x3fb8aa3b00027820 */ /* 0x010fe20000400000 */
[--C-:B------:R-:W-:Y:S01]  /*bc00*/  FADD R0, R21, -R133.reuse ;  /* 0x8000008515007221 */ /* 0x100fe20000000000 */
[-C--:B------:R-:W-:Y:S01]  /*bc10*/  IADD3 R122, P5, PT, R64, R140.reuse, RZ ;  /* 0x0000008c407a7210 */ /* 0x080fe20007fbe0ff */
[----:B0-----:R-:W-:Y:S01]  /*bc20*/  IMAD R69, R69, 0x74, RZ ;  /* 0x0000007445457824 */ /* 0x001fe200078e02ff */
[----:B------:R0:W-:Y:S01]  /*bc30*/  MUFU.EX2 R153, R2 ;  /* 0x0000000200997308 */ /* 0x0001e20000000800 */
[-C--:B------:R-:W-:Y:S01]  /*bc40*/  LEA.HI.X.SX32 R189, R54, R141.reuse, 0x1, P3 ;  /* 0x0000008d36bd7211 */ /* 0x080fe200018f0eff */
[----:B------:R-:W-:Y:S01]  /*bc50*/  FMUL R11, R11, 1.4426950216293334961 ;  /* 0x3fb8aa3b0b0b7820 */ /* 0x000fe20000400000 */
[-C--:B---3--:R-:W-:Y:S01]  /*bc60*/  LEA R54, P3, R55, R140.reuse, 0x5 ;  /* 0x0000008c37367211 */ /* 0x088fe200078628ff */
[----:B------:R-:W-:Y:S01]  /*bc70*/  FMUL R13, R13, 1.4426950216293334961 ;  /* 0x3fb8aa3b0d0d7820 */ /* 0x000fe20000400000 */
[-C--:B------:R-:W-:Y:S01]  /*bc80*/  LEA.HI.X.SX32 R161, R176, R141.reuse, 0x1, P2 ;  /* 0x0000008db0a17211 */ /* 0x080fe200010f0eff */
[----:B-1----:R-:W-:Y:S01]  /*bc90*/  IMAD R227, R227, 0x18, RZ ;  /* 0x00000018e3e37824 */ /* 0x002fe200078e02ff */
[-C--:B------:R-:W-:Y:S01]  /*bca0*/  LEA.HI.X.SX32 R215, R124, R141.reuse, 0x1, P4 ;  /* 0x0000008d7cd77211 */ /* 0x080fe200020f0eff */
[----:B------:R-:W-:Y:S01]  /*bcb0*/  FMUL R10, R10, 1.4426950216293334961 ;  /* 0x3fb8aa3b0a0a7820 */ /* 0x000fe20000400000 */
[----:B0-----:R-:W-:Y:S01]  /*bcc0*/  FMUL R2, R0, 1.4426950216293334961 ;  /* 0x3fb8aa3b00027820 */ /* 0x001fe20000400000 */
[----:B------:R-:W-:Y:S01]  /*bcd0*/  FADD R0, R22, -R133 ;  /* 0x8000008516007221 */ /* 0x000fe20000000000 */
[----:B------:R-:W-:Y:S01]  /*bce0*/  IMAD R22, R143, 0x53, RZ ;  /* 0x000000538f167824 */ /* 0x000fe200078e02ff */
[-C--:B------:R-:W-:Y:S01]  /*bcf0*/  IADD3 R176, P2, PT, R77, R140.reuse, RZ ;  /* 0x0000008c4db07210 */ /* 0x080fe20007f5e0ff */
[----:B------:R-:W-:Y:S01]  /*bd00*/  FMUL R17, R17, 1.4426950216293334961 ;  /* 0x3fb8aa3b11117820 */ /* 0x000fe20000400000 */
[-C--:B------:R-:W-:Y:S01]  /*bd10*/  LEA.HI.X.SX32 R123, R252, R141.reuse, 0x1, P5 ;  /* 0x0000008dfc7b7211 */ /* 0x080fe200028f0eff */
[----:B------:R-:W-:Y:S01]  /*bd20*/  FMUL R9, R9, 1.4426950216293334961 ;  /* 0x3fb8aa3b09097820 */ /* 0x000fe20000400000 */
[----:B------:R-:W-:Y:S01]  /*bd30*/  IADD3 R124, P5, PT, R233, R140, RZ ;  /* 0x0000008ce97c7210 */ /* 0x000fe20007fbe0ff */
[----:B------:R-:W0:Y:S01]  /*bd40*/  LDC R21, c[0x0][0x3d8] ;  /* 0x0000f600ff157b82 */ /* 0x000e220000000800 */
[----:B------:R-:W-:-:S02]  /*bd50*/  LEA.HI.X.SX32 R55, R94, R141, 0x1, P3 ;  /* 0x0000008d5e377211 */ /* 0x000fc400018f0eff */
[-C--:B------:R-:W-:Y:S02]  /*bd60*/  LEA.HI.X.SX32 R177, R22, R141.reuse, 0x1, P2 ;  /* 0x0000008d16b17211 */ /* 0x080fe400010f0eff */
[----:B------:R-:W-:-:S03]  /*bd70*/  LEA.HI.X.SX32 R125, R20, R141, 0x1, P5 ;  /* 0x0000008d147d7211 */ /* 0x000fc600028f0eff */
[----:B------:R-:W1:Y:S01]  /*bd80*/  LDC R94, c[0x0][0x3d8] ;  /* 0x0000f600ff5e7b82 */ /* 0x000e620000000800 */
[-C--:B------:R-:W-:Y:S02]  /*bd90*/  IADD3 R216, P3, PT, R82, R140.reuse, RZ ;  /* 0x0000008c52d87210 */ /* 0x080fe40007f7e0ff */
[-C--:B------:R-:W-:Y:S01]  /*bda0*/  IADD3 R192, P5, PT, R69, R140.reuse, RZ ;  /* 0x0000008c45c07210 */ /* 0x080fe20007fbe0ff */
[----:B------:R-:W-:Y:S01]  /*bdb0*/  MUFU.EX2 R169, R11 ;  /* 0x0000000b00a97308 */ /* 0x000fe20000000800 */
[----:B------:R-:W-:-:S03]  /*bdc0*/  IADD3 R212, P4, PT, R81, R140, RZ ;  /* 0x0000008c51d47210 */ /* 0x000fc60007f9e0ff */
[----:B------:R-:W3:Y:S01]  /*bdd0*/  LDC R22, c[0x0][0x3d8] ;  /* 0x0000f600ff167b82 */ /* 0x000ee20000000800 */
[----:B------:R-:W-:-:S03]  /*bde0*/  LEA.HI.X.SX32 R217, R227, R141, 0x1, P3 ;  /* 0x0000008de3d97211 */ /* 0x000fc600018f0eff */
[----:B------:R-:W-:Y:S04]  /*bdf0*/  MUFU.EX2 R11, R13 ;  /* 0x0000000d000b7308 */ /* 0x000fe80000000800 */
[----:B------:R-:W4:Y:S01]  /*be00*/  LDC R69, c[0x0][0x3d8] ;  /* 0x0000f600ff457b82 */ /* 0x000f220000000800 */
[-C--:B------:R-:W-:Y:S02]  /*be10*/  LEA.HI.X.SX32 R213, R98, R141.reuse, 0x1, P4 ;  /* 0x0000008d62d57211 */ /* 0x080fe400020f0eff */
[-C--:B--2---:R-:W-:Y:S01]  /*be20*/  LEA R60, P3, R97, R140.reuse, 0x6 ;  /* 0x0000008c613c7211 */ /* 0x084fe200078630ff */
[----:B------:R2:W-:Y:S01]  /*be30*/  MUFU.EX2 R13, R2 ;  /* 0x00000002000d7308 */ /* 0x0005e20000000800 */
[----:B------:R-:W-:Y:S02]  /*be40*/  IADD3 R210, P4, PT, R20, R140, RZ ;  /* 0x0000008c14d27210 */ /* 0x000fe40007f9e0ff */
[-C--:B------:R-:W-:Y:S01]  /*be50*/  LEA.HI.X.SX32 R61, R112, R141.reuse, 0x1, P3 ;  /* 0x0000008d703d7211 */ /* 0x080fe200018f0eff */
[----:B--2---:R-:W-:Y:S01]  /*be60*/  FMUL R2, R0, 1.4426950216293334961 ;  /* 0x3fb8aa3b00027820 */ /* 0x004fe20000400000 */
[----:B------:R-:W-:Y:S01]  /*be70*/  FADD R0, R23, -R133 ;  /* 0x8000008517007221 */ /* 0x000fe20000000000 */
[----:B------:R-:W-:-:S02]  /*be80*/  LEA.HI.X.SX32 R211, R104, R141, 0x1, P4 ;  /* 0x0000008d68d37211 */ /* 0x000fc400020f0eff */
[----:B------:R2:W-:Y:S01]  /*be90*/  MUFU.EX2 R148, R2 ;  /* 0x0000000200947308 */ /* 0x0005e20000000800 */
[-C--:B------:R-:W-:Y:S02]  /*bea0*/  IADD3 R62, P3, PT, R88, R140.reuse, RZ ;  /* 0x0000008c583e7210 */ /* 0x080fe40007f7e0ff */
[-C--:B------:R-:W-:Y:S02]  /*beb0*/  IADD3 R96, P4, PT, R6, R140.reuse, RZ ;  /* 0x0000008c06607210 */ /* 0x080fe40007f9e0ff */
[-C--:B------:R-:W-:Y:S01]  /*bec0*/  LEA.HI.X.SX32 R63, R251, R141.reuse, 0x1, P3 ;  /* 0x0000008dfb3f7211 */ /* 0x080fe200018f0eff */
[----:B--2---:R-:W-:Y:S01]  /*bed0*/  FMUL R2, R0, 1.4426950216293334961 ;  /* 0x3fb8aa3b00027820 */ /* 0x004fe20000400000 */
[----:B------:R-:W-:Y:S01]  /*bee0*/  FADD R0, R24, -R133 ;  /* 0x8000008518007221 */ /* 0x000fe20000000000 */
[----:B------:R-:W-:Y:S01]  /*bef0*/  MUFU.EX2 R170, R10 ;  /* 0x0000000a00aa7308 */ /* 0x000fe20000000800 */
[----:B------:R-:W-:Y:S02]  /*bf00*/  LEA.HI.X.SX32 R97, R116, R141, 0x1, P4 ;  /* 0x0000008d74617211 */ /* 0x000fe400020f0eff */
[----:B------:R-:W-:-:S02]  /*bf10*/  IADD3 R64, P3, PT, R90, R140, RZ ;  /* 0x0000008c5a407210 */ /* 0x000fc40007f7e0ff */
[----:B------:R-:W-:-:S03]  /*bf20*/  IADD3 R208, P4, PT, R89, R140, RZ ;  /* 0x0000008c59d07210 */ /* 0x000fc60007f9e0ff */
[----:B------:R-:W-:Y:S01]  /*bf30*/  MUFU.EX2 R10, R17 ;  /* 0x00000011000a7308 */ /* 0x000fe20000000800 */
[----:B------:R-:W-:Y:S01]  /*bf40*/  FMUL R15, R15, 1.4426950216293334961 ;  /* 0x3fb8aa3b0f0f7820 */ /* 0x000fe20000400000 */
[----:B------:R-:W-:-:S06]  /*bf50*/  LEA.HI.X.SX32 R65, R82, R141, 0x1, P3 ;  /* 0x0000008d52417211 */ /* 0x000fcc00018f0eff */
[----:B------:R2:W-:Y:S01]  /*bf60*/  MUFU.EX2 R17, R2 ;  /* 0x0000000200117308 */ /* 0x0005e20000000800 */
[-C--:B------:R-:W-:Y:S01]  /*bf70*/  LEA.HI.X.SX32 R209, R126, R141.reuse, 0x1, P4 ;  /* 0x0000008d7ed17211 */ /* 0x080fe200020f0eff */
[----:B-1----:R-:W-:Y:S01]  /*bf80*/  IMAD R98, R94, 0x5b, RZ ;  /* 0x0000005b5e627824 */ /* 0x002fe200078e02ff */
[-C--:B------:R-:W-:Y:S01]  /*bf90*/  IADD3 R66, P3, PT, R92, R140.reuse, RZ ;  /* 0x0000008c5c427210 */ /* 0x080fe20007f7e0ff */
[----:B--2---:R-:W-:Y:S01]  /*bfa0*/  FMUL R2, R0, 1.4426950216293334961 ;  /* 0x3fb8aa3b00027820 */ /* 0x004fe20000400000 */
[--C-:B------:R-:W-:Y:S01]  /*bfb0*/  FADD R0, R25, -R133.reuse ;  /* 0x8000008519007221 */ /* 0x100fe20000000000 */
[----:B------:R-:W-:Y:S02]  /*bfc0*/  IADD3 R206, P4, PT, R91, R140, RZ ;  /* 0x0000008c5bce7210 */ /* 0x000fe40007f9e0ff */
[----:B------:R1:W-:Y:S01]  /*bfd0*/  MUFU.EX2 R145, R2 ;  /* 0x0000000200917308 */ /* 0x0003e20000000800 */
[----:B---3--:R-:W-:Y:S01]  /*bfe0*/  IMAD R94, R22, 0xc6, RZ ;  /* 0x000000c6165e7824 */ /* 0x008fe200078e02ff */
[-C--:B------:R-:W-:Y:S01]  /*bff0*/  LEA.HI.X.SX32 R67, R139, R141.reuse, 0x1, P3 ;  /* 0x0000008d8b437211 */ /* 0x080fe200018f0eff */
[----:B------:R-:W2:Y:S01]  /*c000*/  LDC R22, c[0x0][0x3d8] ;  /* 0x0000f600ff167b82 */ /* 0x000ea20000000800 */
[----:B------:R-:W-:Y:S01]  /*c010*/  LEA.HI.X.SX32 R207, R234, R141, 0x1, P4 ;  /* 0x0000008deacf7211 */ /* 0x000fe200020f0eff */
[----:B-1----:R-:W-:Y:S01]  /*c020*/  FMUL R2, R0, 1.4426950216293334961 ;  /* 0x3fb8aa3b00027820 */ /* 0x002fe20000400000 */
[----:B------:R-:W-:-:S02]  /*c030*/  FADD R0, R26, -R133 ;  /* 0x800000851a007221 */ /* 0x000fc40000000000 */
[----:B------:R-:W-:Y:S01]  /*c040*/  MUFU.EX2 R171, R9 ;  /* 0x0000000900ab7308 */ /* 0x000fe20000000800 */
[-C--:B----4-:R-:W-:Y:S02]  /*c050*/  LEA R68, P3, R69, R140.reuse, 0x7 ;  /* 0x0000008c45447211 */ /* 0x090fe400078638ff */
[----:B------:R-:W-:-:S05]  /*c060*/  IADD3 R100, P4, PT, R93, R140, RZ ;  /* 0x0000008c5d647210 */ /* 0x000fca0007f9e0ff */
[----:B------:R-:W-:Y:S01]  /*c070*/  MUFU.EX2 R9, R15 ;  /* 0x0000000f00097308 */ /* 0x000fe20000000800 */
[----:B------:R-:W-:Y:S01]  /*c080*/  FMUL R16, R16, 1.4426950216293334961 ;  /* 0x3fb8aa3b10107820 */ /* 0x000fe20000400000 */
[----:B------:R-:W-:-:S06]  /*c090*/  LEA.HI.X.SX32 R69, R242, R141, 0x1, P3 ;  /* 0x0000008df2457211 */ /* 0x000fcc00018f0eff */
[----:B------:R1:W-:Y:S01]  /*c0a0*/  MUFU.EX2 R15, R2 ;  /* 0x00000002000f7308 */ /* 0x0003e20000000800 */
[-C--:B------:R-:W-:Y:S02]  /*c0b0*/  LEA.HI.X.SX32 R101, R239, R141.reuse, 0x1, P4 ;  /* 0x0000008def657211 */ /* 0x080fe400020f0eff */
[-C--:B------:R-:W-:Y:S01]  /*c0c0*/  IADD3 R70, P3, PT, R237, R140.reuse, RZ ;  /* 0x0000008ced467210 */ /* 0x080fe20007f7e0ff */
[----:B-1----:R-:W-:Y:S01]  /*c0d0*/  FMUL R2, R0, 1.4426950216293334961 ;  /* 0x3fb8aa3b00027820 */ /* 0x002fe20000400000 */
[----:B------:R-:W-:Y:S01]  /*c0e0*/  FADD R0, R27, -R133 ;  /* 0x800000851b007221 */ /* 0x000fe20000000000 */
[----:B------:R-:W-:Y:S02]  /*c0f0*/  IADD3 R204, P4, PT, R3, R140, RZ ;  /* 0x0000008c03cc7210 */ /* 0x000fe40007f9e0ff */
[----:B------:R1:W-:Y:S01]  /*c100*/  MUFU.EX2 R132, R2 ;  /* 0x0000000200847308 */ /* 0x0003e20000000800 */
[----:B------:R-:W-:Y:S01]  /*c110*/  IMAD R237, R73, 0x48, RZ ;  /* 0x0000004849ed7824 */ /* 0x000fe200078e02ff */
[----:B------:R-:W-:-:S02]  /*c120*/  LEA.HI.X.SX32 R193, R138, R141, 0x1, P5 ;  /* 0x0000008d8ac17211 */ /* 0x000fc400028f0eff */
[-C--:B------:R-:W-:Y:S01]  /*c130*/  IADD3 R190, P5, PT, R236, R140.reuse, RZ ;  /* 0x0000008cecbe7210 */ /* 0x080fe20007fbe0ff */
[----:B-1----:R-:W-:Y:S01]  /*c140*/  FMUL R2, R0, 1.4426950216293334961 ;  /* 0x3fb8aa3b00027820 */ /* 0x002fe20000400000 */
[----:B------:R-:W-:Y:S02]  /*c150*/  FADD R0, R28, -R133 ;  /* 0x800000851c007221 */ /* 0x000fe40000000000 */
[----:B------:R-:W-:Y:S01]  /*c160*/  MUFU.EX2 R164, R16 ;  /* 0x0000001000a47308 */ /* 0x000fe20000000800 */
[-C--:B------:R-:W-:Y:S02]  /*c170*/  LEA.HI.X.SX32 R205, R244, R141.reuse, 0x1, P4 ;  /* 0x0000008df4cd7211 */ /* 0x080fe400020f0eff */
[----:B------:R-:W-:Y:S02]  /*c180*/  IADD3 R202, P4, PT, R241, R140, RZ ;  /* 0x0000008cf1ca7210 */ /* 0x000fe40007f9e0ff */
[----:B------:R-:W-:-:S03]  /*c190*/  LEA.HI.X.SX32 R71, R237, R141, 0x1, P3 ;  /* 0x0000008ded477211 */ /* 0x000fc600018f0eff */
[----:B------:R1:W-:Y:S01]  /*c1a0*/  MUFU.EX2 R16, R2 ;  /* 0x0000000200107308 */ /* 0x0003e20000000800 */
[-C--:B------:R-:W-:Y:S01]  /*c1b0*/  IADD3 R72, P3, PT, R246, R140.reuse, RZ ;  /* 0x0000008cf6487210 */ /* 0x080fe20007f7e0ff */
[----:B------:R-:W-:Y:S01]  /*c1c0*/  IMAD R242, R107, 0x4a, RZ ;  /* 0x0000004a6bf27824 */ /* 0x000fe200078e02ff */
[-C--:B------:R-:W-:Y:S01]  /*c1d0*/  LEA.HI.X.SX32 R191, R6, R141.reuse, 0x1, P5 ;  /* 0x0000008d06bf7211 */ /* 0x080fe200028f0eff */
[----:B-1----:R-:W-:Y:S01]  /*c1e0*/  FMUL R2, R0, 1.4426950216293334961 ;  /* 0x3fb8aa3b00027820 */ /* 0x002fe20000400000 */
[----:B------:R-:W-:Y:S01]  /*c1f0*/  FADD R0, R29, -R133 ;  /* 0x800000851d007221 */ /* 0x000fe20000000000 */
[-C--:B------:R-:W-:Y:S02]  /*c200*/  IADD3 R128, P5, PT, R243, R140.reuse, RZ ;  /* 0x0000008cf3807210 */ /* 0x080fe40007fbe0ff */
[----:B------:R1:W-:Y:S01]  /*c210*/  MUFU.EX2 R127, R2 ;  /* 0x00000002007f7308 */ /* 0x0003e20000000800 */
[----:B------:R-:W-:Y:S01]  /*c220*/  LEA.HI.X.SX32 R203, R250, R141, 0x1, P4 ;  /* 0x0000008dfacb7211 */ /* 0x000fe200020f0eff */
[----:B0-----:R-:W-:Y:S01]  /*c230*/  IMAD R240, R21, 0x58, RZ ;  /* 0x0000005815f07824 */ /* 0x001fe200078e02ff */
[----:B------:R-:W-:-:S02]  /*c240*/  IADD3 R106, P4, PT, R248, R140, RZ ;  /* 0x0000008cf86a7210 */ /* 0x000fc40007f9e0ff */
[-C--:B------:R-:W-:Y:S02]  /*c250*/  LEA.HI.X.SX32 R73, R88, R141.reuse, 0x1, P3 ;  /* 0x0000008d58497211 */ /* 0x080fe400018f0eff */
[-C--:B------:R-:W-:Y:S01]  /*c260*/  IADD3 R76, P3, PT, R76, R140.reuse, RZ ;  /* 0x0000008c4c4c7210 */ /* 0x080fe20007f7e0ff */
[----:B-1----:R-:W-:Y:S01]  /*c270*/  FMUL R2, R0, 1.4426950216293334961 ;  /* 0x3fb8aa3b00027820 */ /* 0x002fe20000400000 */
[----:B------:R-:W-:Y:S01]  /*c280*/  FADD R0, R30, -R133 ;  /* 0x800000851e007221 */ /* 0x000fe20000000000 */
[-C--:B------:R-:W-:Y:S02]  /*c290*/  IADD3 R248, P2, PT, R75, R140.reuse, RZ ;  /* 0x0000008c4bf87210 */ /* 0x080fe40007f5e0ff */
[----:B------:R0:W-:Y:S01]  /*c2a0*/  MUFU.EX2 R20, R2 ;  /* 0x0000000200147308 */ /* 0x0001e20000000800 */
[-C--:B------:R-:W-:Y:S02]  /*c2b0*/  LEA.HI.X.SX32 R129, R242, R141.reuse, 0x1, P5 ;  /* 0x0000008df2817211 */ /* 0x080fe400028f0eff */
[----:B------:R-:W-:Y:S01]  /*c2c0*/  IADD3 R130, P5, PT, R249, R140, RZ ;  /* 0x0000008cf9827210 */ /* 0x000fe20007fbe0ff */
[----:B--2---:R-:W-:Y:S01]  /*c2d0*/  IMAD R22, R22, 0xd0, RZ ;  /* 0x000000d016167824 */ /* 0x004fe200078e02ff */
[----:B------:R-:W-:-:S02]  /*c2e0*/  LEA.HI.X.SX32 R77, R240, R141, 0x1, P3 ;  /* 0x0000008df04d7211 */ /* 0x000fc400018f0eff */
[-C--:B------:R-:W-:Y:S01]  /*c2f0*/  LEA.HI.X.SX32 R249, R98, R141.reuse, 0x1, P2 ;  /* 0x0000008d62f97211 */ /* 0x080fe200010f0eff */
[----:B0-----:R-:W-:Y:S01]  /*c300*/  FMUL R2, R0, 1.4426950216293334961 ;  /* 0x3fb8aa3b00027820 */ /* 0x001fe20000400000 */
[----:B------:R-:W-:Y:S01]  /*c310*/  FADD R0, R31, -R133 ;  /* 0x800000851f007221 */ /* 0x000fe20000000000 */
[-C--:B------:R-:W-:Y:S01]  /*c320*/  IADD3 R74, P3, PT, R74, R140.reuse, RZ ;  /* 0x0000008c4a4a7210 */ /* 0x080fe20007f7e0ff */
[----:B------:R-:W0:Y:S01]  /*c330*/  LDC R98, c[0x0][0x3d8] ;  /* 0x0000f600ff627b82 */ /* 0x000e220000000800 */
[----:B------:R-:W-:Y:S01]  /*c340*/  IADD3 R246, P2, PT, R94, R140, RZ ;  /* 0x0000008c5ef67210 */ /* 0x000fe20007f5e0ff */
[----:B------:R-:W-:Y:S01]  /*c350*/  IMAD R94, R147, 0x63, RZ ;  /* 0x00000063935e7824 */ /* 0x000fe200078e02ff */
[----:B------:R1:W-:Y:S01]  /*c360*/  MUFU.EX2 R126, R2 ;  /* 0x00000002007e7308 */ /* 0x0003e20000000800 */
[----:B------:R-:W-:-:S03]  /*c370*/  LEA.HI.X.SX32 R75, R90, R141, 0x1, P3 ;  /* 0x0000008d5a4b7211 */ /* 0x000fc600018f0eff */
[----:B------:R-:W-:Y:S02]  /*c380*/  LEA.HI.X.SX32 R247, R94, R141, 0x1, P2 ;  /* 0x0000008d5ef77211 */ /* 0x000fe400010f0eff */
[----:B------:R-:W2:Y:S01]  /*c390*/  LDC R94, c[0x0][0x3d8] ;  /* 0x0000f600ff5e7b82 */ /* 0x000ea20000000800 */
[----:B-1----:R-:W-:Y:S01]  /*c3a0*/  FMUL R2, R0, 1.4426950216293334961 ;  /* 0x3fb8aa3b00027820 */ /* 0x002fe20000400000 */
[----:B------:R-:W-:Y:S01]  /*c3b0*/  FADD R0, R32, -R133 ;  /* 0x8000008520007221 */ /* 0x000fe20000000000 */
[----:B------:R-:W-:-:S05]  /*c3c0*/  IADD3 R32, P3, PT, R22, R140, RZ ;  /* 0x0000008c16207210 */ /* 0x000fca0007f7e0ff */
[----:B------:R-:W1:Y:S01]  /*c3d0*/  LDC R22, c[0x0][0x3d8] ;  /* 0x0000f600ff167b82 */ /* 0x000e620000000800 */
[----:B------:R-:W-:-:S04]  /*c3e0*/  FMUL R18, R18, 1.4426950216293334961 ;  /* 0x3fb8aa3b12127820 */ /* 0x000fc80000400000 */
[----:B------:R-:W-:Y:S01]  /*c3f0*/  MUFU.EX2 R159, R18 ;  /* 0x00000012009f7308 */ /* 0x000fe20000000800 */
[----:B0-----:R-:W-:Y:S02]  /*c400*/  IMAD R102, R98, 0xd6, RZ ;  /* 0x000000d662667824 */ /* 0x001fe400078e02ff */
[----:B------:R-:W0:Y:S05]  /*c410*/  LDC R98, c[0x0][0x3d8] ;  /* 0x0000f600ff627b82 */ /* 0x000e2a0000000800 */
[----:B------:R3:W-:Y:S01]  /*c420*/  MUFU.EX2 R18, R2 ;  /* 0x0000000200127308 */ /* 0x0007e20000000800 */
[----:B--2---:R-:W-:Y:S02]  /*c430*/  IMAD R94, R94, 0xe0, RZ ;  /* 0x000000e05e5e7824 */ /* 0x004fe400078e02ff */
[----:B-1----:R-:W-:-:S02]  /*c440*/  IMAD R236, R22, 0x68, RZ ;  /* 0x0000006816ec7824 */ /* 0x002fc400078e02ff */
[----:B---3--:R-:W-:Y:S01]  /*c450*/  FMUL R2, R0, 1.4426950216293334961 ;  /* 0x3fb8aa3b00027820 */ /* 0x008fe20000400000 */
[----:B------:R-:W-:Y:S02]  /*c460*/  FADD R0, R33, -R133 ;  /* 0x8000008521007221 */ /* 0x000fe40000000000 */
[-C--:B------:R-:W-:Y:S02]  /*c470*/  LEA.HI.X.SX32 R33, R236, R141.reuse, 0x1, P3 ;  /* 0x0000008dec217211 */ /* 0x080fe400018f0eff */
[-C--:B------:R-:W-:Y:S02]  /*c480*/  IADD3 R90, P3, PT, R94, R140.reuse, RZ ;  /* 0x0000008c5e5a7210 */ /* 0x080fe40007f7e0ff */
[----:B------:R-:W1:Y:S01]  /*c490*/  LDC R94, c[0x0][0x3d8] ;  /* 0x0000f600ff5e7b82 */ /* 0x000e620000000800 */
[----:B------:R-:W-:Y:S02]  /*c4a0*/  LEA.HI.X.SX32 R107, R201, R141, 0x1, P4 ;  /* 0x0000008dc96b7211 */ /* 0x000fe400020f0eff */
[----:B------:R-:W-:-:S04]  /*c4b0*/  IADD3 R200, P4, PT, R200, R140, RZ ;  /* 0x0000008cc8c87210 */ /* 0x000fc80007f9e0ff */
[----:B------:R-:W-:Y:S02]  /*c4c0*/  LEA.HI.X.SX32 R201, R111, R141, 0x1, P4 ;  /* 0x0000008d6fc97211 */ /* 0x000fe400020f0eff */
[----:B------:R-:W-:Y:S01]  /*c4d0*/  IADD3 R110, P4, PT, R110, R140, RZ ;  /* 0x0000008c6e6e7210 */ /* 0x000fe20007f9e0ff */
[----:B0-----:R-:W-:-:S03]  /*c4e0*/  IMAD R98, R98, 0x69, RZ ;  /* 0x0000006962627824 */ /* 0x001fc600078e02ff */
[-C--:B------:R-:W-:Y:S02]  /*c4f0*/  LEA.HI.X.SX32 R111, R85, R141.reuse, 0x1, P4 ;  /* 0x0000008d556f7211 */ /* 0x080fe400020f0eff */
[-C--:B------:R-:W-:Y:S02]  /*c500*/  IADD3 R84, P4, PT, R84, R140.reuse, RZ ;  /* 0x0000008c54547210 */ /* 0x080fe40007f9e0ff */
[----:B------:R-:W-:Y:S02]  /*c510*/  IADD3 R244, P2, PT, R102, R140, RZ ;  /* 0x0000008c66f47210 */ /* 0x000fe40007f5e0ff */
[----:B------:R-:W-:Y:S01]  /*c520*/  LEA.HI.X.SX32 R85, R98, R141, 0x1, P4 ;  /* 0x0000008d62557211 */ /* 0x000fe200020f0eff */
[----:B------:R-:W0:Y:S01]  /*c530*/  LDC R102, c[0x0][0x3d8] ;  /* 0x0000f600ff667b82 */ /* 0x000e220000000800 */
[----:B-1----:R-:W-:-:S07]  /*c540*/  IMAD R98, R94, 0xe2, RZ ;  /* 0x000000e25e627824 */ /* 0x002fce00078e02ff */
[----:B------:R-:W1:Y:S01]  /*c550*/  LDC R94, c[0x0][0x3d8] ;  /* 0x0000f600ff5e7b82 */ /* 0x000e620000000800 */
[----:B------:R2:W-:Y:S01]  /*c560*/  MUFU.EX2 R121, R2 ;  /* 0x0000000200797308 */ /* 0x0005e20000000800 */
[----:B------:R-:W-:Y:S01]  /*c570*/  LEA.HI.X.SX32 R131, R89, R141, 0x1, P5 ;  /* 0x0000008d59837211 */ /* 0x000fe200028f0eff */
[----:B------:R-:W-:Y:S02]  /*c580*/  IMAD R238, R135, 0x5a, RZ ;  /* 0x0000005a87ee7824 */ /* 0x000fe400078e02ff */
[----:B--2---:R-:W-:Y:S01]  /*c590*/  FMUL R2, R0, 1.4426950216293334961 ;  /* 0x3fb8aa3b00027820 */ /* 0x004fe20000400000 */
[----:B------:R-:W-:-:S03]  /*c5a0*/  FADD R0, R34, -R133 ;  /* 0x8000008522007221 */ /* 0x000fc60000000000 */
[----:B------:R2:W-:Y:S01]  /*c5b0*/  MUFU.EX2 R19, R2 ;  /* 0x0000000200137308 */ /* 0x0005e20000000800 */
[----:B------:R-:W-:Y:S01]  /*c5c0*/  IADD3 R142, P5, PT, R142, R140, RZ ;  /* 0x0000008c8e8e7210 */ /* 0x000fe20007fbe0ff */
[----:B--2---:R-:W-:Y:S01]  /*c5d0*/  FMUL R2, R0, 1.4426950216293334961 ;  /* 0x3fb8aa3b00027820 */ /* 0x004fe20000400000 */
[----:B------:R-:W-:Y:S02]  /*c5e0*/  FADD R0, R35, -R133 ;  /* 0x8000008523007221 */ /* 0x000fe40000000000 */
[----:B------:R-:W-:-:S03]  /*c5f0*/  LEA.HI.X.SX32 R143, R238, R141, 0x1, P5 ;  /* 0x0000008dee8f7211 */ /* 0x000fc600028f0eff */
[----:B------:R2:W-:Y:S01]  /*c600*/  MUFU.EX2 R116, R2 ;  /* 0x0000000200747308 */ /* 0x0005e20000000800 */
[-C--:B------:R-:W-:Y:S01]  /*c610*/  IADD3 R134, P5, PT, R134, R140.reuse, RZ ;  /* 0x0000008c86867210 */ /* 0x080fe20007fbe0ff */
[----:B0-----:R-:W-:Y:S02]  /*c620*/  IMAD R239, R102, 0x6a, RZ ;  /* 0x0000006a66ef7824 */ /* 0x001fe400078e02ff */
[----:B-1----:R-:W-:Y:S02]  /*c630*/  IMAD R94, R94, 0xe4, RZ ;  /* 0x000000e45e5e7824 */ /* 0x002fe400078e02ff */
[----:B--2---:R-:W-:Y:S01]  /*c640*/  FMUL R2, R0, 1.4426950216293334961 ;  /* 0x3fb8aa3b00027820 */ /* 0x004fe20000400000 */
[----:B------:R-:W-:Y:S01]  /*c650*/  FADD R0, R36, -R133 ;  /* 0x8000008524007221 */ /* 0x000fe20000000000 */
[----:B------:R-:W-:Y:S01]  /*c660*/  LEA.HI.X.SX32 R135, R91, R141, 0x1, P5 ;  /* 0x0000008d5b877211 */ /* 0x000fe200028f0eff */
[----:B------:R-:W0:Y:S01]  /*c670*/  LDC R102, c[0x0][0x3d8] ;  /* 0x0000f600ff667b82 */ /* 0x000e220000000800 */
[----:B------:R1:W-:Y:S01]  /*c680*/  MUFU.EX2 R23, R2 ;  /* 0x0000000200177308 */ /* 0x0003e20000000800 */
[----:B------:R-:W-:-:S02]  /*c690*/  IADD3 R146, P5, PT, R146, R140, RZ ;  /* 0x0000008c92927210 */ /* 0x000fc40007fbe0ff */
[-C--:B------:R-:W-:Y:S01]  /*c6a0*/  IADD3 R88, P4, PT, R98, R140.reuse, RZ ;  /* 0x0000008c62587210 */ /* 0x080fe20007f9e0ff */
[----:B-1----:R-:W-:Y:S01]  /*c6b0*/  FMUL R2, R0, 1.4426950216293334961 ;  /* 0x3fb8aa3b00027820 */ /* 0x002fe20000400000 */
[--C-:B------:R-:W-:Y:S01]  /*c6c0*/  FADD R0, R37, -R133.reuse ;  /* 0x8000008525007221 */ /* 0x100fe20000000000 */
[----:B------:R-:W-:Y:S01]  /*c6d0*/  LEA.HI.X.SX32 R147, R239, R141, 0x1, P5 ;  /* 0x0000008def937211 */ /* 0x000fe200028f0eff */
[----:B------:R-:W1:Y:S01]  /*c6e0*/  LDC R98, c[0x0][0x3d8] ;  /* 0x0000f600ff627b82 */ /* 0x000e620000000800 */
[----:B------:R2:W-:Y:S02]  /*c6f0*/  MUFU.EX2 R112, R2 ;  /* 0x0000000200707308 */ /* 0x0005e40000000800 */
[----:B--2---:R-:W-:Y:S01]  /*c700*/  FMUL R2, R0, 1.4426950216293334961 ;  /* 0x3fb8aa3b00027820 */ /* 0x004fe20000400000 */
[----:B------:R-:W-:Y:S01]  /*c710*/  FADD R0, R38, -R133 ;  /* 0x8000008526007221 */ /* 0x000fe20000000000 */
[----:B------:R-:W-:-:S03]  /*c720*/  IADD3 R38, P5, PT, R94, R140, RZ ;  /* 0x0000008c5e267210 */ /* 0x000fc60007fbe0ff */
[----:B------:R-:W2:Y:S01]  /*c730*/  LDC R94, c[0x0][0x3d8] ;  /* 0x0000f600ff5e7b82 */ /* 0x000ea20000000800 */
[----:B0-----:R-:W-:Y:S02]  /*c740*/  IMAD R24, R102, 0xf0, RZ ;  /* 0x000000f066187824 */ /* 0x001fe400078e02ff */
[----:B-1----:R-:W-:Y:S02]  /*c750*/  IMAD R102, R98, 0x71, RZ ;  /* 0x0000007162667824 */ /* 0x002fe400078e02ff */
[----:B--2---:R-:W-:-:S03]  /*c760*/  IMAD R98, R94, 0xf2, RZ ;  /* 0x000000f25e627824 */ /* 0x004fc600078e02ff */
[----:B------:R-:W0:Y:S01]  /*c770*/  LDC R94, c[0x0][0x3d8] ;  /* 0x0000f600ff5e7b82 */ /* 0x000e220000000800 */
[----:B------:R1:W-:Y:S01]  /*c780*/  MUFU.EX2 R21, R2 ;  /* 0x0000000200157308 */ /* 0x0003e20000000800 */
[-C--:B------:R-:W-:Y:S01]  /*c790*/  LEA.HI.X.SX32 R89, R102, R141.reuse, 0x1, P4 ;  /* 0x0000008d66597211 */ /* 0x080fe200020f0eff */
[----:B------:R-:W-:Y:S01]  /*c7a0*/  STL.64 [R1+0x440], R78 ;  /* 0x0004404e01007387 */ /* 0x000fe20000100a00 */
[----:B------:R-:W-:Y:S01]  /*c7b0*/  IADD3 R34, P4, PT, R98, R140, RZ ;  /* 0x0000008c62227210 */ /* 0x000fe20007f9e0ff */
[----:B-1----:R-:W-:Y:S01]  /*c7c0*/  FMUL R2, R0, 1.4426950216293334961 ;  /* 0x3fb8aa3b00027820 */ /* 0x002fe20000400000 */
[----:B------:R-:W-:Y:S01]  /*c7d0*/  FADD R0, R39, -R133 ;  /* 0x8000008527007221 */ /* 0x000fe20000000000 */
[----:B------:R-:W-:Y:S01]  /*c7e0*/  LEA.HI.X.SX32 R39, R93, R141, 0x1, P5 ;  /* 0x0000008d5d277211 */ /* 0x000fe200028f0eff */
[----:B------:R-:W-:Y:S01]  /*c7f0*/  STL.64 [R1+0x438], R114 ;  /* 0x0004387201007387 */ /* 0x000fe20000100a00 */
[----:B------:R-:W1:Y:S01]  /*c800*/  LDC R98, c[0x0][0x3d8] ;  /* 0x0000f600ff627b82 */ /* 0x000e620000000800 */
[----:B0-----:R-:W-:-:S02]  /*c810*/  IMAD R94, R94, 0xf4, RZ ;  /* 0x000000f45e5e7824 */ /* 0x001fc400078e02ff */
[----:B------:R-:W-:Y:S03]  /*c820*/  STL.64 [R1+0x430], R188 ;  /* 0x000430bc01007387 */ /* 0x000fe60000100a00 */
[----:B------:R-:W-:Y:S02]  /*c830*/  IADD3 R36, P5, PT, R94, R140, RZ ;  /* 0x0000008c5e247210 */ /* 0x000fe40007fbe0ff */
[----:B------:R-:W0:Y:S01]  /*c840*/  LDC R94, c[0x0][0x3d8] ;  /* 0x0000f600ff5e7b82 */ /* 0x000e220000000800 */
[----:B------:R-:W-:Y:S04]  /*c850*/  STL.64 [R1+0x408], R214 ;  /* 0x000408d601007387 */ /* 0x000fe80000100a00 */
[----:B------:R-:W-:Y:S04]  /*c860*/  STL.64 [R1+0x400], R198 ;  /* 0x000400c601007387 */ /* 0x000fe80000100a00 */
[----:B------:R-:W-:Y:S04]  /*c870*/  STL.64 [R1+0x3f8], R186 ;  /* 0x0003f8ba01007387 */ /* 0x000fe80000100a00 */
[----:B------:R2:W-:Y:S04]  /*c880*/  STL.64 [R1+0x3d0], R54 ;  /* 0x0003d03601007387 */ /* 0x0005e80000100a00 */
        /* <DEDUP_REMOVED lines=12> */
[----:B------:R-:W-:Y:S01]  /*c950*/  STL.64 [R1+0x308], R208 ;  /* 0x000308d001007387 */ /* 0x000fe20000100a00 */
[----:B------:R-:W-:-:S03]  /*c960*/  LEA.HI.X.SX32 R91, R92, R141, 0x1, P3 ;  /* 0x0000008d5c5b7211 */ /* 0x000fc600018f0eff */
[----:B------:R-:W-:Y:S01]  /*c970*/  STL.64 [R1+0x300], R122 ;  /* 0x0003007a01007387 */ /* 0x000fe20000100a00 */
[----:B------:R-:W-:-:S03]  /*c980*/  IADD3 R30, P3, PT, R24, R140, RZ ;  /* 0x0000008c181e7210 */ /* 0x000fc60007f7e0ff */
[----:B------:R-:W-:Y:S01]  /*c990*/  STL.64 [R1+0x2f8], R182 ;  /* 0x0002f8b601007387 */ /* 0x000fe20000100a00 */
[----:B0-----:R-:W-:Y:S02]  /*c9a0*/  IMAD R234, R94, 0x78, RZ ;  /* 0x000000785eea7824 */ /* 0x001fe400078e02ff */
[----:B-1----:R-:W-:Y:S01]  /*c9b0*/  IMAD R24, R98, 0x73, RZ ;  /* 0x0000007362187824 */ /* 0x002fe200078e02ff */
[----:B------:R0:W-:Y:S01]  /*c9c0*/  STL.64 [R1+0x2d0], R64 ;  /* 0x0002d04001007387 */ /* 0x0001e20000100a00 */
[----:B------:R-:W1:Y:S03]  /*c9d0*/  LDC R94, c[0x0][0x3d8] ;  /* 0x0000f600ff5e7b82 */ /* 0x000e660000000800 */
[----:B------:R-:W-:Y:S04]  /*c9e0*/  STL.64 [R1+0x2c8], R206 ;  /* 0x0002c8ce01007387 */ /* 0x000fe80000100a00 */
[----:B------:R-:W-:Y:S01]  /*c9f0*/  STL.64 [R1+0x2c0], R124 ;  /* 0x0002c07c01007387 */ /* 0x000fe20000100a00 */
[----:B------:R-:W0:Y:S03]  /*ca00*/  LDC R98, c[0x0][0x3d8] ;  /* 0x0000f600ff627b82 */ /* 0x000e260000000800 */
        /* <DEDUP_REMOVED lines=17> */
[----:B------:R0:W-:Y:S01]  /*cb20*/  STL.64 [R1+0x190], R76 ;  /* 0x0001904c01007387 */ /* 0x0001e20000100a00 */
[----:B------:R-:W-:-:S03]  /*cb30*/  LEA.HI.X.SX32 R245, R231, R141, 0x1, P2 ;  /* 0x0000008de7f57211 */ /* 0x000fc600010f0eff */
[----:B------:R-:W-:Y:S01]  /*cb40*/  STL.64 [R1+0x188], R200 ;  /* 0x000188c801007387 */ /* 0x000fe20000100a00 */
[----:B------:R-:W-:-:S03]  /*cb50*/  IADD3 R230, P2, PT, R230, R140, RZ ;  /* 0x0000008ce6e67210 */ /* 0x000fc60007f5e0ff */
[----:B------:R-:W-:Y:S01]  /*cb60*/  STL.64 [R1+0x180], R142 ;  /* 0x0001808e01007387 */ /* 0x000fe20000100a00 */
[----:B------:R2:W-:Y:S03]  /*cb70*/  MUFU.EX2 R108, R2 ;  /* 0x00000002006c7308 */ /* 0x0005e60000000800 */
[----:B------:R-:W-:Y:S01]  /*cb80*/  STL.64 [R1+0x178], R248 ;  /* 0x000178f801007387 */ /* 0x000fe20000100a00 */
[----:B-1----:R-:W-:-:S03]  /*cb90*/  IMAD R94, R94, 0x79, RZ ;  /* 0x000000795e5e7824 */ /* 0x002fc600078e02ff */
[----:B------:R1:W-:Y:S01]  /*cba0*/  STL.64 [R1+0x150], R74 ;  /* 0x0001504a01007387 */ /* 0x0003e20000100a00 */
[----:B0-----:R-:W-:Y:S02]  /*cbb0*/  IMAD R235, R98, 0x7a, RZ ;  /* 0x0000007a62eb7824 */ /* 0x001fe400078e02ff */
[----:B--2---:R-:W-:Y:S01]  /*cbc0*/  FMUL R2, R0, 1.4426950216293334961 ;  /* 0x3fb8aa3b00027820 */ /* 0x004fe20000400000 */
[----:B------:R0:W-:Y:S01]  /*cbd0*/  STL.64 [R1+0x148], R110 ;  /* 0x0001486e01007387 */ /* 0x0001e20000100a00 */
[----:B------:R-:W-:-:S03]  /*cbe0*/  FADD R0, R40, -R133 ;  /* 0x8000008528007221 */ /* 0x000fc60000000000 */
[----:B------:R-:W-:Y:S01]  /*cbf0*/  STL.64 [R1+0x140], R134 ;  /* 0x0001408601007387 */ /* 0x000fe20000100a00 */
[----:B------:R-:W-:-:S03]  /*cc00*/  LEA.HI.X.SX32 R231, R24, R141, 0x1, P2 ;  /* 0x0000008d18e77211 */ /* 0x000fc600010f0eff */
[----:B------:R-:W-:Y:S01]  /*cc10*/  STL.64 [R1+0x138], R246 ;  /* 0x000138f601007387 */ /* 0x000fe20000100a00 */
[----:B------:R-:W-:-:S03]  /*cc20*/  IADD3 R40, P2, PT, R4, R140, RZ ;  /* 0x0000008c04287210 */ /* 0x000fc60007f5e0ff */
[----:B------:R-:W-:Y:S01]  /*cc30*/  STL.64 [R1+0x110], R32 ;  /* 0x0001102001007387 */ /* 0x000fe20000100a00 */
[----:B------:R2:W-:Y:S01]  /*cc40*/  MUFU.EX2 R22, R2 ;  /* 0x0000000200167308 */ /* 0x0005e20000000800 */
[-C--:B------:R-:W-:Y:S02]  /*cc50*/  LEA.HI.X.SX32 R31, R234, R141.reuse, 0x1, P3 ;  /* 0x0000008dea1f7211 */ /* 0x080fe400018f0eff */
[----:B------:R0:W-:Y:S01]  /*cc60*/  STL.64 [R1+0x108], R84 ;  /* 0x0001085401007387 */ /* 0x0001e20000100a00 */
[----:B------:R-:W-:-:S03]  /*cc70*/  LEA.HI.X.SX32 R35, R94, R141, 0x1, P4 ;  /* 0x0000008d5e237211 */ /* 0x000fc600020f0eff */
[----:B------:R0:W-:Y:S01]  /*cc80*/  STL.64 [R1+0x100], R146 ;  /* 0x0001009201007387 */ /* 0x0001e20000100a00 */
[----:B------:R-:W-:Y:S01]  /*cc90*/  PRMT R49, RZ, 0x7610, R49 ;  /* 0x00007610ff317816 */ /* 0x000fe20000000031 */
[----:B--2---:R-:W-:Y:S02]  /*cca0*/  FMUL R2, R0, 1.4426950216293334961 ;  /* 0x3fb8aa3b00027820 */ /* 0x004fe40000400000 */
[----:B------:R-:W-:Y:S01]  /*ccb0*/  STL.64 [R1+0xf8], R244 ;  /* 0x0000f8f401007387 */ /* 0x000fe20000100a00 */
[----:B------:R-:W-:Y:S01]  /*ccc0*/  FADD R0, R41, -R133 ;  /* 0x8000008529007221 */ /* 0x000fe20000000000 */
[-C--:B------:R-:W-:Y:S02]  /*ccd0*/  LEA.HI.X.SX32 R37, R235, R141.reuse, 0x1, P5 ;  /* 0x0000008deb257211 */ /* 0x080fe400028f0eff */
[----:B------:R2:W-:Y:S01]  /*cce0*/  STL.64 [R1+0xd0], R90 ;  /* 0x0000d05a01007387 */ /* 0x0005e20000100a00 */
[----:B------:R-:W-:Y:S02]  /*ccf0*/  PRMT R52, RZ, 0x7610, R52 ;  /* 0x00007610ff347816 */ /* 0x000fe40000000034 */
[----:B------:R-:W-:Y:S01]  /*cd00*/  LEA.HI.X.SX32 R41, R5, R141, 0x1, P2 ;  /* 0x0000008d05297211 */ /* 0x000fe200010f0eff */
[----:B------:R-:W-:Y:S01]  /*cd10*/  STL.64 [R1+0xc8], R88 ;  /* 0x0000c85801007387 */ /* 0x000fe20000100a00 */
[----:B------:R-:W-:-:S03]  /*cd20*/  PRMT R51, RZ, 0x7610, R51 ;  /* 0x00007610ff337816 */ /* 0x000fc60000000033 */
[----:B------:R-:W-:Y:S01]  /*cd30*/  STL.64 [R1+0xc0], R38 ;  /* 0x0000c02601007387 */ /* 0x000fe20000100a00 */
[----:B------:R-:W-:-:S03]  /*cd40*/  PRMT R53, RZ, 0x7610, R53 ;  /* 0x00007610ff357816 */ /* 0x000fc60000000035 */
[----:B------:R-:W-:Y:S04]  /*cd50*/  STL.64 [R1+0xb8], R230 ;  /* 0x0000b8e601007387 */ /* 0x000fe80000100a00 */
[----:B------:R0:W-:Y:S04]  /*cd60*/  STL.64 [R1+0x90], R30 ;  /* 0x0000901e01007387 */ /* 0x0001e80000100a00 */
[----:B------:R0:W-:Y:S04]  /*cd70*/  STL.64 [R1+0x88], R34 ;  /* 0x0000882201007387 */ /* 0x0001e80000100a00 */
[----:B------:R0:W-:Y:S04]  /*cd80*/  STL.64 [R1+0x80], R36 ;  /* 0x0000802401007387 */ /* 0x0001e80000100a00 */
[----:B------:R-:W-:Y:S04]  /*cd90*/  STL.64 [R1+0x78], R40 ;  /* 0x0000782801007387 */ /* 0x000fe80000100a00 */
[----:B------:R-:W2:Y:S04]  /*cda0*/  @P0 LDG.E.U16 R49, desc[UR14][R54.64] ;  /* 0x0000000e36310981 */ /* 0x000ea8000c1e1500 */
[----:B------:R-:W2:Y:S04]  /*cdb0*/  @P0 LDG.E.U16 R52, desc[UR14][R216.64] ;  /* 0x0000000ed8340981 */ /* 0x000ea8000c1e1500 */
[----:B------:R-:W2:Y:S04]  /*cdc0*/  @P0 LDG.E.U16 R51, desc[UR14][R60.64] ;  /* 0x0000000e3c330981 */ /* 0x000ea8000c1e1500 */
[----:B------:R-:W2:Y:S04]  /*cdd0*/  LDL.LU.64 R54, [R1+0xa00] ;  /* 0x000a000001367983 */ /* 0x000ea80000300a00 */
[----:B---3--:R-:W3:Y:S04]  /*cde0*/  LDL.LU.64 R216, [R1+0x9f8] ;  /* 0x0009f80001d87983 */ /* 0x008ee80000300a00 */
[----:B----4-:R-:W4:Y:S04]  /*cdf0*/  LDL.LU.64 R60, [R1+0x9f0] ;  /* 0x0009f000013c7983 */ /* 0x010f280000300a00 */
[----:B------:R-:W3:Y:S04]  /*ce00*/  @P0 LDG.E.U16 R53, desc[UR14][R62.64] ;  /* 0x0000000e3e350981 */ /* 0x000ee8000c1e1500 */
[----:B------:R-:W3:Y:S01]  /*ce10*/  LDL.LU.64 R62, [R1+0x9e8] ;  /* 0x0009e800013e7983 */ /* 0x000ee20000300a00 */
[----:B------:R-:W-:-:S06]  /*ce20*/  PRMT R56, RZ, 0x7610, R56 ;  /* 0x00007610ff387816 */ /* 0x000fcc0000000038 */
[----:B------:R-:W3:Y:S04]  /*ce30*/  @P0 LDG.E.U16 R56, desc[UR14][R68.64] ;  /* 0x0000000e44380981 */ /* 0x000ee8000c1e1500 */
[----:B--2---:R-:W2:Y:S04]  /*ce40*/  @P0 LDG.E.U16 R55, desc[UR14][R64.64] ;  /* 0x0000000e40370981 */ /* 0x004ea8000c1e1500 */
[----:B------:R-:W2:Y:S04]  /*ce50*/  @P0 LDG.E.U16 R54, desc[UR14][R66.64] ;  /* 0x0000000e42360981 */ /* 0x000ea8000c1e1500 */
[----:B----4-:R-:W4:Y:S04]  /*ce60*/  @P0 LDG.E.U16 R61, desc[UR14][R72.64] ;  /* 0x0000000e483d0981 */ /* 0x010f28000c1e1500 */
[----:B------:R-:W2:Y:S04]  /*ce70*/  LDL.LU.64 R64, [R1+0x9e0] ;  /* 0x0009e00001407983 */ /* 0x000ea80000300a00 */
[----:B------:R-:W4:Y:S04]  /*ce80*/  LDL.LU.64 R66, [R1+0x9d8] ;  /* 0x0009d80001427983 */ /* 0x000f280000300a00 */
[----:B------:R-:W4:Y:S04]  /*ce90*/  LDL.LU.64 R68, [R1+0x9d0] ;  /* 0x0009d00001447983 */ /* 0x000f280000300a00 */
[----:B---3--:R-:W3:Y:S04]  /*cea0*/  @P0 LDG.E.U16 R62, desc[UR14][R70.64] ;  /* 0x0000000e463e0981 */ /* 0x008ee8000c1e1500 */
[----:B------:R-:W3:Y:S04]  /*ceb0*/  LDL.LU.64 R70, [R1+0x9c8] ;  /* 0x0009c80001467983 */ /* 0x000ee80000300a00 */
[----:B------:R-:W3:Y:S04]  /*cec0*/  LDL.LU.64 R72, [R1+0x9c0] ;  /* 0x0009c00001487983 */ /* 0x000ee80000300a00 */
[----:B--2---:R-:W2:Y:S01]  /*ced0*/  @P0 LDG.E.U16 R65, desc[UR14][R76.64] ;  /* 0x0000000e4c410981 */ /* 0x004ea2000c1e1500 */
[----:B------:R-:W-:-:S02]  /*cee0*/  PRMT R80, RZ, 0x7610, R80 ;  /* 0x00007610ff507816 */ /* 0x000fc40000000050 */
[----:B------:R-:W-:Y:S02]  /*cef0*/  PRMT R95, RZ, 0x7610, R95 ;  /* 0x00007610ff5f7816 */ /* 0x000fe4000000005f */
[----:B------:R-:W-:Y:S02]  /*cf00*/  PRMT R99, RZ, 0x7610, R99 ;  /* 0x00007610ff637816 */ /* 0x000fe40000000063 */
[----:B------:R-:W-:Y:S01]  /*cf10*/  PRMT R103, RZ, 0x7610, R103 ;  /* 0x00007610ff677816 */ /* 0x000fe20000000067 */
[----:B----4-:R-:W4:Y:S04]  /*cf20*/  @P0 LDG.E.U16 R68, desc[UR14][R74.64] ;  /* 0x0000000e4a440981 */ /* 0x010f28000c1e1500 */
[----:B------:R-:W2:Y:S04]  /*cf30*/  LDL.LU.64 R76, [R1+0x9b8] ;  /* 0x0009b800014c7983 */ /* 0x000ea80000300a00 */
[----:B------:R-:W4:Y:S04]  /*cf40*/  @P0 LDG.E.U16 R80, desc[UR14][R208.64] ;  /* 0x0000000ed0500981 */ /* 0x000f28000c1e1500 */
[----:B-1----:R-:W4:Y:S04]  /*cf50*/  LDL.LU.64 R74, [R1+0x9b0] ;  /* 0x0009b000014a7983 */ /* 0x002f280000300a00 */
[----:B------:R-:W4:Y:S04]  /*cf60*/  @P0 LDG.E.U16 R95, desc[UR14][R100.64] ;  /* 0x0000000e645f0981 */ /* 0x000f28000c1e1500 */
[----:B---3--:R-:W3:Y:S04]  /*cf70*/  @P0 LDG.E.U16 R72, desc[UR14][R78.64] ;  /* 0x0000000e4e480981 */ /* 0x008ee8000c1e1500 */
[----:B------:R-:W3:Y:S04]  /*cf80*/  @P0 LDG.E.U16 R73, desc[UR14][R214.64] ;  /* 0x0000000ed6490981 */ /* 0x000ee8000c1e1500 */
[----:B------:R-:W3:Y:S04]  /*cf90*/  @P0 LDG.E.U16 R99, desc[UR14][R106.64] ;  /* 0x0000000e6a630981 */ /* 0x000ee8000c1e1500 */
[----:B------:R-:W3:Y:S04]  /*cfa0*/  LDL.LU.64 R78, [R1+0x9a8] ;  /* 0x0009a800014e7983 */ /* 0x000ee80000300a00 */
[----:B------:R-:W3:Y:S04]  /*cfb0*/  LDL.LU.64 R214, [R1+0x9a0] ;  /* 0x0009a00001d67983 */ /* 0x000ee80000300a00 */
[----:B------:R-:W3:Y:S01]  /*cfc0*/  @P0 LDG.E.U16 R103, desc[UR14][R84.64] ;  /* 0x0000000e54670981 */ /* 0x000ee2000c1e1500 */
[----:B------:R-:W-:-:S02]  /*cfd0*/  PRMT R109, RZ, 0x7610, R109 ;  /* 0x00007610ff6d7816 */ /* 0x000fc4000000006d */
[----:B------:R-:W-:Y:S02]  /*cfe0*/  PRMT R113, RZ, 0x7610, R113 ;  /* 0x00007610ff717816 */ /* 0x000fe40000000071 */
[----:B------:R-:W-:Y:S02]  /*cff0*/  PRMT R117, RZ, 0x7610, R117 ;  /* 0x00007610ff757816 */ /* 0x000fe40000000075 */
[----:B------:R-:W-:Y:S01]  /*d000*/  PRMT R120, RZ, 0x7610, R120 ;  /* 0x00007610ff787816 */ /* 0x000fe20000000078 */
[----:B------:R-:W3:Y:S04]  /*d010*/  @P0 LDG.E.U16 R109, desc[UR14][R196.64] ;  /* 0x0000000ec46d0981 */ /* 0x000ee8000c1e1500 */
[----:B------:R-:W3:Y:S04]  /*d020*/  @P0 LDG.E.U16 R113, desc[UR14][R122.64] ;  /* 0x0000000e7a710981 */ /* 0x000ee8000c1e1500 */
[----:B------:R-:W3:Y:S04]  /*d030*/  @P0 LDG.E.U16 R117, desc[UR14][R124.64] ;  /* 0x0000000e7c750981 */ /* 0x000ee8000c1e1500 */
        /* <DEDUP_REMOVED lines=9> */
[----:B------:R1:W-:Y:S03]  /*d0d0*/  MUFU.EX2 R104, R2 ;  /* 0x0000000200687308 */ /* 0x0003e60000000800 */
[----:B------:R0:W3:Y:S04]  /*d0e0*/  @P0 LDG.E.U16 R67, desc[UR14][R32.64] ;  /* 0x0000000e20430981 */ /* 0x0000e8000c1e1500 */
[----:B------:R0:W3:Y:S04]  /*d0f0*/  @P0 LDG.E.U16 R69, desc[UR14][R90.64] ;  /* 0x0000000e5a450981 */ /* 0x0000e8000c1e1500 */
[----:B------:R0:W3:Y:S04]  /*d100*/  @P0 LDG.E.U16 R71, desc[UR14][R30.64] ;  /* 0x0000000e1e470981 */ /* 0x0000e8000c1e1500 */
[----:B--2---:R-:W2:Y:S04]  /*d110*/  @P0 LDG.E.U16 R76, desc[UR14][R212.64] ;  /* 0x0000000ed44c0981 */ /* 0x004ea8000c1e1500 */
[----:B----4-:R-:W4:Y:S04]  /*d120*/  @P0 LDG.E.U16 R75, desc[UR14][R210.64] ;  /* 0x0000000ed24b0981 */ /* 0x010f28000c1e1500 */
[----:B------:R-:W2:Y:S04]  /*d130*/  LDL.LU.64 R212, [R1+0x998] ;  /* 0x0009980001d47983 */ /* 0x000ea80000300a00 */
[----:B------:R-:W2:Y:S04]  /*d140*/  LDL.LU.64 R210, [R1+0x990] ;  /* 0x0009900001d27983 */ /* 0x000ea80000300a00 */
[----:B---3--:R-:W3:Y:S04]  /*d150*/  @P0 LDG.E.U16 R78, desc[UR14][R96.64] ;  /* 0x0000000e604e0981 */ /* 0x008ee8000c1e1500 */
[----:B------:R-:W2:Y:S04]  /*d160*/  @P0 LDG.E.U16 R79, desc[UR14][R206.64] ;  /* 0x0000000ece4f0981 */ /* 0x000ea8000c1e1500 */
[----:B------:R-:W2:Y:S04]  /*d170*/  LDL.LU.64 R96, [R1+0x988] ;  /* 0x0009880001607983 */ /* 0x000ea80000300a00 */
[----:B------:R-:W3:Y:S04]  /*d180*/  LDL.LU.64 R208, [R1+0x980] ;  /* 0x0009800001d07983 */ /* 0x000ee80000300a00 */
[----:B------:R-:W3:Y:S04]  /*d190*/  LDL.LU.64 R206, [R1+0x978] ;  /* 0x0009780001ce7983 */ /* 0x000ee80000300a00 */
[----:B------:R-:W3:Y:S04]  /*d1a0*/  LDL.LU.64 R100, [R1+0x970] ;  /* 0x0009700001647983 */ /* 0x000ee80000300a00 */
[----:B--2---:R-:W2:Y:S04]  /*d1b0*/  @P0 LDG.E.U16 R97, desc[UR14][R204.64] ;  /* 0x0000000ecc610981 */ /* 0x004ea8000c1e1500 */
[----:B------:R-:W2:Y:S04]  /*d1c0*/  @P0 LDG.E.U16 R96, desc[UR14][R202.64] ;  /* 0x0000000eca600981 */ /* 0x000ea8000c1e1500 */
[----:B------:R-:W2:Y:S04]  /*d1d0*/  LDL.LU.64 R204, [R1+0x968] ;  /* 0x0009680001cc7983 */ /* 0x000ea80000300a00 */
[----:B------:R-:W2:Y:S04]  /*d1e0*/  LDL.LU.64 R202, [R1+0x960] ;  /* 0x0009600001ca7983 */ /* 0x000ea80000300a00 */
[----:B------:R-:W2:Y:S04]  /*d1f0*/  LDL.LU.64 R106, [R1+0x958] ;  /* 0x00095800016a7983 */ /* 0x000ea80000300a00 */
[----:B---3--:R-:W3:Y:S04]  /*d200*/  @P0 LDG.E.U16 R101, desc[UR14][R200.64] ;  /* 0x0000000ec8650981 */ /* 0x008ee8000c1e1500 */
[----:B------:R-:W3:Y:S04]  /*d210*/  @P0 LDG.E.U16 R100, desc[UR14][R110.64] ;  /* 0x0000000e6e640981 */ /* 0x000ee8000c1e1500 */
[----:B------:R-:W3:Y:S04]  /*d220*/  LDL.LU.64 R200, [R1+0x950] ;  /* 0x0009500001c87983 */ /* 0x000ee80000300a00 */
[----:B0-----:R-:W3:Y:S04]  /*d230*/  LDL.LU.64 R110, [R1+0x948] ;  /* 0x00094800016e7983 */ /* 0x001ee80000300a00 */
[----:B------:R-:W4:Y:S04]  /*d240*/  LDL.LU.64 R84, [R1+0x940] ;  /* 0x0009400001547983 */ /* 0x000f280000300a00 */
[----:B--2---:R-:W2:Y:S01]  /*d250*/  @P0 LDG.E.U16 R107, desc[UR14][R114.64] ;  /* 0x0000000e726b0981 */ /* 0x004ea2000c1e1500 */
[----:B-1----:R-:W-:Y:S01]  /*d260*/  FMUL R2, R0, 1.4426950216293334961 ;  /* 0x3fb8aa3b00027820 */ /* 0x002fe20000400000 */
[----:B------:R-:W-:-:S02]  /*d270*/  PRMT R105, RZ, 0x7610, R105 ;  /* 0x00007610ff697816 */ /* 0x000fc40000000069 */
[----:B------:R-:W2:Y:S04]  /*d280*/  @P0 LDG.E.U16 R106, desc[UR14][R88.64] ;  /* 0x0000000e586a0981 */ /* 0x000ea8000c1e1500 */
[----:B------:R-:W2:Y:S04]  /*d290*/  LDL.LU.64 R114, [R1+0x938] ;  /* 0x0009380001727983 */ /* 0x000ea80000300a00 */
[----:B---3--:R-:W3:Y:S04]  /*d2a0*/  @P0 LDG.E.U16 R110, desc[UR14][R198.64] ;  /* 0x0000000ec66e0981 */ /* 0x008ee8000c1e1500 */
[----:B------:R-:W3:Y:S01]  /*d2b0*/  @P0 LDG.E.U16 R111, desc[UR14][R118.64] ;  /* 0x0000000e766f0981 */ /* 0x000ee2000c1e1500 */
[--C-:B------:R-:W-:Y:S01]  /*d2c0*/  FADD R0, R42, -R133.reuse ;  /* 0x800000852a007221 */ /* 0x100fe20000000000 */
[----:B------:R0:W-:Y:S02]  /*d2d0*/  MUFU.EX2 R26, R2 ;  /* 0x00000002001a7308 */ /* 0x0001e40000000800 */
[----:B------:R1:W3:Y:S04]  /*d2e0*/  @P0 LDG.E.U16 R105, desc[UR14][R34.64] ;  /* 0x0000000e22690981 */ /* 0x0002e8000c1e1500 */
[----:B------:R-:W3:Y:S04]  /*d2f0*/  LDL.LU.64 R198, [R1+0x930] ;  /* 0x0009300001c67983 */ /* 0x000ee80000300a00 */
[----:B------:R-:W3:Y:S04]  /*d300*/  LDL.LU.64 R196, [R1+0x928] ;  /* 0x0009280001c47983 */ /* 0x000ee80000300a00 */
[----:B------:R-:W3:Y:S04]  /*d310*/  LDL.LU.64 R118, [R1+0x920] ;  /* 0x0009200001767983 */ /* 0x000ee80000300a00 */
[----:B--2---:R-:W2:Y:S04]  /*d320*/  @P0 LDG.E.U16 R114, desc[UR14][R86.64] ;  /* 0x0000000e56720981 */ /* 0x004ea8000c1e1500 */
[----:B------:R-:W2:Y:S04]  /*d330*/  LDL.LU.64 R86, [R1+0x918] ;  /* 0x0009180001567983 */ /* 0x000ea80000300a00 */
[----:B------:R-:W2:Y:S04]  /*d340*/  LDL.LU.64 R122, [R1+0x910] ;  /* 0x00091000017a7983 */ /* 0x000ea80000300a00 */
[----:B------:R-:W4:Y:S04]  /*d350*/  LDL.LU.64 R124, [R1+0x908] ;  /* 0x00090800017c7983 */ /* 0x000f280000300a00 */
[----:B------:R-:W4:Y:S04]  /*d360*/  LDL.LU.64 R192, [R1+0x900] ;  /* 0x0009000001c07983 */ /* 0x000f280000300a00 */
[----:B---3--:R-:W3:Y:S04]  /*d370*/  @P0 LDG.E.U16 R119, desc[UR14][R190.64] ;  /* 0x0000000ebe770981 */ /* 0x008ee8000c1e1500 */
[----:B------:R-:W3:Y:S04]  /*d380*/  LDL.LU.64 R190, [R1+0x8f8] ;  /* 0x0008f80001be7983 */ /* 0x000ee80000300a00 */
[----:B--2---:R-:W2:Y:S04]  /*d390*/  @P0 LDG.E.U16 R122, desc[UR14][R128.64] ;  /* 0x0000000e807a0981 */ /* 0x004ea8000c1e1500 */
[----:B----4-:R-:W4:Y:S04]  /*d3a0*/  @P0 LDG.E.U16 R124, desc[UR14][R130.64] ;  /* 0x0000000e827c0981 */ /* 0x010f28000c1e1500 */
[----:B------:R-:W2:Y:S04]  /*d3b0*/  @P0 LDG.E.U16 R123, desc[UR14][R142.64] ;  /* 0x0000000e8e7b0981 */ /* 0x000ea8000c1e1500 */
[----:B------:R-:W2:Y:S04]  /*d3c0*/  LDL.LU.64 R128, [R1+0x8f0] ;  /* 0x0008f00001807983 */ /* 0x000ea80000300a00 */
[----:B------:R-:W3:Y:S04]  /*d3d0*/  LDL.LU.64 R130, [R1+0x8e8] ;  /* 0x0008e80001827983 */ /* 0x000ee80000300a00 */
[----:B------:R-:W3:Y:S04]  /*d3e0*/  LDL.LU.64 R142, [R1+0x8e0] ;  /* 0x0008e000018e7983 */ /* 0x000ee80000300a00 */
[----:B------:R-:W4:Y:S04]  /*d3f0*/  @P0 LDG.E.U16 R125, desc[UR14][R134.64] ;  /* 0x0000000e867d0981 */ /* 0x000f28000c1e1500 */
[----:B------:R-:W4:Y:S04]  /*d400*/  LDL.LU.64 R134, [R1+0x8d8] ;  /* 0x0008d80001867983 */ /* 0x000f280000300a00 */
[----:B--2---:R-:W2:Y:S01]  /*d410*/  @P0 LDG.E.U16 R129, desc[UR14][R146.64] ;  /* 0x0000000e92810981 */ /* 0x004ea2000c1e1500 */
[----:B0-----:R-:W-:Y:S01]  /*d420*/  FMUL R2, R0, 1.4426950216293334961 ;  /* 0x3fb8aa3b00027820 */ /* 0x001fe20000400000 */
[----:B------:R-:W-:-:S02]  /*d430*/  FADD R8, R8, -R133 ;  /* 0x8000008508087221 */ /* 0x000fc40000000000 */
[----:B------:R0:W2:Y:S04]  /*d440*/  @P0 LDG.E.U16 R128, desc[UR14][R38.64] ;  /* 0x0000000e26800981 */ /* 0x0000a8000c1e1500 */
[----:B---3--:R-:W3:Y:S04]  /*d450*/  @P0 LDG.E.U16 R142, desc[UR14][R188.64] ;  /* 0x0000000ebc8e0981 */ /* 0x008ee8000c1e1500 */
[----:B------:R-:W2:Y:S04]  /*d460*/  LDL.LU.64 R146, [R1+0x8d0] ;  /* 0x0008d00001927983 */ /* 0x000ea80000300a00 */
[----:B------:R0:W3:Y:S04]  /*d470*/  @P0 LDG.E.U16 R131, desc[UR14][R36.64] ;  /* 0x0000000e24830981 */ /* 0x0000e8000c1e1500 */
[----:B------:R-:W3:Y:S04]  /*d480*/  LDL.LU.64 R188, [R1+0x8c8] ;  /* 0x0008c80001bc7983 */ /* 0x000ee80000300a00 */
[----:B----4-:R-:W4:Y:S04]  /*d490*/  @P0 LDG.E.U16 R134, desc[UR14][R186.64] ;  /* 0x0000000eba860981 */ /* 0x010f28000c1e1500 */
[----:B------:R-:W3:Y:S04]  /*d4a0*/  LDL.LU.64 R186, [R1+0x8c0] ;  /* 0x0008c00001ba7983 */ /* 0x000ee80000300a00 */
[----:B------:R-:W3:Y:S04]  /*d4b0*/  LDL.LU.64 R184, [R1+0x8b8] ;  /* 0x0008b80001b87983 */ /* 0x000ee80000300a00 */
[----:B--2---:R-:W2:Y:S04]  /*d4c0*/  @P0 LDG.E.U16 R147, desc[UR14][R150.64] ;  /* 0x0000000e96930981 */ /* 0x004ea8000c1e1500 */
[----:B------:R-:W2:Y:S04]  /*d4d0*/  @P0 LDG.E.U16 R146, desc[UR14][R154.64] ;  /* 0x0000000e9a920981 */ /* 0x000ea8000c1e1500 */
[----:B------:R-:W2:Y:S04]  /*d4e0*/  LDL.LU.64 R150, [R1+0x8b0] ;  /* 0x0008b00001967983 */ /* 0x000ea80000300a00 */
[----:B------:R-:W3:Y:S04]  /*d4f0*/  LDL.LU.64 R154, [R1+0x8a8] ;  /* 0x0008a800019a7983 */ /* 0x000ee80000300a00 */
[----:B------:R-:W4:Y:S04]  /*d500*/  LDL.LU.64 R182, [R1+0x8a0] ;  /* 0x0008a00001b67983 */ /* 0x000f280000300a00 */
[----:B------:R-:W4:Y:S01]  /*d510*/  LDL.LU.64 R180, [R1+0x898] ;  /* 0x0008980001b47983 */ /* 0x000f220000300a00 */
[--C-:B------:R-:W-:Y:S01]  /*d520*/  FADD R0, R43, -R133.reuse ;  /* 0x800000852b007221 */ /* 0x100fe20000000000 */
[----:B------:R0:W-:Y:S03]  /*d530*/  MUFU.EX2 R102, R2 ;  /* 0x0000000200667308 */ /* 0x0001e60000000800 */
[----:B0-----:R-:W-:Y:S01]  /*d540*/  FMUL R2, R0, 1.4426950216293334961 ;  /* 0x3fb8aa3b00027820 */ /* 0x001fe20000400000 */
[----:B------:R-:W-:-:S04]  /*d550*/  FADD R0, R44, -R133 ;  /* 0x800000852c007221 */ /* 0x000fc80000000000 */
[----:B------:R0:W-:Y:S02]  /*d560*/  MUFU.EX2 R24, R2 ;  /* 0x0000000200187308 */ /* 0x0001e40000000800 */
[----:B0-----:R-:W-:Y:S01]  /*d570*/  FMUL R2, R0, 1.4426950216293334961 ;  /* 0x3fb8aa3b00027820 */ /* 0x001fe20000400000 */
[----:B------:R-:W-:-:S05]  /*d580*/  FADD R0, R45, -R133 ;  /* 0x800000852d007221 */ /* 0x000fca0000000000 */
        /* <DEDUP_REMOVED lines=17> */
[----:B--2---:R-:W2:Y:S04]  /*d6a0*/  @P0 LDG.E.U16 R151, desc[UR14][R178.64] ;  /* 0x0000000eb2970981 */ /* 0x004ea8000c1e1500 */
[----:B---3--:R-:W3:Y:S04]  /*d6b0*/  @P0 LDG.E.U16 R154, desc[UR14][R162.64] ;  /* 0x0000000ea29a0981 */ /* 0x008ee8000c1e1500 */
[----:B------:R-:W2:Y:S04]  /*d6c0*/  @P0 LDG.E.U16 R155, desc[UR14][R176.64] ;  /* 0x0000000eb09b0981 */ /* 0x000ea8000c1e1500 */
[----:B------:R-:W2:Y:S04]  /*d6d0*/  LDL.LU.64 R178, [R1+0x890] ;  /* 0x0008900001b27983 */ /* 0x000ea80000300a00 */
[----:B------:R-:W2:Y:S04]  /*d6e0*/  LDL.LU.64 R162, [R1+0x888] ;  /* 0x0008880001a27983 */ /* 0x000ea80000300a00 */
[----:B------:R-:W3:Y:S04]  /*d6f0*/  LDL.LU.64 R160, [R1+0x880] ;  /* 0x0008800001a07983 */ /* 0x000ee80000300a00 */
        /* <DEDUP_REMOVED lines=29> */
[----:B-1----:R0:W-:Y:S02]  /*d8d0*/  MUFU.EX2 R35, R2 ;  /* 0x0000000200237308 */ /* 0x0021e40000000800 */
[----:B0-----:R-:W-:Y:S01]  /*d8e0*/  FMUL R2, R0, 1.4426950216293334961 ;  /* 0x3fb8aa3b00027820 */ /* 0x001fe20000400000 */
[----:B------:R-:W-:-:S05]  /*d8f0*/  FADD R0, R84, -R133 ;  /* 0x8000008554007221 */ /* 0x000fca0000000000 */
[----:B------:R0:W-:Y:S02]  /*d900*/  MUFU.EX2 R89, R2 ;  /* 0x0000000200597308 */ /* 0x0001e40000000800 */
[----:B0-----:R-:W-:Y:S01]  /*d910*/  FMUL R2, R0, 1.4426950216293334961 ;  /* 0x3fb8aa3b00027820 */ /* 0x001fe20000400000 */
[----:B------:R-:W-:-:S05]  /*d920*/  FADD R0, R85, -R133 ;  /* 0x8000008555007221 */ /* 0x000fca0000000000 */
[----:B------:R0:W-:Y:S01]  /*d930*/  MUFU.EX2 R33, R2 ;  /* 0x0000000200217308 */ /* 0x0001e20000000800 */
[----:B------:R-:W-:Y:S01]  /*d940*/  FMUL R8, R8, 1.4426950216293334961 ;  /* 0x3fb8aa3b08087820 */ /* 0x000fe20000400000 */
[----:B0-----:R-:W-:Y:S01]  /*d950*/  FMUL R2, R0, 1.4426950216293334961 ;  /* 0x3fb8aa3b00027820 */ /* 0x001fe20000400000 */
[----:B------:R-:W-:-:S05]  /*d960*/  FADD R0, R86, -R133 ;  /* 0x8000008556007221 */ /* 0x000fca0000000000 */
[----:B------:R0:W-:Y:S02]  /*d970*/  MUFU.EX2 R88, R2 ;  /* 0x0000000200587308 */ /* 0x0001e40000000800 */
[----:B0-----:R-:W-:Y:S01]  /*d980*/  FMUL R2, R0, 1.4426950216293334961 ;  /* 0x3fb8aa3b00027820 */ /* 0x001fe20000400000 */
[----:B------:R-:W-:-:S05]  /*d990*/  FADD R0, R87, -R133 ;  /* 0x8000008557007221 */ /* 0x000fca0000000000 */
[----:B------:R-:W0:Y:S08]  /*d9a0*/  MUFU.EX2 R8, R8 ;  /* 0x0000000800087308 */ /* 0x000e300000000800 */
[----:B------:R1:W0:Y:S02]  /*d9b0*/  MUFU.EX2 R34, R2 ;  /* 0x0000000200227308 */ /* 0x0002240000000800 */
[----:B-1----:R-:W-:Y:S01]  /*d9c0*/  FMUL R2, R0, 1.4426950216293334961 ;  /* 0x3fb8aa3b00027820 */ /* 0x002fe20000400000 */
[----:B------:R-:W-:-:S04]  /*d9d0*/  FADD R0, R115, -R133 ;  /* 0x8000008573007221 */ /* 0x000fc80000000000 */
[----:B------:R-:W-:-:S04]  /*d9e0*/  FMUL R0, R0, 1.4426950216293334961 ;  /* 0x3fb8aa3b00007820 */ /* 0x000fc80000400000 */
[----:B------:R1:W-:Y:S02]  /*d9f0*/  MUFU.EX2 R38, R0 ;  /* 0x0000000000267308 */ /* 0x0003e40000000800 */
[----:B-1----:R-:W-:-:S06]  /*da00*/  FADD R0, R194, R174 ;  /* 0x000000aec2007221 */ /* 0x002fcc0000000000 */
[----:B------:R1:W2:Y:S01]  /*da10*/  MUFU.EX2 R84, R2 ;  /* 0x0000000200547308 */ /* 0x0002a20000000800 */
[----:B------:R-:W-:-:S04]  /*da20*/  FADD R0, R173, R0 ;  /* 0x00000000ad007221 */ /* 0x000fc80000000000 */
[----:B0-----:R-:W-:Y:S01]  /*da30*/  FADD R0, R8, R0 ;  /* 0x0000000008007221 */ /* 0x001fe20000000000 */
[----:B-1----:R-:W-:-:S03]  /*da40*/  FADD R2, R118, -R133 ;  /* 0x8000008576027221 */ /* 0x002fc60000000000 */
[----:B------:R-:W-:Y:S01]  /*da50*/  FADD R0, R171, R0 ;  /* 0x00000000ab007221 */ /* 0x000fe20000000000 */
[----:B------:R-:W-:Y:S01]  /*da60*/  PRMT R158, RZ, 0x7610, R158 ;  /* 0x00007610ff9e7816 */ /* 0x000fe2000000009e */
[----:B------:R-:W-:Y:S01]  /*da70*/  FMUL R3, R2, 1.4426950216293334961 ;  /* 0x3fb8aa3b02037820 */ /* 0x000fe20000400000 */
[--C-:B------:R-:W-:Y:S01]  /*da80*/  FADD R2, R130, -R133.reuse ;  /* 0x8000008582027221 */ /* 0x100fe20000000000 */
[----:B------:R-:W-:Y:S01]  /*da90*/  FADD R0, R170, R0 ;  /* 0x00000000aa007221 */ /* 0x000fe20000000000 */
[----:B--2---:R-:W2:Y:S01]  /*daa0*/  @P0 LDG.E.U16 R162, desc[UR14][R246.64] ;  /* 0x0000000ef6a20981 */ /* 0x004ea2000c1e1500 */
[----:B------:R0:W1:Y:S02]  /*dab0*/  MUFU.EX2 R87, R3 ;  /* 0x0000000300577308 */ /* 0x0000640000000800 */
[----:B------:R-:W-:Y:S01]  /*dac0*/  FADD R0, R169, R0 ;  /* 0x00000000a9007221 */ /* 0x000fe20000000000 */
[----:B---3--:R-:W3:Y:S04]  /*dad0*/  @P0 LDG.E.U16 R160, desc[UR14][R244.64] ;  /* 0x0000000ef4a00981 */ /* 0x008ee8000c1e1500 */
[----:B------:R1:W2:Y:S04]  /*dae0*/  @P0 LDG.E.U16 R163, desc[UR14][R230.64] ;  /* 0x0000000ee6a30981 */ /* 0x0002a8000c1e1500 */
[----:B------:R-:W-:Y:S01]  /*daf0*/  STS.U16 [R137+UR7+0x8800], R49 ;  /* 0x0088003189007988 */ /* 0x000fe20008000407 */
[----:B0-----:R-:W-:Y:S01]  /*db00*/  FMUL R3, R2, 1.4426950216293334961 ;  /* 0x3fb8aa3b02037820 */ /* 0x001fe20000400000 */
[--C-:B------:R-:W-:Y:S01]  /*db10*/  FADD R2, R143, -R133.reuse ;  /* 0x800000858f027221 */ /* 0x100fe20000000000 */
[----:B------:R-:W-:Y:S01]  /*db20*/  FADD R0, R7, R0 ;  /* 0x0000000007007221 */ /* 0x000fe20000000000 */
[----:B------:R-:W2:Y:S01]  /*db30*/  @P0 LDG.E.U16 R158, desc[UR14][R248.64] ;  /* 0x0000000ef89e0981 */ /* 0x000ea2000c1e1500 */
[----:B------:R0:W2:Y:S03]  /*db40*/  MUFU.EX2 R36, R3 ;  /* 0x0000000300247308 */ /* 0x0000a60000000800 */
[----:B------:R-:W-:Y:S04]  /*db50*/  STS.U16 [R137+UR7+0x8c00], R52 ;  /* 0x008c003489007988 */ /* 0x000fe80008000407 */
[----:B------:R-:W-:Y:S04]  /*db60*/  STS.U16 [R137+UR7+0x9000], R51 ;  /* 0x0090003389007988 */ /* 0x000fe80008000407 */
[----:B------:R-:W-:Y:S01]  /*db70*/  STS.U16 [R137+UR7+0x9c00], R54 ;  /* 0x009c003689007988 */ /* 0x000fe20008000407 */
[----:B0-----:R-:W-:Y:S01]  /*db80*/  FMUL R3, R2, 1.4426950216293334961 ;  /* 0x3fb8aa3b02037820 */ /* 0x001fe20000400000 */
[----:B------:R-:W-:Y:S01]  /*db90*/  FADD R2, R150, -R133 ;  /* 0x8000008596027221 */ /* 0x000fe20000000000 */
[----:B------:R-:W-:Y:S01]  /*dba0*/  FADD R0, R167, R0 ;  /* 0x00000000a7007221 */ /* 0x000fe20000000000 */
[----:B-1----:R-:W0:Y:S01]  /*dbb0*/  S2R R231, SR_TID.X ;  /* 0x0000000000e77919 */ /* 0x002e220000002100 */
[----:B------:R-:W1:Y:S01]  /*dbc0*/  MUFU.EX2 R86, R3 ;  /* 0x0000000300567308 */ /* 0x000e620000000800 */
[----:B------:R-:W-:Y:S01]  /*dbd0*/  FMUL R2, R2, 1.4426950216293334961 ;  /* 0x3fb8aa3b02027820 */ /* 0x000fe20000400000 */
[----:B------:R-:W-:Y:S04]  /*dbe0*/  STS.U16 [R137+UR7+0x9400], R53 ;  /* 0x0094003589007988 */ /* 0x000fe80008000407 */
[----:B------:R-:W-:Y:S02]  /*dbf0*/  STS.U16 [R137+UR7+0xa000], R56 ;  /* 0x00a0003889007988 */ /* 0x000fe40008000407 */
[----:B------:R1:W0:Y:S01]  /*dc00*/  MUFU.EX2 R37, R2 ;  /* 0x0000000200257308 */ /* 0x0002220000000800 */
[----:B------:R-:W-:Y:S01]  /*dc10*/  LOP3.LUT R59, R137, 0x10, RZ, 0x3c, !PT ;  /* 0x00000010893b7812 */ /* 0x000fe200078e3cff */
[----:B------:R-:W0:Y:S01]  /*dc20*/  LDC R244, c[0x0][0x3d8] ;  /* 0x0000f600fff47b82 */ /* 0x000e220000000800 */
[--C-:B-1----:R-:W-:Y:S01]  /*dc30*/  FADD R2, R11, R0.reuse ;  /* 0x000000000b027221 */ /* 0x102fe20000000000 */
[----:B------:R-:W-:Y:S01]  /*dc40*/  PRMT R0, RZ, 0x7610, R0 ;  /* 0x00007610ff007816 */ /* 0x000fe20000000000 */
[----:B------:R-:W-:Y:S04]  /*dc50*/  STS.U16 [R137+UR7+0x9800], R55 ;  /* 0x0098003789007988 */ /* 0x000fe80008000407 */
[----:B------:R-:W-:Y:S01]  /*dc60*/  STS.U16 [R137+UR7+0xa400], R62 ;  /* 0x00a4003e89007988 */ /* 0x000fe20008000407 */
[----:B------:R-:W-:-:S03]  /*dc70*/  FADD R2, R166, R2 ;  /* 0x00000002a6027221 */ /* 0x000fc60000000000 */
[----:B------:R-:W-:Y:S01]  /*dc80*/  STS.U16 [R137+UR7+0xa800], R61 ;  /* 0x00a8003d89007988 */ /* 0x000fe20008000407 */
[----:B------:R-:W-:-:S03]  /*dc90*/  FADD R2, R9, R2 ;  /* 0x0000000209027221 */ /* 0x000fc60000000000 */
[----:B------:R-:W-:Y:S04]  /*dca0*/  STS.U16 [R137+UR7+0xac00], R65 ;  /* 0x00ac004189007988 */ /* 0x000fe80008000407 */
[----:B------:R-:W-:Y:S04]  /*dcb0*/  STS.U16 [R137+UR7+0xb000], R68 ;  /* 0x00b0004489007988 */ /* 0x000fe80008000407 */
[----:B------:R-:W-:Y:S04]  /*dcc0*/  STS.U16 [R137+UR7+0xb400], R67 ;  /* 0x00b4004389007988 */ /* 0x000fe80008000407 */
[----:B------:R-:W-:Y:S04]  /*dcd0*/  STS.U16 [R137+UR7+0xb800], R69 ;  /* 0x00b8004589007988 */ /* 0x000fe80008000407 */
[----:B------:R1:W-:Y:S01]  /*dce0*/  STS.U16 [R137+UR7+0xbc00], R71 ;  /* 0x00bc004789007988 */ /* 0x0003e20008000407 */
[----:B------:R-:W-:Y:S01]  /*dcf0*/  F2FP.F16.F32.PACK_AB R7, R7, R169 ;  /* 0x000000a90707723e */ /* 0x000fe200000000ff */
[----:B------:R-:W4:Y:S02]  /*dd00*/  LDC R118, c[0x0][0x3d8] ;  /* 0x0000f600ff767b82 */ /* 0x000f240000000800 */
[----:B------:R0:W3:Y:S01]  /*dd10*/  @P0 LDG.E.U16 R0, desc[UR14][R40.64] ;  /* 0x0000000e28000981 */ /* 0x0000e2000c1e1500 */
[----:B------:R-:W-:Y:S01]  /*dd20*/  FADD R2, R164, R2 ;  /* 0x00000002a4027221 */ /* 0x000fe20000000000 */
[----:B------:R-:W-:-:S03]  /*dd30*/  FADD R3, R161, -R133 ;  /* 0x80000085a1037221 */ /* 0x000fc60000000000 */
[----:B------:R-:W-:Y:S01]  /*dd40*/  FADD R2, R10, R2 ;  /* 0x000000020a027221 */ /* 0x000fe20000000000 */
[----:B------:R-:W-:Y:S01]  /*dd50*/  FMUL R4, R3, 1.4426950216293334961 ;  /* 0x3fb8aa3b03047820 */ /* 0x000fe20000400000 */
[----:B------:R-:W-:Y:S01]  /*dd60*/  FADD R3, R165, -R133 ;  /* 0x80000085a5037221 */ /* 0x000fe20000000000 */
[----:B------:R-:W-:Y:S01]  /*dd70*/  STS.U16 [R59+UR7+0x8080], R72 ;  /* 0x008080483b007988 */ /* 0x000fe20008000407 */
[----:B------:R-:W-:Y:S01]  /*dd80*/  FADD R2, R159, R2 ;  /* 0x000000029f027221 */ /* 0x000fe20000000000 */
[----:B------:R1:W2:Y:S01]  /*dd90*/  MUFU.EX2 R83, R4 ;  /* 0x0000000400537308 */ /* 0x0002a20000000800 */
[C---:B0-----:R-:W-:Y:S01]  /*dda0*/  LEA R70, R231.reuse, R231, 0x7 ;  /* 0x000000e7e7467211 */ /* 0x041fe200078e38ff */
[----:B-1----:R-:W-:Y:S02]  /*ddb0*/  IMAD R71, R231, 0x80, R231 ;  /* 0x00000080e7477824 */ /* 0x002fe400078e02e7 */
[----:B------:R-:W-:Y:S01]  /*ddc0*/  FADD R2, R14, R2 ;  /* 0x000000020e027221 */ /* 0x000fe20000000000 */
[----:B------:R-:W-:Y:S01]  /*ddd0*/  F2FP.F16.F32.PACK_AB R9, R9, R166 ;  /* 0x000000a60909723e */ /* 0x000fe200000000ff */
[----:B------:R-:W-:Y:S01]  /*dde0*/  STL.64 [R1+0x808], R136 ;  /* 0x0008088801007387 */ /* 0x000fe20000100a00 */
[----:B------:R-:W-:Y:S01]  /*ddf0*/  F2FP.F16.F32.PACK_AB R10, R10, R164 ;  /* 0x000000a40a0a723e */ /* 0x000fe200000000ff */
[----:B------:R-:W-:Y:S01]  /*de00*/  FADD R2, R157, R2 ;  /* 0x000000029d027221 */ /* 0x000fe20000000000 */
[----:B------:R-:W-:Y:S01]  /*de10*/  IADD3 R230, P5, PT, R226, R140, RZ ;  /* 0x0000008ce2e67210 */ /* 0x000fe20007fbe0ff */
[----:B------:R-:W-:Y:S01]  /*de20*/  FMUL R4, R3, 1.4426950216293334961 ;  /* 0x3fb8aa3b03047820 */ /* 0x000fe20000400000 */
[----:B------:R-:W-:Y:S01]  /*de30*/  FADD R3, R168, -R133 ;  /* 0x80000085a8037221 */ /* 0x000fe20000000000 */
[----:B------:R-:W-:Y:S01]  /*de40*/  FADD R2, R12, R2 ;  /* 0x000000020c027221 */ /* 0x000fe20000000000 */
[----:B------:R-:W-:Y:S01]  /*de50*/  STS.U16 [R59+UR7+0x8480], R73 ;  /* 0x008480493b007988 */ /* 0x000fe20008000407 */
[----:B------:R0:W1:Y:S01]  /*de60*/  MUFU.EX2 R63, R4 ;  /* 0x00000004003f7308 */ /* 0x0000620000000800 */
[----:B------:R-:W-:-:S02]  /*de70*/  IMAD.SHL.U32 R70, R70, 0x2, RZ ;  /* 0x0000000246467824 */ /* 0x000fc400078e00ff */
[----:B------:R-:W-:Y:S01]  /*de80*/  FADD R2, R153, R2 ;  /* 0x0000000299027221 */ /* 0x000fe20000000000 */
[----:B------:R-:W-:Y:S01]  /*de90*/  IMAD.SHL.U32 R71, R71, 0x2, RZ ;  /* 0x0000000247477824 */ /* 0x000fe200078e00ff */
[----:B------:R-:W1:Y:S01]  /*dea0*/  LDC R130, c[0x0][0x3d8] ;  /* 0x0000f600ff827b82 */ /* 0x000e620000000800 */
[----:B0-----:R-:W-:Y:S01]  /*deb0*/  FMUL R4, R3, 1.4426950216293334961 ;  /* 0x3fb8aa3b03047820 */ /* 0x001fe20000400000 */
[--C-:B------:R-:W-:Y:S01]  /*dec0*/  FADD R3, R172, -R133.reuse ;  /* 0x80000085ac037221 */ /* 0x100fe20000000000 */
[----:B------:R-:W-:Y:S01]  /*ded0*/  FADD R2, R13, R2 ;  /* 0x000000020d027221 */ /* 0x000fe20000000000 */
[----:B------:R-:W-:Y:S01]  /*dee0*/  STS.U16 [R59+UR7+0x8880], R76 ;  /* 0x0088804c3b007988 */ /* 0x000fe20008000407 */
[----:B------:R0:W1:Y:S01]  /*def0*/  MUFU.EX2 R85, R4 ;  /* 0x0000000400557308 */ /* 0x0000620000000800 */
[----:B------:R-:W-:Y:S01]  /*df00*/  LOP3.LUT R70, R70, 0x407e, RZ, 0xc0, !PT ;  /* 0x0000407e46467812 */ /* 0x000fe200078ec0ff */
[----:B------:R-:W-:Y:S01]  /*df10*/  IMAD R244, R244, 0x14, RZ ;  /* 0x00000014f4f47824 */ /* 0x000fe200078e02ff */
[----:B------:R-:W-:Y:S01]  /*df20*/  LOP3.LUT R71, R71, 0x407e, RZ, 0xc0, !PT ;  /* 0x0000407e47477812 */ /* 0x000fe200078ec0ff */
[----:B------:R-:W1:Y:S01]  /*df30*/  LDC R143, c[0x0][0x3d8] ;  /* 0x0000f600ff8f7b82 */ /* 0x000e620000000800 */
[----:B0-----:R-:W-:Y:S01]  /*df40*/  FMUL R4, R3, 1.4426950216293334961 ;  /* 0x3fb8aa3b03047820 */ /* 0x001fe20000400000 */
[--C-:B------:R-:W-:Y:S01]  /*df50*/  FADD R3, R175, -R133.reuse ;  /* 0x80000085af037221 */ /* 0x100fe20000000000 */
[----:B------:R-:W-:Y:S01]  /*df60*/  FADD R2, R148, R2 ;  /* 0x0000000294027221 */ /* 0x000fe20000000000 */
[----:B------:R-:W-:Y:S01]  /*df70*/  STS.U16 [R59+UR7+0x8c80], R75 ;  /* 0x008c804b3b007988 */ /* 0x000fe20008000407 */
[----:B------:R0:W1:Y:S01]  /*df80*/  MUFU.EX2 R39, R4 ;  /* 0x0000000400277308 */ /* 0x0000620000000800 */
[----:B------:R-:W-:Y:S01]  /*df90*/  LOP3.LUT R70, R70, 0x20, RZ, 0x3c, !PT ;  /* 0x0000002046467812 */ /* 0x000fe200078e3cff */
[----:B------:R-:W-:Y:S01]  /*dfa0*/  FADD R2, R17, R2 ;  /* 0x0000000211027221 */ /* 0x000fe20000000000 */
[----:B------:R-:W-:Y:S01]  /*dfb0*/  LOP3.LUT R71, R71, 0x30, RZ, 0x3c, !PT ;  /* 0x0000003047477812 */ /* 0x000fe200078e3cff */
[----:B------:R-:W1:Y:S01]  /*dfc0*/  LDC R150, c[0x0][0x3d8] ;  /* 0x0000f600ff967b82 */ /* 0x000e620000000800 */
[----:B0-----:R-:W-:Y:S01]  /*dfd0*/  FMUL R4, R3, 1.4426950216293334961 ;  /* 0x3fb8aa3b03047820 */ /* 0x001fe20000400000 */
[--C-:B----4-:R-:W-:Y:S01]  /*dfe0*/  FADD R3, R176, -R133.reuse ;  /* 0x80000085b0037221 */ /* 0x110fe20000000000 */
[----:B------:R-:W-:Y:S05]  /*dff0*/  STS.U16 [R59+UR7+0x9080], R78 ;  /* 0x0090804e3b007988 */ /* 0x000fea0008000407 */
[----:B------:R-:W0:Y:S01]  /*e000*/  LDC R176, c[0x0][0x3d8] ;  /* 0x0000f600ffb07b82 */ /* 0x000e220000000800 */
[----:B------:R-:W-:Y:S01]  /*e010*/  FMUL R40, R3, 1.4426950216293334961 ;  /* 0x3fb8aa3b03287820 */ /* 0x000fe20000400000 */
[----:B------:R-:W-:-:S04]  /*e020*/  FADD R3, R177, -R133 ;  /* 0x80000085b1037221 */ /* 0x000fc80000000000 */
[----:B------:R-:W-:Y:S01]  /*e030*/  FMUL R5, R3, 1.4426950216293334961 ;  /* 0x3fb8aa3b03057820 */ /* 0x000fe20000400000 */
[----:B------:R-:W-:Y:S01]  /*e040*/  FADD R3, R145, R2 ;  /* 0x0000000291037221 */ /* 0x000fe20000000000 */
[----:B------:R4:W0:Y:S01]  /*e050*/  MUFU.EX2 R64, R4 ;  /* 0x0000000400407308 */ /* 0x0008220000000800 */
[----:B------:R-:W-:Y:S01]  /*e060*/  F2FP.F16.F32.PACK_AB R12, R12, R157 ;  /* 0x0000009d0c0c723e */ /* 0x000fe200000000ff */
[----:B------:R-:W0:Y:S01]  /*e070*/  LDC R161, c[0x0][0x3d8] ;  /* 0x0000f600ffa17b82 */ /* 0x000e220000000800 */
[----:B------:R-:W-:-:S04]  /*e080*/  FADD R3, R15, R3 ;  /* 0x000000030f037221 */ /* 0x000fc80000000000 */
[----:B------:R-:W-:Y:S01]  /*e090*/  FADD R3, R132, R3 ;  /* 0x0000000384037221 */ /* 0x000fe20000000000 */
[----:B----4-:R-:W-:Y:S01]  /*e0a0*/  FADD R4, R178, -R133 ;  /* 0x80000085b2047221 */ /* 0x010fe20000000000 */
[----:B------:R4:W-:Y:S02]  /*e0b0*/  MUFU.EX2 R2, R5 ;  /* 0x0000000500027308 */ /* 0x0009e40000000800 */
[----:B------:R-:W-:Y:S01]  /*e0c0*/  FADD R3, R16, R3 ;  /* 0x0000000310037221 */ /* 0x000fe20000000000 */
[----:B------:R-:W-:Y:S01]  /*e0d0*/  STS.U16 [R59+UR7+0x9480], R80 ;  /* 0x009480503b007988 */ /* 0x000fe20008000407 */
[----:B------:R-:W-:Y:S01]  /*e0e0*/  FMUL R41, R4, 1.4426950216293334961 ;  /* 0x3fb8aa3b04297820 */ /* 0x000fe20000400000 */
[----:B------:R-:W-:Y:S01]  /*e0f0*/  FADD R4, R179, -R133 ;  /* 0x80000085b3047221 */ /* 0x000fe20000000000 */
[----:B------:R-:W-:Y:S01]  /*e100*/  F2FP.F16.F32.PACK_AB R13, R13, R153 ;  /* 0x000000990d0d723e */ /* 0x000fe200000000ff */
[----:B------:R-:W0:Y:S02]  /*e110*/  LDC R157, c[0x0][0x3d8] ;  /* 0x0000f600ff9d7b82 */ /* 0x000e240000000800 */
[----:B------:R-:W-:Y:S01]  /*e120*/  FMUL R6, R4, 1.4426950216293334961 ;  /* 0x3fb8aa3b04067820 */ /* 0x000fe20000400000 */
[----:B------:R-:W-:-:S04]  /*e130*/  FADD R4, R127, R3 ;  /* 0x000000037f047221 */ /* 0x000fc80000000000 */
[----:B------:R-:W-:Y:S01]  /*e140*/  FADD R4, R20, R4 ;  /* 0x0000000414047221 */ /* 0x000fe20000000000 */
[--C-:B----4-:R-:W-:Y:S01]  /*e150*/  FADD R5, R180, -R133.reuse ;  /* 0x80000085b4057221 */ /* 0x110fe20000000000 */
[----:B------:R-:W4:Y:S01]  /*e160*/  MUFU.EX2 R40, R40 ;  /* 0x0000002800287308 */ /* 0x000f220000000800 */
[----:B------:R-:W-:Y:S01]  /*e170*/  STS.U16 [R59+UR7+0x9880], R79 ;  /* 0x0098804f3b007988 */ /* 0x000fe20008000407 */
[----:B------:R-:W-:Y:S01]  /*e180*/  FADD R4, R126, R4 ;  /* 0x000000047e047221 */ /* 0x000fe20000000000 */
[----:B------:R-:W-:Y:S01]  /*e190*/  F2FP.F16.F32.PACK_AB R15, R15, R145 ;  /* 0x000000910f0f723e */ /* 0x000fe200000000ff */
[----:B------:R-:W-:Y:S01]  /*e1a0*/  FMUL R42, R5, 1.4426950216293334961 ;  /* 0x3fb8aa3b052a7820 */ /* 0x000fe20000400000 */
[----:B------:R-:W-:Y:S01]  /*e1b0*/  F2FP.F16.F32.PACK_AB R16, R16, R132 ;  /* 0x000000841010723e */ /* 0x000fe200000000ff */
[----:B------:R-:W-:Y:S01]  /*e1c0*/  FADD R4, R18, R4 ;  /* 0x0000000412047221 */ /* 0x000fe20000000000 */
[----:B------:R-:W-:Y:S01]  /*e1d0*/  FADD R5, R181, -R133 ;  /* 0x80000085b5057221 */ /* 0x000fe20000000000 */
[----:B------:R1:W-:Y:S01]  /*e1e0*/  STS.U16 [R59+UR7+0x9c80], R95 ;  /* 0x009c805f3b007988 */ /* 0x0003e20008000407 */
[----:B------:R-:W0:Y:S01]  /*e1f0*/  MUFU.EX2 R41, R41 ;  /* 0x0000002900297308 */ /* 0x000e220000000800 */
[----:B------:R-:W-:Y:S01]  /*e200*/  FADD R4, R121, R4 ;  /* 0x0000000479047221 */ /* 0x000fe20000000000 */
[----:B------:R-:W0:Y:S03]  /*e210*/  LDC R132, c[0x0][0x3d8] ;  /* 0x0000f600ff847b82 */ /* 0x000e260000000800 */
[----:B------:R-:W-:-:S04]  /*e220*/  FADD R4, R19, R4 ;  /* 0x0000000413047221 */ /* 0x000fc80000000000 */
[----:B------:R-:W-:Y:S01]  /*e230*/  FADD R4, R116, R4 ;  /* 0x0000000474047221 */ /* 0x000fe20000000000 */
[----:B------:R-:W-:Y:S01]  /*e240*/  FMUL R44, R5, 1.4426950216293334961 ;  /* 0x3fb8aa3b052c7820 */ /* 0x000fe20000400000 */
[----:B------:R1:W0:Y:S01]  /*e250*/  MUFU.EX2 R3, R6 ;  /* 0x0000000600037308 */ /* 0x0002220000000800 */
[----:B------:R-:W4:Y:S01]  /*e260*/  LDC R153, c[0x0][0x3d8] ;  /* 0x0000f600ff997b82 */ /* 0x000f220000000800 */
[----:B------:R-:W-:-:S04]  /*e270*/  FADD R4, R23, R4 ;  /* 0x0000000417047221 */ /* 0x000fc80000000000 */
[----:B------:R-:W-:Y:S02]  /*e280*/  FADD R4, R112, R4 ;  /* 0x0000000470047221 */ /* 0x000fe40000000000 */
[----:B------:R-:W0:Y:S01]  /*e290*/  MUFU.EX2 R42, R42 ;  /* 0x0000002a002a7308 */ /* 0x000e220000000800 */
[----:B------:R-:W-:Y:S01]  /*e2a0*/  F2FP.F16.F32.PACK_AB R18, R18, R126 ;  /* 0x0000007e1212723e */ /* 0x000fe200000000ff */
[----:B------:R-:W-:Y:S01]  /*e2b0*/  FADD R4, R21, R4 ;  /* 0x0000000415047221 */ /* 0x000fe20000000000 */
[----:B------:R-:W-:Y:S01]  /*e2c0*/  FADD R5, R182, -R133 ;  /* 0x80000085b6057221 */ /* 0x000fe20000000000 */
[----:B------:R1:W-:Y:S02]  /*e2d0*/  STS.U16 [R59+UR7+0xa080], R97 ;  /* 0x00a080613b007988 */ /* 0x0003e40008000407 */
[----:B-1----:R-:W1:Y:S01]  /*e2e0*/  LDC R95, c[0x0][0x3d8] ;  /* 0x0000f600ff5f7b82 */ /* 0x002e620000000800 */
[----:B------:R-:W-:-:S04]  /*e2f0*/  FADD R4, R108, R4 ;  /* 0x000000046c047221 */ /* 0x000fc80000000000 */
[----:B------:R-:W-:Y:S01]  /*e300*/  FADD R4, R22, R4 ;  /* 0x0000000416047221 */ /* 0x000fe20000000000 */
[----:B------:R-:W0:Y:S01]  /*e310*/  MUFU.EX2 R44, R44 ;  /* 0x0000002c002c7308 */ /* 0x000e220000000800 */
[----:B------:R-:W-:Y:S01]  /*e320*/  FADD R6, R210, -R133 ;  /* 0x80000085d2067221 */ /* 0x000fe20000000000 */
[----:B------:R-:W-:Y:S01]  /*e330*/  F2FP.F16.F32.PACK_AB R19, R19, R121 ;  /* 0x000000791313723e */ /* 0x000fe200000000ff */
[----:B------:R-:W-:Y:S01]  /*e340*/  FADD R4, R104, R4 ;  /* 0x0000000468047221 */ /* 0x000fe20000000000 */
[----:B------:R-:W-:Y:S01]  /*e350*/  FMUL R43, R5, 1.4426950216293334961 ;  /* 0x3fb8aa3b052b7820 */ /* 0x000fe20000400000 */
[----:B------:R-:W-:Y:S01]  /*e360*/  STS.U16 [R59+UR7+0xa480], R96 ;  /* 0x00a480603b007988 */ /* 0x000fe20008000407 */
[----:B------:R-:W-:Y:S01]  /*e370*/  FMUL R6, R6, 1.4426950216293334961 ;  /* 0x3fb8aa3b06067820 */ /* 0x000fe20000400000 */
[----:B------:R-:W-:Y:S01]  /*e380*/  FADD R4, R26, R4 ;  /* 0x000000041a047221 */ /* 0x000fe20000000000 */
[----:B------:R-:W-:Y:S01]  /*e390*/  F2FP.F16.F32.PACK_AB R21, R21, R112 ;  /* 0x000000701515723e */ /* 0x000fe200000000ff */
[----:B------:R-:W1:Y:S02]  /*e3a0*/  LDC R97, c[0x0][0x3d8] ;  /* 0x0000f600ff617b82 */ /* 0x000e640000000800 */
[----:B------:R-:W-:-:S04]  /*e3b0*/  FADD R4, R102, R4 ;  /* 0x0000000466047221 */ /* 0x000fc80000000000 */
[----:B------:R-:W-:Y:S01]  /*e3c0*/  FADD R4, R24, R4 ;  /* 0x0000000418047221 */ /* 0x000fe20000000000 */
[----:B------:R-:W-:Y:S01]  /*e3d0*/  F2FP.F16.F32.PACK_AB R22, R22, R108 ;  /* 0x0000006c1616723e */ /* 0x000fe200000000ff */
[----:B0-----:R-:W-:Y:S01]  /*e3e0*/  IMAD R132, R132, 0xac, RZ ;  /* 0x000000ac84847824 */ /* 0x001fe200078e02ff */
[----:B------:R-:W0:Y:S01]  /*e3f0*/  LDC R121, c[0x0][0x3d8] ;  /* 0x0000f600ff797b82 */ /* 0x000e220000000800 */
[----:B------:R-:W-:-:S04]  /*e400*/  FADD R4, R98, R4 ;  /* 0x0000000462047221 */ /* 0x000fc80000000000 */
[----:B------:R-:W-:Y:S01]  /*e410*/  FADD R4, R25, R4 ;  /* 0x0000000419047221 */ /* 0x000fe20000000000 */
[----:B----4-:R-:W-:Y:S02]  /*e420*/  IMAD R153, R153, 0xcc, RZ ;  /* 0x000000cc99997824 */ /* 0x010fe400078e02ff */
[----:B------:R-:W4:Y:S01]  /*e430*/  LDC R126, c[0x0][0x3d8] ;  /* 0x0000f600ff7e7b82 */ /* 0x000f220000000800 */
[----:B------:R-:W-:-:S04]  /*e440*/  FADD R4, R94, R4 ;  /* 0x000000045e047221 */ /* 0x000fc80000000000 */
[----:B------:R-:W-:-:S03]  /*e450*/  FADD R4, R29, R4 ;  /* 0x000000041d047221 */ /* 0x000fc60000000000 */
[----:B------:R-:W0:Y:S01]  /*e460*/  LDC R145, c[0x0][0x3d8] ;  /* 0x0000f600ff917b82 */ /* 0x000e220000000800 */
[----:B------:R-:W-:-:S04]  /*e470*/  FADD R4, R93, R4 ;  /* 0x000000045d047221 */ /* 0x000fc80000000000 */
[----:B------:R-:W-:Y:S01]  /*e480*/  FADD R4, R27, R4 ;  /* 0x000000041b047221 */ /* 0x000fe20000000000 */
[----:B------:R-:W-:Y:S02]  /*e490*/  IMAD R118, R118, 0x9a, RZ ;  /* 0x0000009a76767824 */ /* 0x000fe400078e02ff */
[----:B------:R-:W0:Y:S01]  /*e4a0*/  LDC R164, c[0x0][0x3d8] ;  /* 0x0000f600ffa47b82 */ /* 0x000e220000000800 */
[----:B------:R-:W-:-:S04]  /*e4b0*/  FADD R4, R82, R4 ;  /* 0x0000000452047221 */ /* 0x000fc80000000000 */
[----:B------:R-:W-:Y:S01]  /*e4c0*/  FADD R4, R28, R4 ;  /* 0x000000041c047221 */ /* 0x000fe20000000000 */
[----:B------:R-:W-:Y:S02]  /*e4d0*/  IMAD R130, R130, 0xaa, RZ ;  /* 0x000000aa82827824 */ /* 0x000fe400078e02ff */
[----:B------:R-:W0:Y:S01]  /*e4e0*/  LDC R165, c[0x0][0x3d8] ;  /* 0x0000f600ffa57b82 */ /* 0x000e220000000800 */
[----:B------:R-:W-:Y:S01]  /*e4f0*/  FADD R4, R92, R4 ;  /* 0x000000045c047221 */ /* 0x000fe20000000000 */
[----:B------:R-:W-:-:S03]  /*e500*/  FADD R5, R183, -R133 ;  /* 0x80000085b7057221 */ /* 0x000fc60000000000 */
[----:B------:R-:W-:Y:S01]  /*e510*/  FADD R4, R32, R4 ;  /* 0x0000000420047221 */ /* 0x000fe20000000000 */
[----:B------:R-:W-:Y:S02]  /*e520*/  FMUL R46, R5, 1.4426950216293334961 ;  /* 0x3fb8aa3b052e7820 */ /* 0x000fe40000400000 */
[----:B------:R-:W0:Y:S01]  /*e530*/  LDC R166, c[0x0][0x3d8] ;  /* 0x0000f600ffa67b82 */ /* 0x000e220000000800 */
[----:B------:R-:W-:Y:S01]  /*e540*/  FADD R4, R91, R4 ;  /* 0x000000045b047221 */ /* 0x000fe20000000000 */
[----:B------:R-:W-:-:S03]  /*e550*/  FADD R5, R184, -R133 ;  /* 0x80000085b8057221 */ /* 0x000fc60000000000 */
[----:B------:R-:W-:Y:S01]  /*e560*/  FADD R4, R30, R4 ;  /* 0x000000041e047221 */ /* 0x000fe20000000000 */
[----:B------:R-:W-:Y:S01]  /*e570*/  FMUL R45, R5, 1.4426950216293334961 ;  /* 0x3fb8aa3b052d7820 */ /* 0x000fe20000400000 */
[--C-:B------:R-:W-:Y:S01]  /*e580*/  FADD R5, R185, -R133.reuse ;  /* 0x80000085b9057221 */ /* 0x100fe20000000000 */
[----:B------:R-:W0:Y:S01]  /*e590*/  LDC R168, c[0x0][0x3d8] ;  /* 0x0000f600ffa87b82 */ /* 0x000e220000000800 */
[----:B------:R-:W-:Y:S02]  /*e5a0*/  FADD R4, R90, R4 ;  /* 0x000000045a047221 */ /* 0x000fe40000000000 */
[----:B------:R-:W-:Y:S01]  /*e5b0*/  FMUL R48, R5, 1.4426950216293334961 ;  /* 0x3fb8aa3b05307820 */ /* 0x000fe20000400000 */
[----:B------:R-:W-:Y:S01]  /*e5c0*/  FADD R5, R186, -R133 ;  /* 0x80000085ba057221 */ /* 0x000fe20000000000 */
[----:B------:R-:W-:-:S03]  /*e5d0*/  FADD R4, R31, R4 ;  /* 0x000000041f047221 */ /* 0x000fc60000000000 */
[----:B------:R-:W-:Y:S01]  /*e5e0*/  FMUL R47, R5, 1.4426950216293334961 ;  /* 0x3fb8aa3b052f7820 */ /* 0x000fe20000400000 */
[----:B------:R-:W-:Y:S01]  /*e5f0*/  FADD R4, R81, R4 ;  /* 0x0000000451047221 */ /* 0x000fe20000000000 */
[--C-:B------:R-:W-:Y:S01]  /*e600*/  FADD R5, R187, -R133.reuse ;  /* 0x80000085bb057221 */ /* 0x100fe20000000000 */
[----:B------:R-:W0:Y:S02]  /*e610*/  LDC R169, c[0x0][0x3d8] ;  /* 0x0000f600ffa97b82 */ /* 0x000e240000000800 */
[----:B------:R-:W-:Y:S01]  /*e620*/  FADD R4, R35, R4 ;  /* 0x0000000423047221 */ /* 0x000fe20000000000 */
[----:B------:R-:W-:Y:S01]  /*e630*/  FMUL R50, R5, 1.4426950216293334961 ;  /* 0x3fb8aa3b05327820 */ /* 0x000fe20000400000 */
[--C-:B------:R-:W-:Y:S02]  /*e640*/  FADD R5, R188, -R133.reuse ;  /* 0x80000085bc057221 */ /* 0x100fe40000000000 */
[----:B------:R-:W-:Y:S02]  /*e650*/  FADD R4, R89, R4 ;  /* 0x0000000459047221 */ /* 0x000fe40000000000 */
[----:B------:R-:W-:Y:S01]  /*e660*/  FMUL R49, R5, 1.4426950216293334961 ;  /* 0x3fb8aa3b05317820 */ /* 0x000fe20000400000 */
[--C-:B------:R-:W-:Y:S01]  /*e670*/  FADD R5, R189, -R133.reuse ;  /* 0x80000085bd057221 */ /* 0x100fe20000000000 */
[----:B------:R-:W-:Y:S01]  /*e680*/  FADD R4, R33, R4 ;  /* 0x0000000421047221 */ /* 0x000fe20000000000 */
[----:B------:R-:W-:Y:S01]  /*e690*/  IMAD R143, R143, 0x4f, RZ ;  /* 0x0000004f8f8f7824 */ /* 0x000fe200078e02ff */
[----:B------:R-:W0:Y:S01]  /*e6a0*/  LDC R175, c[0x0][0x3d8] ;  /* 0x0000f600ffaf7b82 */ /* 0x000e220000000800 */
[----:B------:R-:W-:Y:S01]  /*e6b0*/  FMUL R52, R5, 1.4426950216293334961 ;  /* 0x3fb8aa3b05347820 */ /* 0x000fe20000400000 */
        /* <DEDUP_REMOVED lines=11> */
[----:B------:R-:W-:Y:S01]  /*e770*/  FADD R5, R193, -R133 ;  /* 0x80000085c1057221 */ /* 0x000fe20000000000 */
[----:B------:R-:W-:-:S03]  /*e780*/  FADD R4, R87, R4 ;  /* 0x0000000457047221 */ /* 0x000fc60000000000 */
[----:B------:R-:W-:Y:S01]  /*e790*/  FMUL R56, R5, 1.4426950216293334961 ;  /* 0x3fb8aa3b05387820 */ /* 0x000fe20000400000 */
[----:B--2---:R-:W-:Y:S01]  /*e7a0*/  FADD R4, R36, R4 ;  /* 0x0000000424047221 */ /* 0x004fe20000000000 */
[----:B------:R-:W-:-:S03]  /*e7b0*/  FADD R5, R195, -R133 ;  /* 0x80000085c3057221 */ /* 0x000fc60000000000 */
[----:B------:R-:W-:Y:S01]  /*e7c0*/  FADD R4, R86, R4 ;  /* 0x0000000456047221 */ /* 0x000fe20000000000 */
[----:B------:R-:W-:Y:S01]  /*e7d0*/  FMUL R55, R5, 1.4426950216293334961 ;  /* 0x3fb8aa3b05377820 */ /* 0x000fe20000400000 */
[--C-:B------:R-:W-:Y:S02]  /*e7e0*/  FADD R5, R196, -R133.reuse ;  /* 0x80000085c4057221 */ /* 0x100fe40000000000 */
[----:B------:R-:W-:Y:S02]  /*e7f0*/  FADD R4, R37, R4 ;  /* 0x0000000425047221 */ /* 0x000fe40000000000 */
[----:B------:R-:W-:Y:S01]  /*e800*/  FMUL R58, R5, 1.4426950216293334961 ;  /* 0x3fb8aa3b053a7820 */ /* 0x000fe20000400000 */
[----:B------:R-:W-:Y:S01]  /*e810*/  FADD R5, R197, -R133 ;  /* 0x80000085c5057221 */ /* 0x000fe20000000000 */
[----:B------:R-:W-:-:S03]  /*e820*/  FADD R4, R83, R4 ;  /* 0x0000000453047221 */ /* 0x000fc60000000000 */
[----:B------:R-:W-:Y:S01]  /*e830*/  FMUL R57, R5, 1.4426950216293334961 ;  /* 0x3fb8aa3b05397820 */ /* 0x000fe20000400000 */
[--C-:B------:R-:W-:Y:S01]  /*e840*/  FADD R5, R198, -R133.reuse ;  /* 0x80000085c6057221 */ /* 0x100fe20000000000 */
[----:B------:R-:W-:Y:S01]  /*e850*/  FADD R4, R63, R4 ;  /* 0x000000043f047221 */ /* 0x000fe20000000000 */
[----:B------:R-:W-:Y:S02]  /*e860*/  STS.U16 [R59+UR7+0xa880], R99 ;  /* 0x00a880633b007988 */ /* 0x000fe40008000407 */
[----:B------:R-:W-:Y:S01]  /*e870*/  FMUL R60, R5, 1.4426950216293334961 ;  /* 0x3fb8aa3b053c7820 */ /* 0x000fe20000400000 */
[----:B------:R-:W-:Y:S01]  /*e880*/  FADD R4, R85, R4 ;  /* 0x0000000455047221 */ /* 0x000fe20000000000 */
[----:B------:R-:W-:Y:S01]  /*e890*/  STS.U16 [R59+UR7+0xac80], R101 ;  /* 0x00ac80653b007988 */ /* 0x000fe20008000407 */
[----:B------:R-:W-:-:S03]  /*e8a0*/  FADD R5, R199, -R133 ;  /* 0x80000085c7057221 */ /* 0x000fc60000000000 */
[----:B------:R-:W-:Y:S01]  /*e8b0*/  STS.U16 [R59+UR7+0xb080], R100 ;  /* 0x00b080643b007988 */ /* 0x000fe20008000407 */
[----:B------:R-:W-:-:S03]  /*e8c0*/  FADD R4, R39, R4 ;  /* 0x0000000427047221 */ /* 0x000fc60000000000 */
[----:B------:R-:W-:Y:S01]  /*e8d0*/  STS.U16 [R59+UR7+0xb480], R103 ;  /* 0x00b480673b007988 */ /* 0x000fe20008000407 */
[----:B------:R-:W2:Y:S08]  /*e8e0*/  MUFU.EX2 R43, R43 ;  /* 0x0000002b002b7308 */ /* 0x000eb00000000800 */
[----:B------:R-:W0:Y:S01]  /*e8f0*/  MUFU.EX2 R46, R46 ;  /* 0x0000002e002e7308 */ /* 0x000e220000000800 */
[----:B------:R-:W-:Y:S07]  /*e900*/  STS.U16 [R59+UR7+0xb880], R106 ;  /* 0x00b8806a3b007988 */ /* 0x000fee0008000407 */
[----:B------:R-:W0:Y:S01]  /*e910*/  MUFU.EX2 R45, R45 ;  /* 0x0000002d002d7308 */ /* 0x000e220000000800 */
[----:B------:R0:W-:Y:S01]  /*e920*/  STS.U16 [R59+UR7+0xbc80], R105 ;  /* 0x00bc80693b007988 */ /* 0x0001e20008000407 */
[----:B------:R-:W-:-:S06]  /*e930*/  FADD R4, R64, R4 ;  /* 0x0000000440047221 */ /* 0x000fcc0000000000 */
[----:B------:R-:W1:Y:S08]  /*e940*/  MUFU.EX2 R48, R48 ;  /* 0x0000003000307308 */ /* 0x000e700000000800 */
[----:B------:R-:W1:Y:S01]  /*e950*/  MUFU.EX2 R47, R47 ;  /* 0x0000002f002f7308 */ /* 0x000e620000000800 */
[----:B0-----:R-:W-:Y:S01]  /*e960*/  FMUL R59, R5, 1.4426950216293334961 ;  /* 0x3fb8aa3b053b7820 */ /* 0x001fe20000400000 */
[----:B------:R-:W-:Y:S01]  /*e970*/  FADD R5, R200, -R133 ;  /* 0x80000085c8057221 */ /* 0x000fe20000000000 */
[----:B------:R-:W-:-:S05]  /*e980*/  FADD R4, R40, R4 ;  /* 0x0000000428047221 */ /* 0x000fca0000000000 */
[----:B------:R-:W0:Y:S01]  /*e990*/  MUFU.EX2 R50, R50 ;  /* 0x0000003200327308 */ /* 0x000e220000000800 */
[----:B------:R-:W-:Y:S01]  /*e9a0*/  FMUL R62, R5, 1.4426950216293334961 ;  /* 0x3fb8aa3b053e7820 */ /* 0x000fe20000400000 */
        /* <DEDUP_REMOVED lines=9> */
[----:B------:R-:W-:Y:S01]  /*ea40*/  STS.U16 [R70+UR7+0x8100], R107 ;  /* 0x0081006b46007988 */ /* 0x000fe20008000407 */
[----:B------:R-:W-:-:S04]  /*ea50*/  FADD R4, R3, R4 ;  /* 0x0000000403047221 */ /* 0x000fc80000000000 */
[----:B------:R-:W0:Y:S01]  /*ea60*/  MUFU.EX2 R51, R51 ;  /* 0x0000003300337308 */ /* 0x000e220000000800 */
[----:B------:R0:W-:Y:S01]  /*ea70*/  STS.U16 [R70+UR7+0x8500], R110 ;  /* 0x0085006e46007988 */ /* 0x0001e20008000407 */
[----:B------:R-:W-:Y:S01]  /*ea80*/  FMUL R65, R5, 1.4426950216293334961 ;  /* 0x3fb8aa3b05417820 */ /* 0x000fe20000400000 */
[----:B------:R-:W-:-:S05]  /*ea90*/  FADD R5, R204, -R133 ;  /* 0x80000085cc057221 */ /* 0x000fca0000000000 */
[----:B------:R-:W0:Y:S01]  /*eaa0*/  MUFU.EX2 R54, R54 ;  /* 0x0000003600367308 */ /* 0x000e220000000800 */
[----:B------:R-:W-:Y:S01]  /*eab0*/  STS.U16 [R70+UR7+0x8900], R109 ;  /* 0x0089006d46007988 */ /* 0x000fe20008000407 */
[----:B------:R-:W-:-:S06]  /*eac0*/  FADD R4, R42, R4 ;  /* 0x000000042a047221 */ /* 0x000fcc0000000000 */
[----:B------:R-:W0:Y:S01]  /*ead0*/  MUFU.EX2 R53, R53 ;  /* 0x0000003500357308 */ /* 0x000e220000000800 */
[----:B------:R-:W-:Y:S01]  /*eae0*/  STS.U16 [R70+UR7+0x8d00], R111 ;  /* 0x008d006f46007988 */ /* 0x000fe20008000407 */
[----:B------:R-:W-:-:S06]  /*eaf0*/  FMUL R68, R5, 1.4426950216293334961 ;  /* 0x3fb8aa3b05447820 */ /* 0x000fcc0000400000 */
[----:B------:R-:W0:Y:S01]  /*eb00*/  MUFU.EX2 R56, R56 ;  /* 0x0000003800387308 */ /* 0x000e220000000800 */
[----:B------:R-:W-:Y:S01]  /*eb10*/  STS.U16 [R70+UR7+0x9100], R114 ;  /* 0x0091007246007988 */ /* 0x000fe20008000407 */
[----:B------:R-:W-:-:S06]  /*eb20*/  FADD R5, R205, -R133 ;  /* 0x80000085cd057221 */ /* 0x000fcc0000000000 */
        /* <DEDUP_REMOVED lines=8> */
[----:B--2---:R-:W-:-:S06]  /*ebb0*/  FADD R4, R43, R4 ;  /* 0x000000042b047221 */ /* 0x004fcc0000000000 */
[----:B------:R-:W2:Y:S01]  /*ebc0*/  MUFU.EX2 R60, R60 ;  /* 0x0000003c003c7308 */ /* 0x000ea20000000800 */
[----:B------:R-:W-:Y:S01]  /*ebd0*/  STS.U16 [R70+UR7+0xa100], R119 ;  /* 0x00a1007746007988 */ /* 0x000fe20008000407 */
[----:B------:R-:W-:-:S06]  /*ebe0*/  FADD R5, R206, -R133 ;  /* 0x80000085ce057221 */ /* 0x000fcc0000000000 */
[----:B------:R-:W-:Y:S01]  /*ebf0*/  MUFU.EX2 R72, R6 ;  /* 0x0000000600487308 */ /* 0x000fe20000000800 */
[----:B------:R-:W-:Y:S01]  /*ec00*/  STS.U16 [R70+UR7+0xa500], R122 ;  /* 0x00a5007a46007988 */ /* 0x000fe20008000407 */
[----:B------:R-:W-:Y:S01]  /*ec10*/  F2FP.F16.F32.PACK_AB R28, R28, R82 ;  /* 0x000000521c1c723e */ /* 0x000fe200000000ff */
[----:B-1----:R-:W-:Y:S01]  /*ec20*/  IMAD R97, R97, 0x2d, RZ ;  /* 0x0000002d61617824 */ /* 0x002fe200078e02ff */
[----:B------:R-:W-:Y:S01]  /*ec30*/  F2FP.F16.F32.PACK_AB R31, R31, R90 ;  /* 0x0000005a1f1f723e */ /* 0x000fe200000000ff */
[----:B------:R-:W-:Y:S01]  /*ec40*/  STS.U16 [R70+UR7+0xa900], R124 ;  /* 0x00a9007c46007988 */ /* 0x000fe20008000407 */
[----:B------:R-:W-:Y:S01]  /*ec50*/  F2FP.F16.F32.PACK_AB R34, R34, R88 ;  /* 0x000000582222723e */ /* 0x000fe200000000ff */
[----:B0-----:R-:W0:Y:S02]  /*ec60*/  LDC R110, c[0x0][0x3d8] ;  /* 0x0000f600ff6e7b82 */ /* 0x001e240000000800 */
[----:B------:R-:W-:Y:S04]  /*ec70*/  STS.U16 [R70+UR7+0xad00], R123 ;  /* 0x00ad007b46007988 */ /* 0x000fe80008000407 */
[----:B------:R-:W-:Y:S01]  /*ec80*/  STS.U16 [R70+UR7+0xb100], R125 ;  /* 0x00b1007d46007988 */ /* 0x000fe20008000407 */
[----:B------:R-:W-:Y:S01]  /*ec90*/  FADD R4, R46, R4 ;  /* 0x000000042e047221 */ /* 0x000fe20000000000 */
[----:B------:R-:W1:Y:S01]  /*eca0*/  MUFU.EX2 R59, R59 ;  /* 0x0000003b003b7308 */ /* 0x000e620000000800 */
[----:B------:R-:W-:Y:S01]  /*ecb0*/  F2FP.F16.F32.PACK_AB R37, R37, R86 ;  /* 0x000000562525723e */ /* 0x000fe200000000ff */
[----:B------:R-:W-:Y:S01]  /*ecc0*/  STS.U16 [R70+UR7+0xb500], R129 ;  /* 0x00b5008146007988 */ /* 0x000fe20008000407 */
[----:B------:R-:W-:Y:S01]  /*ecd0*/  F2FP.F16.F32.PACK_AB R33, R33, R89 ;  /* 0x000000592121723e */ /* 0x000fe200000000ff */
[----:B------:R-:W-:Y:S01]  /*ece0*/  FADD R4, R45, R4 ;  /* 0x000000042d047221 */ /* 0x000fe20000000000 */
[----:B------:R-:W-:Y:S01]  /*ecf0*/  F2FP.F16.F32.PACK_AB R30, R30, R91 ;  /* 0x0000005b1e1e723e */ /* 0x000fe200000000ff */
[----:B------:R-:W-:Y:S01]  /*ed00*/  STS.U16 [R70+UR7+0xb900], R128 ;  /* 0x00b9008046007988 */ /* 0x000fe20008000407 */
[----:B------:R-:W-:Y:S01]  /*ed10*/  F2FP.F16.F32.PACK_AB R24, R24, R102 ;  /* 0x000000661818723e */ /* 0x000fe200000000ff */
[----:B------:R-:W-:Y:S01]  /*ed20*/  FADD R4, R48, R4 ;  /* 0x0000000430047221 */ /* 0x000fe20000000000 */
[----:B------:R-:W0:Y:S01]  /*ed30*/  MUFU.EX2 R62, R62 ;  /* 0x0000003e003e7308 */ /* 0x000e220000000800 */
[----:B------:R1:W-:Y:S01]  /*ed40*/  STS.U16 [R70+UR7+0xbd00], R131 ;  /* 0x00bd008346007988 */ /* 0x0003e20008000407 */
[----:B------:R-:W-:Y:S01]  /*ed50*/  F2FP.F16.F32.PACK_AB R25, R25, R98 ;  /* 0x000000621919723e */ /* 0x000fe200000000ff */
[----:B------:R-:W-:Y:S01]  /*ed60*/  FADD R4, R47, R4 ;  /* 0x000000042f047221 */ /* 0x000fe20000000000 */
[----:B------:R-:W-:Y:S01]  /*ed70*/  F2FP.F16.F32.PACK_AB R27, R27, R93 ;  /* 0x0000005d1b1b723e */ /* 0x000fe200000000ff */
[----:B------:R-:W0:Y:S01]  /*ed80*/  LDC R89, c[0x0][0x3d8] ;  /* 0x0000f600ff597b82 */ /* 0x000e220000000800 */
[----:B-1----:R-:W-:Y:S01]  /*ed90*/  FMUL R70, R5, 1.4426950216293334961 ;  /* 0x3fb8aa3b05467820 */ /* 0x002fe20000400000 */
[--C-:B------:R-:W-:Y:S01]  /*eda0*/  FADD R5, R207, -R133.reuse ;  /* 0x80000085cf057221 */ /* 0x100fe20000000000 */
[----:B------:R-:W-:Y:S01]  /*edb0*/  STS.U16 [R71+UR7+0x8180], R142 ;  /* 0x0081808e47007988 */ /* 0x000fe20008000407 */
[----:B------:R-:W-:Y:S01]  /*edc0*/  FADD R4, R50, R4 ;  /* 0x0000000432047221 */ /* 0x000fe20000000000 */
[----:B------:R-:W1:Y:S01]  /*edd0*/  MUFU.EX2 R61, R61 ;  /* 0x0000003d003d7308 */ /* 0x000e620000000800 */
[----:B------:R-:W-:Y:S01]  /*ede0*/  FMUL R69, R5, 1.4426950216293334961 ;  /* 0x3fb8aa3b05457820 */ /* 0x000fe20000400000 */
[--C-:B------:R-:W-:Y:S01]  /*edf0*/  FADD R5, R208, -R133.reuse ;  /* 0x80000085d0057221 */ /* 0x100fe20000000000 */
[----:B------:R-:W-:Y:S01]  /*ee00*/  STS.U16 [R71+UR7+0x8580], R134 ;  /* 0x0085808647007988 */ /* 0x000fe20008000407 */
[----:B------:R-:W-:Y:S01]  /*ee10*/  F2FP.F16.F32.PACK_AB R39, R39, R85 ;  /* 0x000000552727723e */ /* 0x000fe200000000ff */
[----:B------:R-:W0:Y:S01]  /*ee20*/  LDC R91, c[0x0][0x3d8] ;  /* 0x0000f600ff5b7b82 */ /* 0x000e220000000800 */
[----:B------:R-:W-:Y:S01]  /*ee30*/  FMUL R74, R5, 1.4426950216293334961 ;  /* 0x3fb8aa3b054a7820 */ /* 0x000fe20000400000 */
[----:B------:R-:W-:Y:S01]  /*ee40*/  STS.U16 [R71+UR7+0x8980], R144 ;  /* 0x0089809047007988 */ /* 0x000fe20008000407 */
[----:B------:R-:W-:-:S03]  /*ee50*/  FADD R5, R209, -R133 ;  /* 0x80000085d1057221 */ /* 0x000fc60000000000 */
[----:B------:R-:W-:Y:S01]  /*ee60*/  STS.U16 [R71+UR7+0x8d80], R147 ;  /* 0x008d809347007988 */ /* 0x000fe20008000407 */
[----:B------:R-:W-:Y:S01]  /*ee70*/  FMUL R5, R5, 1.4426950216293334961 ;  /* 0x3fb8aa3b05057820 */ /* 0x000fe20000400000 */
[----:B------:R-:W0:Y:S01]  /*ee80*/  MUFU.EX2 R66, R66 ;  /* 0x0000004200427308 */ /* 0x000e220000000800 */
[----:B------:R-:W-:Y:S01]  /*ee90*/  F2FP.F16.F32.PACK_AB R36, R36, R87 ;  /* 0x000000572424723e */ /* 0x000fe200000000ff */
[----:B------:R-:W-:Y:S01]  /*eea0*/  STS.U16 [R71+UR7+0x9180], R146 ;  /* 0x0091809247007988 */ /* 0x000fe20008000407 */
[----:B------:R-:W0:Y:S03]  /*eeb0*/  LDC R101, c[0x0][0x3d8] ;  /* 0x0000f600ff657b82 */ /* 0x000e260000000800 */
[----:B------:R-:W-:Y:S04]  /*eec0*/  STS.U16 [R71+UR7+0x9580], R149 ;  /* 0x0095809547007988 */ /* 0x000fe80008000407 */
[----:B------:R-:W-:Y:S01]  /*eed0*/  STS.U16 [R71+UR7+0x9980], R152 ;  /* 0x0099809847007988 */ /* 0x000fe20008000407 */
[----:B------:R1:W-:Y:S01]  /*eee0*/  MUFU.EX2 R73, R5 ;  /* 0x0000000500497308 */ /* 0x0003e20000000800 */
[----:B------:R-:W2:Y:S02]  /*eef0*/  LDC R105, c[0x0][0x3d8] ;  /* 0x0000f600ff697b82 */ /* 0x000ea40000000800 */
[----:B------:R-:W-:Y:S04]  /*ef00*/  STS.U16 [R71+UR7+0x9d80], R151 ;  /* 0x009d809747007988 */ /* 0x000fe80008000407 */
[----:B------:R-:W-:Y:S01]  /*ef10*/  STS.U16 [R71+UR7+0xa180], R154 ;  /* 0x00a1809a47007988 */ /* 0x000fe20008000407 */
[----:B------:R-:W0:Y:S01]  /*ef20*/  MUFU.EX2 R65, R65 ;  /* 0x0000004100417308 */ /* 0x000e220000000800 */
[----:B------:R-:W-:Y:S01]  /*ef30*/  F2FP.F16.F32.PACK_AB R40, R40, R64 ;  /* 0x000000402828723e */ /* 0x000fe200000000ff */
[----:B------:R-:W2:Y:S01]  /*ef40*/  LDC R109, c[0x0][0x3d8] ;  /* 0x0000f600ff6d7b82 */ /* 0x000ea20000000800 */
[----:B------:R-:W-:Y:S01]  /*ef50*/  STS.U16 [R71+UR7+0xa580], R156 ;  /* 0x00a5809c47007988 */ /* 0x000fe20008000407 */
[----:B-1----:R-:W-:-:S03]  /*ef60*/  FADD R5, R49, R4 ;  /* 0x0000000431057221 */ /* 0x002fc60000000000 */
[----:B------:R-:W-:Y:S01]  /*ef70*/  STS.U16 [R71+UR7+0xa980], R155 ;  /* 0x00a9809b47007988 */ /* 0x000fe20008000407 */
[----:B------:R-:W1:Y:S01]  /*ef80*/  MUFU.EX2 R68, R68 ;  /* 0x0000004400447308 */ /* 0x000e620000000800 */
[----:B------:R-:W-:Y:S01]  /*ef90*/  F2FP.F16.F32.PACK_AB R42, R42, R3 ;  /* 0x000000032a2a723e */ /* 0x000fe200000000ff */
[----:B------:R-:W1:Y:S01]  /*efa0*/  LDC R106, c[0x0][0x3d8] ;  /* 0x0000f600ff6a7b82 */ /* 0x000e620000000800 */
[----:B------:R-:W-:Y:S04]  /*efb0*/  STS.U16 [R71+UR7+0xad80], R158 ;  /* 0x00ad809e47007988 */ /* 0x000fe80008000407 */
[----:B------:R-:W-:Y:S01]  /*efc0*/  STS.U16 [R71+UR7+0xb180], R162 ;  /* 0x00b180a247007988 */ /* 0x000fe20008000407 */
[----:B------:R-:W0:Y:S01]  /*efd0*/  MUFU.EX2 R67, R67 ;  /* 0x0000004300437308 */ /* 0x000e220000000800 */
[----:B------:R-:W-:Y:S01]  /*efe0*/  F2FP.F16.F32.PACK_AB R41, R41, R2 ;  /* 0x000000022929723e */ /* 0x000fe200000000ff */
[----:B------:R-:W1:Y:S01]  /*eff0*/  LDC R114, c[0x0][0x3d8] ;  /* 0x0000f600ff727b82 */ /* 0x000e620000000800 */
[----:B---3--:R-:W-:Y:S04]  /*f000*/  STS.U16 [R71+UR7+0xb580], R160 ;  /* 0x00b580a047007988 */ /* 0x008fe80008000407 */
[----:B------:R-:W-:Y:S01]  /*f010*/  STS.U16 [R71+UR7+0xb980], R163 ;  /* 0x00b980a347007988 */ /* 0x000fe20008000407 */
[----:B------:R-:W3:Y:S01]  /*f020*/  MUFU.EX2 R70, R70 ;  /* 0x0000004600467308 */ /* 0x000ee20000000800 */
[----:B------:R-:W-:Y:S01]  /*f030*/  F2FP.F16.F32.PACK_AB R43, R43, R44 ;  /* 0x0000002c2b2b723e */ /* 0x000fe200000000ff */
[----:B------:R-:W1:Y:S01]  /*f040*/  LDC R113, c[0x0][0x3d8] ;  /* 0x0000f600ff717b82 */ /* 0x000e620000000800 */
[----:B------:R4:W-:Y:S05]  /*f050*/  STS.U16 [R71+UR7+0xbd80], R0 ;  /* 0x00bd800047007988 */ /* 0x0009ea0008000407 */
[----:B------:R-:W1:Y:S01]  /*f060*/  MUFU.EX2 R69, R69 ;  /* 0x0000004500457308 */ /* 0x000e620000000800 */
[----:B------:R-:W-:Y:S01]  /*f070*/  F2FP.F16.F32.PACK_AB R6, R170, R171 ;  /* 0x000000abaa06723e */ /* 0x000fe200000000ff */
[----:B0-----:R-:W-:Y:S01]  /*f080*/  IMAD R89, R89, 0x15, RZ ;  /* 0x0000001559597824 */ /* 0x001fe200078e02ff */
[----:B------:R-:W0:Y:S01]  /*f090*/  LDC R122, c[0x0][0x3d8] ;  /* 0x0000f600ff7a7b82 */ /* 0x000e220000000800 */
[----:B----4-:R-:W-:-:S04]  /*f0a0*/  FADD R0, R52, R5 ;  /* 0x0000000534007221 */ /* 0x010fc80000000000 */
[----:B------:R-:W-:Y:S01]  /*f0b0*/  FADD R0, R51, R0 ;  /* 0x0000000033007221 */ /* 0x000fe20000000000 */
[----:B------:R-:W4:Y:S01]  /*f0c0*/  MUFU.EX2 R74, R74 ;  /* 0x0000004a004a7308 */ /* 0x000f220000000800 */
[----:B------:R-:W-:Y:S01]  /*f0d0*/  F2FP.F16.F32.PACK_AB R44, R45, R46 ;  /* 0x0000002e2d2c723e */ /* 0x000fe200000000ff */
[----:B------:R-:W-:Y:S02]  /*f0e0*/  IMAD R91, R91, 0x1d, RZ ;  /* 0x0000001d5b5b7824 */ /* 0x000fe400078e02ff */
[----:B------:R-:W-:Y:S01]  /*f0f0*/  FADD R0, R54, R0 ;  /* 0x0000000036007221 */ /* 0x000fe20000000000 */
[----:B------:R-:W-:Y:S01]  /*f100*/  F2FP.F16.F32.PACK_AB R4, R174, R194 ;  /* 0x000000c2ae04723e */ /* 0x000fe200000000ff */
[----:B------:R-:W-:Y:S01]  /*f110*/  IMAD R110, R110, 0x8c, RZ ;  /* 0x0000008c6e6e7824 */ /* 0x000fe200078e02ff */
[----:B------:R-:W-:Y:S01]  /*f120*/  F2FP.F16.F32.PACK_AB R5, R8, R173 ;  /* 0x000000ad0805723e */ /* 0x000fe200000000ff */
        /* <DEDUP_REMOVED lines=10> */
[----:B------:R-:W-:Y:S02]  /*f1d0*/  FADD R8, R211, -R133 ;  /* 0x80000085d3087221 */ /* 0x000fe40000000000 */
[----:B------:R-:W0:Y:S01]  /*f1e0*/  LDC R147, c[0x0][0x3d8] ;  /* 0x0000f600ff937b82 */ /* 0x000e220000000800 */
[----:B--2---:R-:W-:Y:S01]  /*f1f0*/  FADD R0, R60, R0 ;  /* 0x000000003c007221 */ /* 0x004fe20000000000 */
[----:B------:R-:W-:-:S03]  /*f200*/  FMUL R71, R8, 1.4426950216293334961 ;  /* 0x3fb8aa3b08477820 */ /* 0x000fc60000400000 */
[----:B------:R-:W-:Y:S01]  /*f210*/  FADD R0, R59, R0 ;  /* 0x000000003b007221 */ /* 0x000fe20000000000 */
[----:B------:R-:W-:Y:S01]  /*f220*/  F2FP.F16.F32.PACK_AB R8, R11, R167 ;  /* 0x000000a70b08723e */ /* 0x000fe200000000ff */
[--C-:B------:R-:W-:Y:S01]  /*f230*/  FADD R11, R212, -R133.reuse ;  /* 0x80000085d40b7221 */ /* 0x100fe20000000000 */
[----:B------:R-:W2:Y:S01]  /*f240*/  MUFU.EX2 R71, R71 ;  /* 0x0000004700477308 */ /* 0x000ea20000000800 */
[----:B------:R-:W-:Y:S01]  /*f250*/  FADD R0, R62, R0 ;  /* 0x000000003e007221 */ /* 0x000fe20000000000 */
[--C-:B------:R-:W-:Y:S01]  /*f260*/  FADD R50, R225, -R133.reuse ;  /* 0x80000085e1327221 */ /* 0x100fe20000000000 */
[----:B------:R-:W-:Y:S01]  /*f270*/  FMUL R76, R11, 1.4426950216293334961 ;  /* 0x3fb8aa3b0b4c7820 */ /* 0x000fe20000400000 */
[----:B------:R-:W-:Y:S01]  /*f280*/  F2FP.F16.F32.PACK_AB R11, R14, R159 ;  /* 0x0000009f0e0b723e */ /* 0x000fe200000000ff */
[----:B------:R-:W-:Y:S01]  /*f290*/  FADD R0, R61, R0 ;  /* 0x000000003d007221 */ /* 0x000fe20000000000 */
[--C-:B------:R-:W-:Y:S01]  /*f2a0*/  FADD R14, R213, -R133.reuse ;  /* 0x80000085d50e7221 */ /* 0x100fe20000000000 */
[----:B------:R-:W-:Y:S01]  /*f2b0*/  F2FP.F16.F32.PACK_AB R47, R51, R52 ;  /* 0x00000034332f723e */ /* 0x000fe200000000ff */
[----:B------:R-:W-:Y:S01]  /*f2c0*/  STL.64 [R1+0x810], R4 ;  /* 0x0008100401007387 */ /* 0x000fe20000100a00 */
[----:B------:R-:W-:Y:S01]  /*f2d0*/  FADD R0, R66, R0 ;  /* 0x0000000042007221 */ /* 0x000fe20000000000 */
[----:B------:R-:W-:Y:S01]  /*f2e0*/  FMUL R75, R14, 1.4426950216293334961 ;  /* 0x3fb8aa3b0e4b7820 */ /* 0x000fe20000400000 */
[----:B------:R-:W-:Y:S01]  /*f2f0*/  F2FP.F16.F32.PACK_AB R14, R17, R148 ;  /* 0x00000094110e723e */ /* 0x000fe200000000ff */
[--C-:B------:R-:W-:Y:S01]  /*f300*/  FADD R17, R214, -R133.reuse ;  /* 0x80000085d6117221 */ /* 0x100fe20000000000 */
[----:B------:R-:W-:Y:S01]  /*f310*/  FADD R0, R65, R0 ;  /* 0x0000000041007221 */ /* 0x000fe20000000000 */
[----:B------:R-:W0:Y:S01]  /*f320*/  MUFU.EX2 R76, R76 ;  /* 0x0000004c004c7308 */ /* 0x000e220000000800 */
[----:B------:R-:W-:Y:S01]  /*f330*/  F2FP.F16.F32.PACK_AB R52, R61, R62 ;  /* 0x0000003e3d34723e */ /* 0x000fe200000000ff */
[----:B------:R-:W-:Y:S01]  /*f340*/  FMUL R78, R17, 1.4426950216293334961 ;  /* 0x3fb8aa3b114e7820 */ /* 0x000fe20000400000 */
[----:B-1----:R-:W-:Y:S01]  /*f350*/  FADD R0, R68, R0 ;  /* 0x0000000044007221 */ /* 0x002fe20000000000 */
[----:B------:R-:W-:Y:S01]  /*f360*/  F2FP.F16.F32.PACK_AB R17, R20, R127 ;  /* 0x0000007f1411723e */ /* 0x000fe200000000ff */
[--C-:B------:R-:W-:Y:S01]  /*f370*/  FADD R20, R215, -R133.reuse ;  /* 0x80000085d7147221 */ /* 0x100fe20000000000 */
[----:B------:R-:W-:Y:S01]  /*f380*/  STL.64 [R1+0x818], R6 ;  /* 0x0008180601007387 */ /* 0x000fe20000100a00 */
[----:B------:R-:W-:Y:S01]  /*f390*/  FADD R0, R67, R0 ;  /* 0x0000000043007221 */ /* 0x000fe20000000000 */
[----:B------:R-:W1:Y:S01]  /*f3a0*/  MUFU.EX2 R75, R75 ;  /* 0x0000004b004b7308 */ /* 0x000e620000000800 */
[----:B------:R-:W-:Y:S01]  /*f3b0*/  FMUL R77, R20, 1.4426950216293334961 ;  /* 0x3fb8aa3b144d7820 */ /* 0x000fe20000400000 */
[----:B------:R-:W-:Y:S01]  /*f3c0*/  F2FP.F16.F32.PACK_AB R20, R23, R116 ;  /* 0x000000741714723e */ /* 0x000fe200000000ff */
[--C-:B------:R-:W-:Y:S01]  /*f3d0*/  FADD R23, R216, -R133.reuse ;  /* 0x80000085d8177221 */ /* 0x100fe20000000000 */
[----:B---3--:R-:W-:Y:S01]  /*f3e0*/  FADD R0, R70, R0 ;  /* 0x0000000046007221 */ /* 0x008fe20000000000 */
[----:B------:R-:W-:Y:S01]  /*f3f0*/  F2FP.F16.F32.PACK_AB R48, R53, R54 ;  /* 0x000000363530723e */ /* 0x000fe200000000ff */
[----:B------:R-:W3:Y:S01]  /*f400*/  LDC R93, c[0x0][0x3d8] ;  /* 0x0000f600ff5d7b82 */ /* 0x000ee20000000800 */
[----:B------:R-:W-:Y:S01]  /*f410*/  FMUL R80, R23, 1.4426950216293334961 ;  /* 0x3fb8aa3b17507820 */ /* 0x000fe20000400000 */
[----:B------:R-:W-:Y:S01]  /*f420*/  FADD R0, R69, R0 ;  /* 0x0000000045007221 */ /* 0x000fe20000000000 */
[----:B------:R-:W-:Y:S01]  /*f430*/  F2FP.F16.F32.PACK_AB R23, R26, R104 ;  /* 0x000000681a17723e */ /* 0x000fe200000000ff */
[----:B------:R-:W-:-:S02]  /*f440*/  FADD R26, R217, -R133 ;  /* 0x80000085d91a7221 */ /* 0x000fc40000000000 */
[----:B----4-:R-:W-:Y:S02]  /*f450*/  FADD R0, R74, R0 ;  /* 0x000000004a007221 */ /* 0x010fe40000000000 */
[----:B------:R-:W-:Y:S01]  /*f460*/  FMUL R79, R26, 1.4426950216293334961 ;  /* 0x3fb8aa3b1a4f7820 */ /* 0x000fe20000400000 */
[----:B------:R-:W-:Y:S01]  /*f470*/  F2FP.F16.F32.PACK_AB R26, R29, R94 ;  /* 0x0000005e1d1a723e */ /* 0x000fe200000000ff */
[--C-:B------:R-:W-:Y:S01]  /*f480*/  FADD R29, R218, -R133.reuse ;  /* 0x80000085da1d7221 */ /* 0x100fe20000000000 */
[----:B------:R-:W-:Y:S01]  /*f490*/  FADD R0, R73, R0 ;  /* 0x0000000049007221 */ /* 0x000fe20000000000 */
[----:B------:R-:W4:Y:S01]  /*f4a0*/  MUFU.EX2 R78, R78 ;  /* 0x0000004e004e7308 */ /* 0x000f220000000800 */
[----:B------:R-:W-:Y:S01]  /*f4b0*/  STL.64 [R1+0x820], R8 ;  /* 0x0008200801007387 */ /* 0x000fe20000100a00 */
[----:B------:R-:W-:Y:S01]  /*f4c0*/  FMUL R82, R29, 1.4426950216293334961 ;  /* 0x3fb8aa3b1d527820 */ /* 0x000fe20000400000 */
[----:B------:R-:W-:Y:S01]  /*f4d0*/  FADD R0, R72, R0 ;  /* 0x0000000048007221 */ /* 0x000fe20000000000 */
[----:B------:R-:W-:Y:S01]  /*f4e0*/  F2FP.F16.F32.PACK_AB R29, R32, R92 ;  /* 0x0000005c201d723e */ /* 0x000fe200000000ff */
[--C-:B------:R-:W-:Y:S01]  /*f4f0*/  FADD R32, R219, -R133.reuse ;  /* 0x80000085db207221 */ /* 0x100fe20000000000 */
[----:B------:R-:W3:Y:S01]  /*f500*/  LDC R94, c[0x0][0x3d8] ;  /* 0x0000f600ff5e7b82 */ /* 0x000ee20000000800 */
[----:B--2---:R-:W-:Y:S01]  /*f510*/  FADD R0, R71, R0 ;  /* 0x0000000047007221 */ /* 0x004fe20000000000 */
[----:B------:R-:W2:Y:S01]  /*f520*/  MUFU.EX2 R77, R77 ;  /* 0x0000004d004d7308 */ /* 0x000ea20000000800 */
[----:B------:R-:W-:Y:S01]  /*f530*/  FMUL R90, R32, 1.4426950216293334961 ;  /* 0x3fb8aa3b205a7820 */ /* 0x000fe20000400000 */
[----:B------:R-:W-:Y:S01]  /*f540*/  F2FP.F16.F32.PACK_AB R32, R35, R81 ;  /* 0x000000512320723e */ /* 0x000fe200000000ff */
[--C-:B------:R-:W-:Y:S01]  /*f550*/  FADD R35, R220, -R133.reuse ;  /* 0x80000085dc237221 */ /* 0x100fe20000000000 */
[----:B0-----:R-:W-:Y:S01]  /*f560*/  FADD R0, R76, R0 ;  /* 0x000000004c007221 */ /* 0x001fe20000000000 */
[----:B------:R-:W-:Y:S01]  /*f570*/  F2FP.F16.F32.PACK_AB R49, R55, R56 ;  /* 0x000000383731723e */ /* 0x000fe200000000ff */
[----:B------:R-:W-:Y:S01]  /*f580*/  IMAD R85, R85, 0x7, RZ ;  /* 0x0000000755557824 */ /* 0x000fe200078e02ff */
[----:B------:R-:W-:Y:S01]  /*f590*/  F2FP.F16.F32.PACK_AB R51, R59, R60 ;  /* 0x0000003c3b33723e */ /* 0x000fe200000000ff */
[----:B------:R-:W0:Y:S01]  /*f5a0*/  MUFU.EX2 R80, R80 ;  /* 0x0000005000507308 */ /* 0x000e220000000800 */
[----:B------:R-:W-:Y:S01]  /*f5b0*/  FMUL R88, R35, 1.4426950216293334961 ;  /* 0x3fb8aa3b23587820 */ /* 0x000fe20000400000 */
[----:B-1----:R-:W-:Y:S01]  /*f5c0*/  FADD R0, R75, R0 ;  /* 0x000000004b007221 */ /* 0x002fe20000000000 */
[----:B------:R-:W-:Y:S01]  /*f5d0*/  F2FP.F16.F32.PACK_AB R35, R38, R84 ;  /* 0x000000542623723e */ /* 0x000fe200000000ff */
[--C-:B------:R-:W-:Y:S01]  /*f5e0*/  FADD R38, R221, -R133.reuse ;  /* 0x80000085dd267221 */ /* 0x100fe20000000000 */
[----:B------:R-:W1:Y:S03]  /*f5f0*/  LDC R98, c[0x0][0x3d8] ;  /* 0x0000f600ff627b82 */ /* 0x000e660000000800 */
[----:B------:R-:W0:Y:S01]  /*f600*/  MUFU.EX2 R79, R79 ;  /* 0x0000004f004f7308 */ /* 0x000e220000000800 */
[----:B----4-:R-:W-:Y:S01]  /*f610*/  FADD R0, R78, R0 ;  /* 0x000000004e007221 */ /* 0x010fe20000000000 */
[----:B------:R-:W-:Y:S01]  /*f620*/  FMUL R86, R38, 1.4426950216293334961 ;  /* 0x3fb8aa3b26567820 */ /* 0x000fe20000400000 */
[----:B------:R-:W-:Y:S01]  /*f630*/  F2FP.F16.F32.PACK_AB R38, R63, R83 ;  /* 0x000000533f26723e */ /* 0x000fe200000000ff */
[----:B------:R-:W-:Y:S01]  /*f640*/  IMAD R87, R87, 0xf, RZ ;  /* 0x0000000f57577824 */ /* 0x000fe200078e02ff */
[----:B------:R-:W4:Y:S03]  /*f650*/  LDC R102, c[0x0][0x3d8] ;  /* 0x0000f600ff667b82 */ /* 0x000f260000000800 */
[----:B------:R-:W3:Y:S01]  /*f660*/  MUFU.EX2 R82, R82 ;  /* 0x0000005200527308 */ /* 0x000ee20000000800 */
[----:B------:R-:W-:Y:S01]  /*f670*/  FADD R63, R222, -R133 ;  /* 0x80000085de3f7221 */ /* 0x000fe20000000000 */
[----:B--2---:R-:W-:Y:S01]  /*f680*/  FADD R0, R77, R0 ;  /* 0x000000004d007221 */ /* 0x004fe20000000000 */
[----:B------:R-:W-:-:S02]  /*f690*/  IMAD R101, R101, 0x35, RZ ;  /* 0x0000003565657824 */ /* 0x000fc400078e02ff */
[----:B------:R-:W-:Y:S01]  /*f6a0*/  IMAD R147, R147, 0xbc, RZ ;  /* 0x000000bc93937824 */ /* 0x000fe200078e02ff */
[----:B------:R-:W2:Y:S02]  /*f6b0*/  LDC R117, c[0x0][0x3d8] ;  /* 0x0000f600ff757b82 */ /* 0x000ea40000000800 */
[----:B------:R3:W3:Y:S01]  /*f6c0*/  MUFU.EX2 R81, R90 ;  /* 0x0000005a00517308 */ /* 0x0006e20000000800 */
[----:B------:R-:W-:Y:S01]  /*f6d0*/  FMUL R64, R63, 1.4426950216293334961 ;  /* 0x3fb8aa3b3f407820 */ /* 0x000fe20000400000 */
[----:B0-----:R-:W-:Y:S01]  /*f6e0*/  FADD R3, R80, R0 ;  /* 0x0000000050037221 */ /* 0x001fe20000000000 */
[----:B------:R-:W-:-:S03]  /*f6f0*/  FADD R63, R223, -R133 ;  /* 0x80000085df3f7221 */ /* 0x000fc60000000000 */
[----:B------:R-:W0:Y:S02]  /*f700*/  LDC R125, c[0x0][0x3d8] ;  /* 0x0000f600ff7d7b82 */ /* 0x000e240000000800 */
[----:B------:R-:W1:Y:S01]  /*f710*/  MUFU.EX2 R84, R88 ;  /* 0x0000005800547308 */ /* 0x000e620000000800 */
[----:B------:R-:W-:Y:S01]  /*f720*/  FADD R3, R79, R3 ;  /* 0x000000034f037221 */ /* 0x000fe20000000000 */
[----:B------:R-:W-:Y:S01]  /*f730*/  FMUL R63, R63, 1.4426950216293334961 ;  /* 0x3fb8aa3b3f3f7820 */ /* 0x000fe20000400000 */
[----:B------:R-:W-:Y:S01]  /*f740*/  FADD R0, R224, -R133 ;  /* 0x80000085e0007221 */ /* 0x000fe20000000000 */
[----:B------:R-:W-:Y:S02]  /*f750*/  IMAD R95, R95, 0x27, RZ ;  /* 0x000000275f5f7824 */ /* 0x000fe400078e02ff */
[----:B------:R-:W0:Y:S02]  /*f760*/  LDC R131, c[0x0][0x3d8] ;  /* 0x0000f600ff837b82 */ /* 0x000e240000000800 */
[----:B------:R-:W1:Y:S01]  /*f770*/  MUFU.EX2 R83, R86 ;  /* 0x0000005600537308 */ /* 0x000e620000000800 */
[----:B---3--:R-:W-:Y:S01]  /*f780*/  FADD R3, R82, R3 ;  /* 0x0000000352037221 */ /* 0x008fe20000000000 */
[----:B------:R-:W-:Y:S01]  /*f790*/  FMUL R0, R0, 1.4426950216293334961 ;  /* 0x3fb8aa3b00007820 */ /* 0x000fe20000400000 */
[----:B------:R-:W-:Y:S01]  /*f7a0*/  STL.64 [R1+0x828], R10 ;  /* 0x0008280a01007387 */ /* 0x000fe20000100a00 */
[----:B------:R-:W-:Y:S01]  /*f7b0*/  IMAD R94, R94, 0x25, RZ ;  /* 0x000000255e5e7824 */ /* 0x000fe200078e02ff */
[----:B------:R-:W-:Y:S01]  /*f7c0*/  F2FP.F16.F32.PACK_AB R53, R65, R66 ;  /* 0x000000424135723e */ /* 0x000fe200000000ff */
[----:B------:R-:W3:Y:S02]  /*f7d0*/  LDC R90, c[0x0][0x3d8] ;  /* 0x0000f600ff5a7b82 */ /* 0x000ee40000000800 */
[----:B------:R1:W2:Y:S01]  /*f7e0*/  MUFU.EX2 R2, R64 ;  /* 0x0000004000027308 */ /* 0x0002a20000000800 */
[----:B------:R-:W-:-:S05]  /*f7f0*/  FADD R3, R81, R3 ;  /* 0x0000000351037221 */ /* 0x000fca0000000000 */
[----:B------:R-:W0:Y:S02]  /*f800*/  LDC R129, c[0x0][0x3d8] ;  /* 0x0000f600ff817b82 */ /* 0x000e240000000800 */
[----:B------:R-:W2:Y:S01]  /*f810*/  MUFU.EX2 R63, R63 ;  /* 0x0000003f003f7308 */ /* 0x000ea20000000800 */
[----:B-1----:R-:W-:Y:S01]  /*f820*/  FMUL R64, R50, 1.4426950216293334961 ;  /* 0x3fb8aa3b32407820 */ /* 0x002fe20000400000 */
[----:B------:R-:W-:Y:S01]  /*f830*/  FADD R3, R84, R3 ;  /* 0x0000000354037221 */ /* 0x000fe20000000000 */
[----:B------:R-:W-:-:S03]  /*f840*/  F2FP.F16.F32.PACK_AB R61, R81, R82 ;  /* 0x00000052513d723e */ /* 0x000fc600000000ff */
[----:B------:R-:W1:Y:S02]  /*f850*/  LDC R86, c[0x0][0x3d8] ;  /* 0x0000f600ff567b82 */ /* 0x000e640000000800 */
[----:B------:R-:W4:Y:S01]  /*f860*/  MUFU.EX2 R0, R0 ;  /* 0x0000000000007308 */ /* 0x000f220000000800 */
[C---:B------:R-:W-:Y:S01]  /*f870*/  FADD R3, R83.reuse, R3 ;  /* 0x0000000353037221 */ /* 0x040fe20000000000 */
[----:B------:R-:W-:Y:S01]  /*f880*/  F2FP.F16.F32.PACK_AB R62, R83, R84 ;  /* 0x00000054533e723e */ /* 0x000fe200000000ff */
[----:B------:R-:W-:Y:S03]  /*f890*/  STL.64 [R1+0x830], R12 ;  /* 0x0008300c01007387 */ /* 0x000fe60000100a00 */
[----:B------:R-:W0:Y:S02]  /*f8a0*/  LDC R66, c[0x0][0x3d8] ;  /* 0x0000f600ff427b82 */ /* 0x000e240000000800 */
[----:B------:R-:W3:Y:S01]  /*f8b0*/  MUFU.EX2 R64, R64 ;  /* 0x0000004000407308 */ /* 0x000ee20000000800 */
[----:B--2---:R-:W-:-:S04]  /*f8c0*/  FADD R3, R2, R3 ;  /* 0x0000000302037221 */ /* 0x004fc80000000000 */
[----:B------:R-:W-:Y:S01]  /*f8d0*/  FADD R3, R63, R3 ;  /* 0x000000033f037221 */ /* 0x000fe20000000000 */
[----:B------:R-:W2:Y:S03]  /*f8e0*/  LDC R83, c[0x0][0x3d8] ;  /* 0x0000f600ff537b82 */ /* 0x000ea60000000800 */
[----:B----4-:R-:W-:-:S05]  /*f8f0*/  FADD R3, R0, R3 ;  /* 0x0000000300037221 */ /* 0x010fca0000000000 */
[----:B------:R-:W4:Y:S01]  /*f900*/  LDC R82, c[0x0][0x3d8] ;  /* 0x0000f600ff527b82 */ /* 0x000f220000000800 */
[C---:B---3--:R-:W-:Y:S01]  /*f910*/  FADD R134, R64.reuse, R3 ;  /* 0x0000000340867221 */ /* 0x048fe20000000000 */
[----:B------:R-:W-:-:S06]  /*f920*/  F2FP.F16.F32.PACK_AB R64, R64, R0 ;  /* 0x000000004040723e */ /* 0x000fcc00000000ff */
[----:B------:R-:W3:Y:S01]  /*f930*/  LDC R0, c[0x0][0x3d8] ;  /* 0x0000f600ff007b82 */ /* 0x000ee20000000800 */
[----:B------:R-:W-:Y:S04]  /*f940*/  STL.64 [R1+0x838], R14 ;  /* 0x0008380e01007387 */ /* 0x000fe80000100a00 */
[----:B------:R-:W-:Y:S01]  /*f950*/  STL.64 [R1+0x840], R16 ;  /* 0x0008401001007387 */ /* 0x000fe20000100a00 */
[----:B--2---:R-:W-:-:S03]  /*f960*/  IMAD R83, R83, 0x5, RZ ;  /* 0x0000000553537824 */ /* 0x004fc600078e02ff */
[----:B------:R-:W-:Y:S01]  /*f970*/  STL.64 [R1+0x848], R18 ;  /* 0x0008481201007387 */ /* 0x000fe20000100a00 */
[----:B-1----:R-:W-:Y:S01]  /*f980*/  IMAD R86, R86, 0xd, RZ ;  /* 0x0000000d56567824 */ /* 0x002fe200078e02ff */
[----:B------:R-:W1:Y:S02]  /*f990*/  LDC R3, c[0x0][0x3d8] ;  /* 0x0000f600ff037b82 */ /* 0x000e640000000800 */
[----:B------:R-:W-:Y:S04]  /*f9a0*/  STL.64 [R1+0x850], R20 ;  /* 0x0008501401007387 */ /* 0x000fe80000100a00 */
[----:B------:R-:W-:Y:S01]  /*f9b0*/  STL.64 [R1+0x858], R22 ;  /* 0x0008581601007387 */ /* 0x000fe20000100a00 */
[----:B----4-:R-:W-:Y:S01]  /*f9c0*/  IMAD.SHL.U32 R82, R82, 0x4, RZ ;  /* 0x0000000452527824 */ /* 0x010fe200078e00ff */
[----:B------:R-:W-:Y:S01]  /*f9d0*/  F2FP.F16.F32.PACK_AB R55, R69, R70 ;  /* 0x000000464537723e */ /* 0x000fe200000000ff */
[----:B------:R-:W2:Y:S01]  /*f9e0*/  LDC R65, c[0x0][0x3d8] ;  /* 0x0000f600ff417b82 */ /* 0x000ea20000000800 */
[----:B------:R-:W-:Y:S01]  /*f9f0*/  STL.64 [R1+0x860], R24 ;  /* 0x0008601801007387 */ /* 0x000fe20000100a00 */
[----:B------:R-:W-:-:S03]  /*fa00*/  LEA.HI.X.SX32 R231, R83, R141, 0x1, P5 ;  /* 0x0000008d53e77211 */ /* 0x000fc600028f0eff */
[----:B------:R-:W-:Y:S01]  /*fa10*/  STL.64 [R1+0x868], R26 ;  /* 0x0008681a01007387 */ /* 0x000fe20000100a00 */
[----:B---3--:R-:W-:Y:S01]  /*fa20*/  IMAD R0, R0, 0xc, RZ ;  /* 0x0000000c00007824 */ /* 0x008fe200078e02ff */
[----:B------:R-:W-:Y:S01]  /*fa30*/  F2FP.F16.F32.PACK_AB R63, R63, R2 ;  /* 0x000000023f3f723e */ /* 0x000fe200000000ff */
[----:B------:R-:W3:Y:S01]  /*fa40*/  LDC R69, c[0x0][0x3d8] ;  /* 0x0000f600ff457b82 */ /* 0x000ee20000000800 */
[----:B------:R4:W-:Y:S01]  /*fa50*/  STL.64 [R1+0x870], R28 ;  /* 0x0008701c01007387 */ /* 0x0009e20000100a00 */
[-C--:B------:R-:W-:Y:S02]  /*fa60*/  IADD3 R226, P5, PT, R228, R140.reuse, RZ ;  /* 0x0000008ce4e27210 */ /* 0x080fe40007fbe0ff */
[----:B------:R-:W-:-:S04]  /*fa70*/  IADD3 R224, P2, PT, R0, R140, RZ ;  /* 0x0000008c00e07210 */ /* 0x000fc80007f5e0ff */
[----:B------:R-:W2:Y:S01]  /*fa80*/  LDC R2, c[0x0][0x3d8] ;  /* 0x0000f600ff027b82 */ /* 0x000ea20000000800 */
[----:B----4-:R-:W-:Y:S01]  /*fa90*/  LEA R28, P4, R176, R140, 0x3 ;  /* 0x0000008cb01c7211 */ /* 0x010fe200078818ff */
[----:B-1----:R-:W-:Y:S01]  /*faa0*/  IMAD R3, R3, 0x1c, RZ ;  /* 0x0000001c03037824 */ /* 0x002fe200078e02ff */
[----:B------:R-:W-:Y:S01]  /*fab0*/  F2FP.F16.F32.PACK_AB R50, R57, R58 ;  /* 0x0000003a3932723e */ /* 0x000fe200000000ff */
[----:B0-----:R-:W-:Y:S01]  /*fac0*/  IMAD R66, R66, 0x2c, RZ ;  /* 0x0000002c42427824 */ /* 0x001fe200078e02ff */
[----:B------:R-:W-:-:S03]  /*fad0*/  LEA.HI.X.SX32 R29, R82, R141, 0x1, P4 ;  /* 0x0000008d521d7211 */ /* 0x000fc600020f0eff */
[----:B------:R-:W0:Y:S01]  /*fae0*/  LDC R81, c[0x0][0x3d8] ;  /* 0x0000f600ff517b82 */ /* 0x000e220000000800 */
[-C--:B------:R-:W-:Y:S02]  /*faf0*/  IADD3 R26, P4, PT, R227, R140.reuse, RZ ;  /* 0x0000008ce31a7210 */ /* 0x080fe40007f9e0ff */
[-C--:B------:R-:W-:Y:S02]  /*fb00*/  LEA.HI.X.SX32 R227, R86, R141.reuse, 0x1, P5 ;  /* 0x0000008d56e37211 */ /* 0x080fe400028f0eff */
[-C--:B------:R-:W-:Y:S02]  /*fb10*/  IADD3 R228, P5, PT, R252, R140.reuse, RZ ;  /* 0x0000008cfce47210 */ /* 0x080fe40007fbe0ff */
[-C--:B------:R-:W-:Y:S01]  /*fb20*/  LEA.HI.X.SX32 R27, R0, R141.reuse, 0x1, P4 ;  /* 0x0000008d001b7211 */ /* 0x080fe200020f0eff */
[----:B------:R-:W1:Y:S01]  /*fb30*/  LDC R70, c[0x0][0x3d8] ;  /* 0x0000f600ff467b82 */ /* 0x000e620000000800 */
[----:B------:R-:W-:Y:S02]  /*fb40*/  LEA.HI.X.SX32 R225, R229, R141, 0x1, P2 ;  /* 0x0000008de5e17211 */ /* 0x000fe400010f0eff */
[----:B------:R-:W-:-:S02]  /*fb50*/  IADD3 R24, P4, PT, R251, R140, RZ ;  /* 0x0000008cfb187210 */ /* 0x000fc40007f9e0ff */
[-C--:B------:R-:W-:Y:S02]  /*fb60*/  LEA.HI.X.SX32 R229, R89, R141.reuse, 0x1, P5 ;  /* 0x0000008d59e57211 */ /* 0x080fe400028f0eff */
[-C--:B------:R-:W-:Y:S01]  /*fb70*/  IADD3 R138, P5, PT, R138, R140.reuse, RZ ;  /* 0x0000008c8a8a7210 */ /* 0x080fe20007fbe0ff */
[----:B------:R-:W4:Y:S01]  /*fb80*/  LDC R142, c[0x0][0x3d8] ;  /* 0x0000f600ff8e7b82 */ /* 0x000f220000000800 */
[-C--:B------:R-:W-:Y:S02]  /*fb90*/  LEA.HI.X.SX32 R25, R244, R141.reuse, 0x1, P4 ;  /* 0x0000008df4197211 */ /* 0x080fe400020f0eff */
[-C--:B------:R-:W-:Y:S02]  /*fba0*/  IADD3 R22, P4, PT, R139, R140.reuse, RZ ;  /* 0x0000008c8b167210 */ /* 0x080fe40007f9e0ff */
[-C--:B------:R-:W-:Y:S02]  /*fbb0*/  LEA.HI.X.SX32 R139, R91, R141.reuse, 0x1, P5 ;  /* 0x0000008d5b8b7211 */ /* 0x080fe400028f0eff */
[----:B------:R-:W-:Y:S01]  /*fbc0*/  IADD3 R250, P5, PT, R242, R140, RZ ;  /* 0x0000008cf2fa7210 */ /* 0x000fe20007fbe0ff */
[----:B------:R-:W0:Y:S03]  /*fbd0*/  LDC R244, c[0x0][0x3d8] ;  /* 0x0000f600fff47b82 */ /* 0x000e260000000800 */
[----:B------:R-:W-:-:S05]  /*fbe0*/  LEA.HI.X.SX32 R251, R94, R141, 0x1, P5 ;  /* 0x0000008d5efb7211 */ /* 0x000fca00028f0eff */
[----:B------:R-:W0:Y:S01]  /*fbf0*/  LDC R242, c[0x0][0x3d8] ;  /* 0x0000f600fff27b82 */ /* 0x000e220000000800 */
[----:B------:R-:W-:-:S04]  /*fc00*/  IADD3 R248, P5, PT, R238, R140, RZ ;  /* 0x0000008ceef87210 */ /* 0x000fc80007fbe0ff */
[-C--:B------:R-:W-:Y:S02]  /*fc10*/  LEA.HI.X.SX32 R249, R97, R141.reuse, 0x1, P5 ;  /* 0x0000008d61f97211 */ /* 0x080fe400028f0eff */
[----:B------:R-:W-:Y:S01]  /*fc20*/  IADD3 R246, P5, PT, R239, R140, RZ ;  /* 0x0000008ceff67210 */ /* 0x000fe20007fbe0ff */
[----:B------:R-:W1:Y:S08]  /*fc30*/  LDC R146, c[0x0][0x3d8] ;  /* 0x0000f600ff927b82 */ /* 0x000e700000000800 */
[----:B------:R-:W1:Y:S01]  /*fc40*/  LDC R239, c[0x0][0x3d8] ;  /* 0x0000f600ffef7b82 */ /* 0x000e620000000800 */
[----:B------:R-:W-:-:S02]  /*fc50*/  LEA.HI.X.SX32 R23, R3, R141, 0x1, P4 ;  /* 0x0000008d03177211 */ /* 0x000fc400020f0eff */
[----:B------:R-:W-:Y:S02]  /*fc60*/  IADD3 R20, P4, PT, R237, R140, RZ ;  /* 0x0000008ced147210 */ /* 0x000fe40007f9e0ff */
[----:B------:R-:W-:Y:S01]  /*fc70*/  F2FP.F16.F32.PACK_AB R57, R71, R72 ;  /* 0x000000484739723e */ /* 0x000fe200000000ff */
[----:B0-----:R-:W-:Y:S02]  /*fc80*/  IMAD R242, R242, 0x24, RZ ;  /* 0x00000024f2f27824 */ /* 0x001fe400078e02ff */
[----:B------:R-:W0:Y:S01]  /*fc90*/  LDC R71, c[0x0][0x3d8] ;  /* 0x0000f600ff477b82 */ /* 0x000e220000000800 */
[----:B------:R-:W-:Y:S02]  /*fca0*/  F2FP.F16.F32.PACK_AB R56, R73, R74 ;  /* 0x0000004a4938723e */ /* 0x000fe400000000ff */
[----:B------:R-:W-:Y:S02]  /*fcb0*/  LEA.HI.X.SX32 R21, R242, R141, 0x1, P4 ;  /* 0x0000008df2157211 */ /* 0x000fe400020f0eff */
[----:B------:R-:W-:-:S03]  /*fcc0*/  IADD3 R18, P4, PT, R240, R140, RZ ;  /* 0x0000008cf0127210 */ /* 0x000fc60007f9e0ff */
[----:B------:R-:W4:Y:S01]  /*fcd0*/  LDC R240, c[0x0][0x3d8] ;  /* 0x0000f600fff07b82 */ /* 0x000f220000000800 */
[----:B------:R-:W-:Y:S02]  /*fce0*/  F2FP.F16.F32.PACK_AB R54, R67, R68 ;  /* 0x000000444336723e */ /* 0x000fe400000000ff */
[----:B------:R-:W-:Y:S02]  /*fcf0*/  LEA.HI.X.SX32 R19, R66, R141, 0x1, P4 ;  /* 0x0000008d42137211 */ /* 0x000fe400020f0eff */
[----:B------:R-:W-:-:S03]  /*fd00*/  IADD3 R16, P4, PT, R236, R140, RZ ;  /* 0x0000008cec107210 */ /* 0x000fc60007f9e0ff */
[----:B------:R-:W4:Y:S01]  /*fd10*/  LDC R74, c[0x0][0x3d8] ;  /* 0x0000f600ff4a7b82 */ /* 0x000f220000000800 */
[----:B-1----:R-:W-:Y:S01]  /*fd20*/  IMAD R239, R239, 0x34, RZ ;  /* 0x00000034efef7824 */ /* 0x002fe200078e02ff */
[----:B------:R-:W-:Y:S01]  /*fd30*/  F2FP.F16.F32.PACK_AB R59, R77, R78 ;  /* 0x0000004e4d3b723e */ /* 0x000fe200000000ff */
[----:B--2---:R-:W-:-:S05]  /*fd40*/  IMAD R2, R2, 0xe, RZ ;  /* 0x0000000e02027824 */ /* 0x004fca00078e02ff */
[----:B------:R-:W1:Y:S01]  /*fd50*/  LDC R67, c[0x0][0x3d8] ;  /* 0x0000f600ff437b82 */ /* 0x000e620000000800 */
[----:B------:R-:W-:Y:S02]  /*fd60*/  LEA.HI.X.SX32 R17, R239, R141, 0x1, P4 ;  /* 0x0000008def117211 */ /* 0x000fe400020f0eff */
[----:B------:R-:W-:-:S05]  /*fd70*/  IADD3 R14, P4, PT, R234, R140, RZ ;  /* 0x0000008cea0e7210 */ /* 0x000fca0007f9e0ff */
[----:B------:R-:W2:Y:S01]  /*fd80*/  LDC R77, c[0x0][0x3d8] ;  /* 0x0000f600ff4d7b82 */ /* 0x000ea20000000800 */
[----:B------:R-:W-:Y:S01]  /*fd90*/  IADD3 R222, P2, PT, R3, R140, RZ ;  /* 0x0000008c03de7210 */ /* 0x000fe20007f5e0ff */
[----:B------:R-:W-:-:S06]  /*fda0*/  IMAD R244, R244, 0x16, RZ ;  /* 0x00000016f4f47824 */ /* 0x000fcc00078e02ff */
[----:B------:R-:W2:Y:S01]  /*fdb0*/  LDC R234, c[0x0][0x3d8] ;  /* 0x0000f600ffea7b82 */ /* 0x000ea20000000800 */
[-C--:B------:R-:W-:Y:S01]  /*fdc0*/  LEA.HI.X.SX32 R223, R2, R141.reuse, 0x1, P2 ;  /* 0x0000008d02df7211 */ /* 0x080fe200010f0eff */
[----:B---3--:R-:W-:Y:S01]  /*fdd0*/  IMAD R69, R69, 0x3c, RZ ;  /* 0x0000003c45457824 */ /* 0x008fe200078e02ff */
[-C--:B------:R-:W-:Y:S01]  /*fde0*/  IADD3 R220, P2, PT, R66, R140.reuse, RZ ;  /* 0x0000008c42dc7210 */ /* 0x080fe20007f5e0ff */
[----:B------:R-:W-:Y:S02]  /*fdf0*/  IMAD R65, R65, 0x1e, RZ ;  /* 0x0000001e41417824 */ /* 0x000fe400078e02ff */
[----:B0-----:R-:W-:Y:S01]  /*fe00*/  IMAD R71, R71, 0x4c, RZ ;  /* 0x0000004c47477824 */ /* 0x001fe200078e02ff */
[-C--:B------:R-:W-:Y:S01]  /*fe10*/  LEA.HI.X.SX32 R221, R244, R141.reuse, 0x1, P2 ;  /* 0x0000008df4dd7211 */ /* 0x080fe200010f0eff */
[----:B----4-:R-:W-:Y:S01]  /*fe20*/  IMAD R240, R240, 0x26, RZ ;  /* 0x00000026f0f07824 */ /* 0x010fe200078e02ff */
[----:B------:R-:W-:Y:S01]  /*fe30*/  IADD3 R218, P2, PT, R69, R140, RZ ;  /* 0x0000008c45da7210 */ /* 0x000fe20007f5e0ff */
[----:B------:R-:W-:Y:S01]  /*fe40*/  IMAD R74, R74, 0x5c, RZ ;  /* 0x0000005c4a4a7824 */ /* 0x000fe200078e02ff */
[----:B------:R-:W0:Y:S02]  /*fe50*/  LDC R73, c[0x0][0x3d8] ;  /* 0x0000f600ff497b82 */ /* 0x000e240000000800 */
[----:B------:R-:W-:-:S02]  /*fe60*/  LEA.HI.X.SX32 R219, R65, R141, 0x1, P2 ;  /* 0x0000008d41db7211 */ /* 0x000fc400010f0eff */
[-C--:B------:R-:W-:Y:S01]  /*fe70*/  IADD3 R216, P2, PT, R71, R140.reuse, RZ ;  /* 0x0000008c47d87210 */ /* 0x080fe20007f5e0ff */
[----:B-1----:R-:W-:Y:S02]  /*fe80*/  IMAD R67, R67, 0x2e, RZ ;  /* 0x0000002e43437824 */ /* 0x002fe400078e02ff */
[----:B--2---:R-:W-:Y:S01]  /*fe90*/  IMAD R77, R77, 0x6c, RZ ;  /* 0x0000006c4d4d7824 */ /* 0x004fe200078e02ff */
[-C--:B------:R-:W-:Y:S01]  /*fea0*/  LEA.HI.X.SX32 R217, R240, R141.reuse, 0x1, P2 ;  /* 0x0000008df0d97211 */ /* 0x080fe200010f0eff */
[----:B------:R-:W-:Y:S01]  /*feb0*/  IMAD R81, R81, 0x7c, RZ ;  /* 0x0000007c51517824 */ /* 0x000fe200078e02ff */
[----:B------:R-:W-:Y:S01]  /*fec0*/  IADD3 R214, P2, PT, R74, R140, RZ ;  /* 0x0000008c4ad67210 */ /* 0x000fe20007f5e0ff */
[----:B------:R-:W-:Y:S01]  /*fed0*/  IMAD R70, R70, 0x3e, RZ ;  /* 0x0000003e46467824 */ /* 0x000fe200078e02ff */
[----:B------:R-:W-:Y:S01]  /*fee0*/  F2FP.F16.F32.PACK_AB R58, R75, R76 ;  /* 0x0000004c4b3a723e */ /* 0x000fe200000000ff */
[----:B------:R-:W-:Y:S01]  /*fef0*/  IMAD R234, R234, 0x36, RZ ;  /* 0x00000036eaea7824 */ /* 0x000fe200078e02ff */
[----:B------:R-:W-:Y:S01]  /*ff00*/  LEA.HI.X.SX32 R215, R67, R141, 0x1, P2 ;  /* 0x0000008d43d77211 */ /* 0x000fe200010f0eff */
[----:B------:R-:W1:Y:S01]  /*ff10*/  LDC R75, c[0x0][0x3d8] ;  /* 0x0000f600ff4b7b82 */ /* 0x000e620000000800 */
[----:B------:R-:W-:-:S04]  /*ff20*/  IADD3 R212, P2, PT, R77, R140, RZ ;  /* 0x0000008c4dd47210 */ /* 0x000fc80007f5e0ff */
[----:B------:R-:W-:-:S03]  /*ff30*/  LEA.HI.X.SX32 R213, R234, R141, 0x1, P2 ;  /* 0x0000008dead57211 */ /* 0x000fc600010f0eff */
[----:B------:R-:W2:Y:S01]  /*ff40*/  LDC R234, c[0x0][0x3d8] ;  /* 0x0000f600ffea7b82 */ /* 0x000ea20000000800 */
[----:B------:R-:W-:-:S04]  /*ff50*/  IADD3 R210, P2, PT, R81, R140, RZ ;  /* 0x0000008c51d27210 */ /* 0x000fc80007f5e0ff */
[----:B------:R-:W-:Y:S02]  /*ff60*/  LEA.HI.X.SX32 R211, R70, R141, 0x1, P2 ;  /* 0x0000008d46d37211 */ /* 0x000fe400010f0eff */
[----:B------:R-:W-:Y:S01]  /*ff70*/  IADD3 R208, P2, PT, R110, R140, RZ ;  /* 0x0000008c6ed07210 */ /* 0x000fe20007f5e0ff */
[----:B0-----:R-:W-:Y:S01]  /*ff80*/  IMAD R73, R73, 0x4e, RZ ;  /* 0x0000004e49497824 */ /* 0x001fe200078e02ff */
[----:B------:R-:W0:Y:S08]  /*ff90*/  LDC R78, c[0x0][0x3d8] ;  /* 0x0000f600ff4e7b82 */ /* 0x000e300000000800 */
[----:B------:R-:W3:Y:S01]  /*ffa0*/  LDC R144, c[0x0][0x3d8] ;  /* 0x0000f600ff907b82 */ /* 0x000ee20000000800 */
[----:B--2---:R-:W-:-:S07]  /*ffb0*/  IMAD R234, R234, 0x46, RZ ;  /* 0x00000046eaea7824 */ /* 0x004fce00078e02ff */
[----:B------:R-:W2:Y:S01]  /*ffc0*/  LDC R149, c[0x0][0x3d8] ;  /* 0x0000f600ff957b82 */ /* 0x000ea20000000800 */
[----:B------:R-:W-:Y:S02]  /*ffd0*/  LEA.HI.X.SX32 R209, R234, R141, 0x1, P2 ;  /* 0x0000008dead17211 */ /* 0x000fe400010f0eff */
[-C--:B------:R-:W-:Y:S02]  /*ffe0*/  IADD3 R206, P2, PT, R122, R140.reuse, RZ ;  /* 0x0000008c7ace7210 */ /* 0x080fe40007f5e0ff */
[----:B------:R-:W-:-:S03]  /*fff0*/  IADD3 R198, P3, PT, R2, R140, RZ ;  /* 0x0000008c02c67210 */ /* 0x000fc60007f7e0ff */
[----:B------:R-:W4:Y:S01]  /*10000*/  LDC R148, c[0x0][0x3d8] ;  /* 0x0000f600ff947b82 */ /* 0x000f220000000800 */
[----:B------:R-:W-:Y:S02]  /*10010*/  LEA.HI.X.SX32 R207, R73, R141, 0x1, P2 ;  /* 0x0000008d49cf7211 */ /* 0x000fe400010f0eff */
[----:B------:R-:W-:-:S04]  /*10020*/  IADD3 R204, P2, PT, R132, R140, RZ ;  /* 0x0000008c84cc7210 */ /* 0x000fc80007f5e0ff */
[-C--:B------:R-:W-:Y:S01]  /*10030*/  LEA.HI.X.SX32 R205, R232, R141.reuse, 0x1, P2 ;  /* 0x0000008de8cd7211 */ /* 0x080fe200010f0eff */
[----:B------:R-:W0:Y:S08]  /*10040*/  LDC R152, c[0x0][0x3d8] ;  /* 0x0000f600ff987b82 */ /* 0x000e300000000800 */
[----:B------:R-:W0:Y:S01]  /*10050*/  LDC R232, c[0x0][0x3d8] ;  /* 0x0000f600ffe87b82 */ /* 0x000e220000000800 */
[----:B------:R-:W-:-:S02]  /*10060*/  LEA.HI.X.SX32 R199, R85, R141, 0x1, P3 ;  /* 0x0000008d55c77211 */ /* 0x000fc400018f0eff */
[----:B------:R-:W-:Y:S02]  /*10070*/  F2FP.F16.F32.PACK_AB R60, R79, R80 ;  /* 0x000000504f3c723e */ /* 0x000fe400000000ff */
[-C--:B------:R-:W-:Y:S01]  /*10080*/  IADD3 R196, P3, PT, R65, R140.reuse, RZ ;  /* 0x0000008c41c47210 */ /* 0x080fe20007f7e0ff */
[----:B-1----:R-:W-:Y:S02]  /*10090*/  IMAD R75, R75, 0x5e, RZ ;  /* 0x0000005e4b4b7824 */ /* 0x002fe400078e02ff */
[----:B------:R-:W1:Y:S01]  /*100a0*/  LDC R79, c[0x0][0x3d8] ;  /* 0x0000f600ff4f7b82 */ /* 0x000e620000000800 */
[----:B------:R-:W-:Y:S01]  /*100b0*/  IMAD R90, R90, 0x17, RZ ;  /* 0x000000175a5a7824 */ /* 0x000fe200078e02ff */
[-C--:B------:R-:W-:Y:S02]  /*100c0*/  LEA.HI.X.SX32 R197, R87, R141.reuse, 0x1, P3 ;  /* 0x0000008d57c57211 */ /* 0x080fe400018f0eff */
[----:B------:R-:W-:Y:S02]  /*100d0*/  LEA.HI.X.SX32 R247, R101, R141, 0x1, P5 ;  /* 0x0000008d65f77211 */ /* 0x000fe400028f0eff */
[----:B------:R-:W-:-:S02]  /*100e0*/  IADD3 R202, P2, PT, R147, R140, RZ ;  /* 0x0000008c93ca7210 */ /* 0x000fc40007f5e0ff */
[-C--:B------:R-:W-:Y:S01]  /*100f0*/  IADD3 R194, P3, PT, R67, R140.reuse, RZ ;  /* 0x0000008c43c27210 */ /* 0x080fe20007f7e0ff */
[----:B------:R-:W-:Y:S01]  /*10100*/  IMAD R93, R93, 0x1f, RZ ;  /* 0x0000001f5d5d7824 */ /* 0x000fe200078e02ff */
[-C--:B------:R-:W-:Y:S01]  /*10110*/  IADD3 R244, P5, PT, R235, R140.reuse, RZ ;  /* 0x0000008cebf47210 */ /* 0x080fe20007fbe0ff */
[----:B------:R0:W-:Y:S01]  /*10120*/  STL.64 [R1+0x428], R28 ;  /* 0x0004281c01007387 */ /* 0x0001e20000100a00 */
[----:B------:R-:W1:Y:S01]  /*10130*/  LDC R235, c[0x0][0x3d8] ;  /* 0x0000f600ffeb7b82 */ /* 0x000e620000000800 */
[-C--:B------:R-:W-:Y:S02]  /*10140*/  LEA.HI.X.SX32 R203, R75, R141.reuse, 0x1, P2 ;  /* 0x0000008d4bcb7211 */ /* 0x080fe400010f0eff */
[-C--:B------:R-:W-:Y:S01]  /*10150*/  LEA.HI.X.SX32 R195, R90, R141.reuse, 0x1, P3 ;  /* 0x0000008d5ac37211 */ /* 0x080fe200018f0eff */
[----:B0-----:R-:W-:Y:S01]  /*10160*/  IMAD R252, R232, 0x66, RZ ;  /* 0x00000066e8fc7824 */ /* 0x001fe200078e02ff */
[-C--:B------:R-:W-:Y:S02]  /*10170*/  IADD3 R200, P2, PT, R153, R140.reuse, RZ ;  /* 0x0000008c99c87210 */ /* 0x080fe40007f5e0ff */
[----:B------:R-:W-:Y:S01]  /*10180*/  IADD3 R192, P3, PT, R70, R140, RZ ;  /* 0x0000008c46c07210 */ /* 0x000fe20007f7e0ff */
[----:B------:R-:W0:Y:S01]  /*10190*/  LDC R234, c[0x0][0x3d8] ;  /* 0x0000f600ffea7b82 */ /* 0x000e220000000800 */
[----:B------:R-:W-:-:S02]  /*101a0*/  LEA.HI.X.SX32 R201, R252, R141, 0x1, P2 ;  /* 0x0000008dfcc97211 */ /* 0x000fc400010f0eff */
[----:B------:R-:W-:Y:S01]  /*101b0*/  LEA.HI.X.SX32 R193, R93, R141, 0x1, P3 ;  /* 0x0000008d5dc17211 */ /* 0x000fe200018f0eff */
[----:B------:R-:W-:Y:S01]  /*101c0*/  STL.64 [R1+0x420], R230 ;  /* 0x000420e601007387 */ /* 0x000fe20000100a00 */
[----:B------:R-:W-:-:S03]  /*101d0*/  IADD3 R190, P3, PT, R73, R140, RZ ;  /* 0x0000008c49be7210 */ /* 0x000fc60007f7e0ff */
[----:B------:R-:W0:Y:S01]  /*101e0*/  LDC R252, c[0x0][0x3d8] ;  /* 0x0000f600fffc7b82 */ /* 0x000e220000000800 */
[----:B------:R-:W-:Y:S01]  /*101f0*/  STL.64 [R1+0x418], R224 ;  /* 0x000418e001007387 */ /* 0x000fe20000100a00 */
[----:B------:R-:W-:Y:S01]  /*10200*/  IMAD R98, R98, 0x2f, RZ ;  /* 0x0000002f62627824 */ /* 0x000fe200078e02ff */
[----:B------:R-:W-:Y:S02]  /*10210*/  LEA.HI.X.SX32 R191, R95, R141, 0x1, P3 ;  /* 0x0000008d5fbf7211 */ /* 0x000fe400018f0eff */
[----:B------:R-:W-:Y:S01]  /*10220*/  STL.64 [R1+0x410], R198 ;  /* 0x000410c601007387 */ /* 0x000fe20000100a00 */
[----:B------:R-:W-:Y:S01]  /*10230*/  IMAD R78, R78, 0x6e, RZ ;  /* 0x0000006e4e4e7824 */ /* 0x000fe200078e02ff */
[----:B------:R-:W-:Y:S01]  /*10240*/  IADD3 R188, P3, PT, R75, R140, RZ ;  /* 0x0000008c4bbc7210 */ /* 0x000fe20007f7e0ff */
[----:B------:R-:W0:Y:S01]  /*10250*/  LDC R151, c[0x0][0x3d8] ;  /* 0x0000f600ff977b82 */ /* 0x000e220000000800 */
[----:B------:R0:W-:Y:S04]  /*10260*/  STL.64 [R1+0x3f0], R26 ;  /* 0x0003f01a01007387 */ /* 0x0001e80000100a00 */
[----:B------:R-:W-:Y:S01]  /*10270*/  STL.64 [R1+0x3e8], R226 ;  /* 0x0003e8e201007387 */ /* 0x000fe20000100a00 */
[----:B------:R-:W-:-:S02]  /*10280*/  IMAD R102, R102, 0x37, RZ ;  /* 0x0000003766667824 */ /* 0x000fc400078e02ff */
[----:B------:R-:W0:Y:S01]  /*10290*/  LDC R155, c[0x0][0x3d8] ;  /* 0x0000f600ff9b7b82 */ /* 0x000e220000000800 */
[----:B------:R-:W-:Y:S01]  /*102a0*/  STL.64 [R1+0x3e0], R222 ;  /* 0x0003e0de01007387 */ /* 0x000fe20000100a00 */
[----:B------:R-:W-:-:S03]  /*102b0*/  LEA.HI.X.SX32 R189, R98, R141, 0x1, P3 ;  /* 0x0000008d62bd7211 */ /* 0x000fc600018f0eff */
[----:B------:R-:W-:Y:S01]  /*102c0*/  STL.64 [R1+0x3d8], R196 ;  /* 0x0003d8c401007387 */ /* 0x000fe20000100a00 */
[----:B-1----:R-:W-:Y:S01]  /*102d0*/  IMAD R79, R79, 0x7e, RZ ;  /* 0x0000007e4f4f7824 */ /* 0x002fe200078e02ff */
[----:B------:R-:W-:Y:S01]  /*102e0*/  IADD3 R186, P3, PT, R78, R140, RZ ;  /* 0x0000008c4eba7210 */ /* 0x000fe20007f7e0ff */
[----:B------:R-:W1:Y:S01]  /*102f0*/  LDC R154, c[0x0][0x3d8] ;  /* 0x0000f600ff9a7b82 */ /* 0x000e620000000800 */
[----:B------:R0:W-:Y:S01]  /*10300*/  STL.64 [R1+0x3b0], R24 ;  /* 0x0003b01801007387 */ /* 0x0001e20000100a00 */
[----:B------:R-:W-:-:S03]  /*10310*/  IMAD R109, R109, 0x3d, RZ ;  /* 0x0000003d6d6d7824 */ /* 0x000fc600078e02ff */
[----:B------:R-:W-:Y:S01]  /*10320*/  STL.64 [R1+0x3a8], R228 ;  /* 0x0003a8e401007387 */ /* 0x000fe20000100a00 */
[----:B------:R-:W-:Y:S02]  /*10330*/  IMAD R105, R105, 0x88, RZ ;  /* 0x0000008869697824 */ /* 0x000fe400078e02ff */
[----:B------:R-:W0:Y:S01]  /*10340*/  LDC R158, c[0x0][0x3d8] ;  /* 0x0000f600ff9e7b82 */ /* 0x000e220000000800 */
[----:B------:R-:W-:Y:S01]  /*10350*/  STL.64 [R1+0x3a0], R220 ;  /* 0x0003a0dc01007387 */ /* 0x000fe20000100a00 */
[----:B------:R-:W-:-:S03]  /*10360*/  IMAD R106, R106, 0x8a, RZ ;  /* 0x0000008a6a6a7824 */ /* 0x000fc600078e02ff */
[----:B------:R-:W-:Y:S01]  /*10370*/  STL.64 [R1+0x398], R194 ;  /* 0x000398c201007387 */ /* 0x000fe20000100a00 */
[----:B------:R-:W-:Y:S02]  /*10380*/  IMAD R114, R114, 0x3f, RZ ;  /* 0x0000003f72727824 */ /* 0x000fe400078e02ff */
[----:B------:R-:W1:Y:S01]  /*10390*/  LDC R156, c[0x0][0x3d8] ;  /* 0x0000f600ff9c7b82 */ /* 0x000e620000000800 */
[----:B------:R0:W-:Y:S01]  /*103a0*/  STL.64 [R1+0x370], R22 ;  /* 0x0003701601007387 */ /* 0x0001e20000100a00 */
[-C--:B------:R-:W-:Y:S01]  /*103b0*/  LEA.HI.X.SX32 R187, R102, R141.reuse, 0x1, P3 ;  /* 0x0000008d66bb7211 */ /* 0x080fe200018f0eff */
[----:B------:R-:W-:Y:S02]  /*103c0*/  IMAD R113, R113, 0x8e, RZ ;  /* 0x0000008e71717824 */ /* 0x000fe400078e02ff */
[----:B------:R-:W-:Y:S01]  /*103d0*/  STL.64 [R1+0x368], R138 ;  /* 0x0003688a01007387 */ /* 0x000fe20000100a00 */
[-C--:B------:R-:W-:Y:S01]  /*103e0*/  IADD3 R184, P3, PT, R79, R140.reuse, RZ ;  /* 0x0000008c4fb87210 */ /* 0x080fe20007f7e0ff */
[----:B------:R-:W-:Y:S01]  /*103f0*/  IMAD R235, R235, 0x44, RZ ;  /* 0x00000044ebeb7824 */ /* 0x000fe200078e02ff */
[----:B------:R-:W1:Y:S01]  /*10400*/  LDC R159, c[0x0][0x3d8] ;  /* 0x0000f600ff9f7b82 */ /* 0x000e620000000800 */
[----:B------:R-:W-:Y:S01]  /*10410*/  STL.64 [R1+0x360], R218 ;  /* 0x000360da01007387 */ /* 0x000fe20000100a00 */
[-C--:B------:R-:W-:Y:S01]  /*10420*/  LEA.HI.X.SX32 R15, R69, R141.reuse, 0x1, P4 ;  /* 0x0000008d450f7211 */ /* 0x080fe200020f0eff */
[----:B------:R-:W-:Y:S01]  /*10430*/  IMAD R121, R121, 0x45, RZ ;  /* 0x0000004579797824 */ /* 0x000fe200078e02ff */
[-C--:B------:R-:W-:Y:S01]  /*10440*/  IADD3 R12, P4, PT, R105, R140.reuse, RZ ;  /* 0x0000008c690c7210 */ /* 0x080fe20007f9e0ff */
[----:B------:R-:W-:Y:S01]  /*10450*/  STL.64 [R1+0x358], R192 ;  /* 0x000358c001007387 */ /* 0x000fe20000100a00 */
[----:B------:R-:W-:Y:S01]  /*10460*/  IMAD R117, R117, 0x98, RZ ;  /* 0x0000009875757824 */ /* 0x000fe200078e02ff */
[----:B------:R-:W-:Y:S01]  /*10470*/  LEA.HI.X.SX32 R245, R109, R141, 0x1, P5 ;  /* 0x0000008d6df57211 */ /* 0x000fe200028f0eff */
[----:B------:R-:W1:Y:S01]  /*10480*/  LDC R160, c[0x0][0x3d8] ;  /* 0x0000f600ffa07b82 */ /* 0x000e620000000800 */
[----:B------:R0:W-:Y:S01]  /*10490*/  STL.64 [R1+0x330], R20 ;  /* 0x0003301401007387 */ /* 0x0001e20000100a00 */
[----:B------:R-:W-:Y:S01]  /*104a0*/  IADD3 R242, P5, PT, R106, R140, RZ ;  /* 0x0000008c6af27210 */ /* 0x000fe20007fbe0ff */
[----:B------:R-:W-:-:S02]  /*104b0*/  IMAD R126, R126, 0x47, RZ ;  /* 0x000000477e7e7824 */ /* 0x000fc400078e02ff */
[----:B------:R-:W-:Y:S01]  /*104c0*/  STL.64 [R1+0x328], R250 ;  /* 0x000328fa01007387 */ /* 0x000fe20000100a00 */
[-C--:B------:R-:W-:Y:S02]  /*104d0*/  LEA.HI.X.SX32 R185, R114, R141.reuse, 0x1, P3 ;  /* 0x0000008d72b97211 */ /* 0x080fe400018f0eff */
[----:B------:R-:W1:Y:S01]  /*104e0*/  LDC R162, c[0x0][0x3d8] ;  /* 0x0000f600ffa27b82 */ /* 0x000e620000000800 */
[----:B------:R-:W-:Y:S01]  /*104f0*/  STL.64 [R1+0x320], R216 ;  /* 0x000320d801007387 */ /* 0x000fe20000100a00 */
[----:B------:R-:W-:Y:S01]  /*10500*/  IMAD R125, R125, 0x9e, RZ ;  /* 0x0000009e7d7d7824 */ /* 0x000fe200078e02ff */
[-C--:B------:R-:W-:Y:S02]  /*10510*/  IADD3 R182, P3, PT, R113, R140.reuse, RZ ;  /* 0x0000008c71b67210 */ /* 0x080fe40007f7e0ff */
[----:B------:R-:W-:Y:S01]  /*10520*/  STL.64 [R1+0x318], R190 ;  /* 0x000318be01007387 */ /* 0x000fe20000100a00 */
[-C--:B------:R-:W-:Y:S02]  /*10530*/  LEA.HI.X.SX32 R13, R235, R141.reuse, 0x1, P4 ;  /* 0x0000008deb0d7211 */ /* 0x080fe400020f0eff */
[----:B------:R-:W1:Y:S01]  /*10540*/  LDC R163, c[0x0][0x3d8] ;  /* 0x0000f600ffa37b82 */ /* 0x000e620000000800 */
[----:B------:R1:W-:Y:S01]  /*10550*/  STL.64 [R1+0x2f0], R18 ;  /* 0x0002f01201007387 */ /* 0x0003e20000100a00 */
[----:B------:R-:W-:Y:S01]  /*10560*/  IMAD R131, R131, 0x4d, RZ ;  /* 0x0000004d83837824 */ /* 0x000fe200078e02ff */
[----:B------:R-:W-:Y:S01]  /*10570*/  IADD3 R10, P4, PT, R117, R140, RZ ;  /* 0x0000008c750a7210 */ /* 0x000fe20007f9e0ff */
[----:B------:R-:W-:Y:S01]  /*10580*/  IMAD R129, R129, 0xa8, RZ ;  /* 0x000000a881817824 */ /* 0x000fe200078e02ff */
[----:B------:R-:W-:Y:S01]  /*10590*/  STL.64 [R1+0x2e8], R248 ;  /* 0x0002e8f801007387 */ /* 0x000fe20000100a00 */
[----:B------:R-:W-:-:S02]  /*105a0*/  LEA.HI.X.SX32 R243, R121, R141, 0x1, P5 ;  /* 0x0000008d79f37211 */ /* 0x000fc400028f0eff */
[----:B------:R-:W1:Y:S01]  /*105b0*/  LDC R167, c[0x0][0x3d8] ;  /* 0x0000f600ffa77b82 */ /* 0x000e620000000800 */
[----:B------:R-:W-:Y:S01]  /*105c0*/  STL.64 [R1+0x2e0], R214 ;  /* 0x0002e0d601007387 */ /* 0x000fe20000100a00 */
[-C--:B------:R-:W-:Y:S01]  /*105d0*/  IADD3 R240, P5, PT, R118, R140.reuse, RZ ;  /* 0x0000008c76f07210 */ /* 0x080fe20007fbe0ff */
[----:B0-----:R-:W-:Y:S01]  /*105e0*/  IMAD R65, R252, 0x74, RZ ;  /* 0x00000074fc417824 */ /* 0x001fe200078e02ff */
[-C--:B------:R-:W-:Y:S01]  /*105f0*/  LEA.HI.X.SX32 R183, R126, R141.reuse, 0x1, P3 ;  /* 0x0000008d7eb77211 */ /* 0x080fe200018f0eff */
[----:B------:R-:W-:Y:S03]  /*10600*/  STL.64 [R1+0x2d8], R188 ;  /* 0x0002d8bc01007387 */ /* 0x000fe60000100a00 */
[----:B------:R-:W0:Y:S01]  /*10610*/  LDC R170, c[0x0][0x3d8] ;  /* 0x0000f600ffaa7b82 */ /* 0x000e220000000800 */
[----:B------:R0:W-:Y:S01]  /*10620*/  STL.64 [R1+0x2b0], R16 ;  /* 0x0002b01001007387 */ /* 0x0001e20000100a00 */
[----:B------:R-:W-:Y:S01]  /*10630*/  IMAD R142, R142, 0xae, RZ ;  /* 0x000000ae8e8e7824 */ /* 0x000fe200078e02ff */
[----:B------:R-:W-:Y:S01]  /*10640*/  IADD3 R180, P3, PT, R125, R140, RZ ;  /* 0x0000008c7db47210 */ /* 0x000fe20007f7e0ff */
[----:B------:R-:W-:Y:S01]  /*10650*/  IMAD R234, R234, 0x54, RZ ;  /* 0x00000054eaea7824 */ /* 0x000fe200078e02ff */
[----:B------:R-:W-:Y:S01]  /*10660*/  STL.64 [R1+0x2a8], R246 ;  /* 0x0002a8f601007387 */ /* 0x000fe20000100a00 */
[----:B------:R-:W-:-:S02]  /*10670*/  LEA.HI.X.SX32 R11, R71, R141, 0x1, P4 ;  /* 0x0000008d470b7211 */ /* 0x000fc400020f0eff */
[----:B------:R-:W0:Y:S01]  /*10680*/  LDC R252, c[0x0][0x3d8] ;  /* 0x0000f600fffc7b82 */ /* 0x000e220000000800 */
[----:B------:R-:W-:Y:S01]  /*10690*/  IMAD R146, R146, 0x55, RZ ;  /* 0x0000005592927824 */ /* 0x000fe200078e02ff */
[----:B------:R-:W-:Y:S01]  /*106a0*/  STL.64 [R1+0x2a0], R212 ;  /* 0x0002a0d401007387 */ /* 0x000fe20000100a00 */
[----:B---3--:R-:W-:Y:S01]  /*106b0*/  IMAD R144, R144, 0xb8, RZ ;  /* 0x000000b890907824 */ /* 0x008fe200078e02ff */
[-C--:B------:R-:W-:Y:S01]  /*106c0*/  IADD3 R8, P4, PT, R129, R140.reuse, RZ ;  /* 0x0000008c81087210 */ /* 0x080fe20007f9e0ff */
[----:B------:R-:W-:Y:S01]  /*106d0*/  IMAD R145, R145, 0xba, RZ ;  /* 0x000000ba91917824 */ /* 0x000fe200078e02ff */
[-C--:B------:R-:W-:Y:S02]  /*106e0*/  LEA.HI.X.SX32 R241, R131, R141.reuse, 0x1, P5 ;  /* 0x0000008d83f17211 */ /* 0x080fe400028f0eff */
[----:B------:R-:W3:Y:S01]  /*106f0*/  LDC R173, c[0x0][0x3d8] ;  /* 0x0000f600ffad7b82 */ /* 0x000ee20000000800 */
[----:B------:R-:W-:Y:S01]  /*10700*/  STL.64 [R1+0x298], R186 ;  /* 0x000298ba01007387 */ /* 0x000fe20000100a00 */
[-C--:B------:R-:W-:Y:S01]  /*10710*/  IADD3 R238, P5, PT, R130, R140.reuse, RZ ;  /* 0x0000008c82ee7210 */ /* 0x080fe20007fbe0ff */
[----:B--2---:R-:W-:Y:S01]  /*10720*/  IMAD R149, R149, 0x57, RZ ;  /* 0x0000005795957824 */ /* 0x004fe200078e02ff */
[-C--:B------:R-:W-:Y:S01]  /*10730*/  LEA.HI.X.SX32 R181, R143, R141.reuse, 0x1, P3 ;  /* 0x0000008d8fb57211 */ /* 0x080fe200018f0eff */
[----:B------:R2:W-:Y:S03]  /*10740*/  STL.64 [R1+0x270], R14 ;  /* 0x0002700e01007387 */ /* 0x0005e60000100a00 */
[----:B------:R-:W0:Y:S01]  /*10750*/  LDC R171, c[0x0][0x3d8] ;  /* 0x0000f600ffab7b82 */ /* 0x000e220000000800 */
[----:B------:R-:W-:Y:S01]  /*10760*/  STL.64 [R1+0x268], R244 ;  /* 0x000268f401007387 */ /* 0x000fe20000100a00 */
[----:B----4-:R-:W-:Y:S01]  /*10770*/  IMAD R148, R148, 0xbe, RZ ;  /* 0x000000be94947824 */ /* 0x010fe200078e02ff */
[-C--:B------:R-:W-:Y:S01]  /*10780*/  IADD3 R178, P3, PT, R142, R140.reuse, RZ ;  /* 0x0000008c8eb27210 */ /* 0x080fe20007f7e0ff */
[----:B------:R-:W-:Y:S01]  /*10790*/  IMAD R152, R152, 0x5d, RZ ;  /* 0x0000005d98987824 */ /* 0x000fe200078e02ff */
[----:B------:R-:W-:Y:S01]  /*107a0*/  STL.64 [R1+0x260], R210 ;  /* 0x000260d201007387 */ /* 0x000fe20000100a00 */
[-C--:B------:R-:W-:Y:S01]  /*107b0*/  LEA.HI.X.SX32 R9, R234, R141.reuse, 0x1, P4 ;  /* 0x0000008dea097211 */ /* 0x080fe200020f0eff */
[----:B------:R-:W-:Y:S01]  /*107c0*/  IMAD R150, R150, 0xc8, RZ ;  /* 0x000000c896967824 */ /* 0x000fe200078e02ff */
[-C--:B------:R-:W-:Y:S01]  /*107d0*/  IADD3 R6, P4, PT, R144, R140.reuse, RZ ;  /* 0x0000008c90067210 */ /* 0x080fe20007f9e0ff */
[----:B------:R-:W-:Y:S01]  /*107e0*/  STL.64 [R1+0x258], R184 ;  /* 0x000258b801007387 */ /* 0x000fe20000100a00 */
[-C--:B------:R-:W-:Y:S01]  /*107f0*/  LEA.HI.X.SX32 R239, R146, R141.reuse, 0x1, P5 ;  /* 0x0000008d92ef7211 */ /* 0x080fe200028f0eff */
[----:B------:R-:W4:Y:S01]  /*10800*/  LDC R174, c[0x0][0x3d8] ;  /* 0x0000f600ffae7b82 */ /* 0x000f220000000800 */
[----:B------:R-:W-:Y:S01]  /*10810*/  IMAD R151, R151, 0xca, RZ ;  /* 0x000000ca97977824 */ /* 0x000fe200078e02ff */
[----:B------:R0:W-:Y:S01]  /*10820*/  STL.64 [R1+0x230], R12 ;  /* 0x0002300c01007387 */ /* 0x0001e20000100a00 */
[-C--:B------:R-:W-:Y:S01]  /*10830*/  IADD3 R236, P5, PT, R145, R140.reuse, RZ ;  /* 0x0000008c91ec7210 */ /* 0x080fe20007fbe0ff */
[----:B------:R-:W-:Y:S01]  /*10840*/  IMAD R155, R155, 0x5f, RZ ;  /* 0x0000005f9b9b7824 */ /* 0x000fe200078e02ff */
[----:B------:R-:W-:Y:S01]  /*10850*/  LEA.HI.X.SX32 R179, R149, R141, 0x1, P3 ;  /* 0x0000008d95b37211 */ /* 0x000fe200018f0eff */
[----:B------:R-:W-:Y:S01]  /*10860*/  STL.64 [R1+0x228], R242 ;  /* 0x000228f201007387 */ /* 0x000fe20000100a00 */
[----:B-1----:R-:W-:Y:S01]  /*10870*/  IMAD R154, R154, 0xce, RZ ;  /* 0x000000ce9a9a7824 */ /* 0x002fe200078e02ff */
[----:B------:R-:W-:-:S02]  /*10880*/  IADD3 R176, P3, PT, R148, R140, RZ ;  /* 0x0000008c94b07210 */ /* 0x000fc40007f7e0ff */
[----:B------:R-:W-:Y:S01]  /*10890*/  STL.64 [R1+0x220], R208 ;  /* 0x000220d001007387 */ /* 0x000fe20000100a00 */
[-C--:B------:R-:W-:Y:S01]  /*108a0*/  LEA.HI.X.SX32 R7, R74, R141.reuse, 0x1, P4 ;  /* 0x0000008d4a077211 */ /* 0x080fe200020f0eff */
[----:B------:R-:W-:Y:S01]  /*108b0*/  IMAD R158, R158, 0x65, RZ ;  /* 0x000000659e9e7824 */ /* 0x000fe200078e02ff */
[-C--:B------:R-:W-:Y:S01]  /*108c0*/  IADD3 R4, P4, PT, R150, R140.reuse, RZ ;  /* 0x0000008c96047210 */ /* 0x080fe20007f9e0ff */
[----:B------:R-:W-:Y:S01]  /*108d0*/  STL.64 [R1+0x218], R182 ;  /* 0x000218b601007387 */ /* 0x000fe20000100a00 */
[----:B------:R-:W-:Y:S01]  /*108e0*/  IMAD R156, R156, 0xd8, RZ ;  /* 0x000000d89c9c7824 */ /* 0x000fe200078e02ff */
[----:B------:R-:W-:Y:S01]  /*108f0*/  LEA.HI.X.SX32 R237, R152, R141, 0x1, P5 ;  /* 0x0000008d98ed7211 */ /* 0x000fe200028f0eff */
[----:B------:R-:W-:Y:S01]  /*10900*/  IMAD R157, R157, 0xda, RZ ;  /* 0x000000da9d9d7824 */ /* 0x000fe200078e02ff */
[----:B------:R1:W-:Y:S01]  /*10910*/  STL.64 [R1+0x1f0], R10 ;  /* 0x0001f00a01007387 */ /* 0x0003e20000100a00 */
[----:B------:R-:W-:Y:S01]  /*10920*/  IADD3 R234, P5, PT, R151, R140, RZ ;  /* 0x0000008c97ea7210 */ /* 0x000fe20007fbe0ff */
[----:B------:R-:W-:-:S02]  /*10930*/  IMAD R161, R161, 0x67, RZ ;  /* 0x00000067a1a17824 */ /* 0x000fc400078e02ff */
[----:B------:R-:W-:Y:S01]  /*10940*/  STL.64 [R1+0x1e8], R240 ;  /* 0x0001e8f001007387 */ /* 0x000fe20000100a00 */
[----:B------:R-:W-:Y:S01]  /*10950*/  IMAD R159, R159, 0xdc, RZ ;  /* 0x000000dc9f9f7824 */ /* 0x000fe200078e02ff */
[-C--:B------:R-:W-:Y:S02]  /*10960*/  LEA.HI.X.SX32 R177, R155, R141.reuse, 0x1, P3 ;  /* 0x0000008d9bb17211 */ /* 0x080fe400018f0eff */
[----:B------:R-:W-:Y:S01]  /*10970*/  STL.64 [R1+0x1e0], R206 ;  /* 0x0001e0ce01007387 */ /* 0x000fe20000100a00 */
[----:B------:R-:W-:Y:S01]  /*10980*/  IMAD R160, R160, 0xde, RZ ;  /* 0x000000dea0a07824 */ /* 0x000fe200078e02ff */
[-C--:B------:R-:W-:Y:S02]  /*10990*/  IADD3 R144, P3, PT, R154, R140.reuse, RZ ;  /* 0x0000008c9a907210 */ /* 0x080fe40007f7e0ff */
[----:B------:R-:W-:Y:S01]  /*109a0*/  STL.64 [R1+0x1d8], R180 ;  /* 0x0001d8b401007387 */ /* 0x000fe20000100a00 */
[-C--:B------:R-:W-:Y:S01]  /*109b0*/  LEA.HI.X.SX32 R5, R233, R141.reuse, 0x1, P4 ;  /* 0x0000008de9057211 */ /* 0x080fe200020f0eff */
[----:B------:R-:W-:Y:S01]  /*109c0*/  IMAD R164, R164, 0x6d, RZ ;  /* 0x0000006da4a47824 */ /* 0x000fe200078e02ff */
[-C--:B------:R-:W-:Y:S01]  /*109d0*/  IADD3 R136, P4, PT, R156, R140.reuse, RZ ;  /* 0x0000008c9c887210 */ /* 0x080fe20007f9e0ff */
[----:B------:R0:W-:Y:S01]  /*109e0*/  STL.64 [R1+0x1b0], R8 ;  /* 0x0001b00801007387 */ /* 0x0001e20000100a00 */
[----:B------:R-:W-:Y:S01]  /*109f0*/  IMAD R162, R162, 0xe8, RZ ;  /* 0x000000e8a2a27824 */ /* 0x000fe200078e02ff */
[----:B------:R-:W-:Y:S01]  /*10a00*/  LEA.HI.X.SX32 R235, R158, R141, 0x1, P5 ;  /* 0x0000008d9eeb7211 */ /* 0x000fe200028f0eff */
[----:B------:R-:W-:Y:S01]  /*10a10*/  IMAD R163, R163, 0xea, RZ ;  /* 0x000000eaa3a37824 */ /* 0x000fe200078e02ff */
[----:B------:R-:W-:Y:S01]  /*10a20*/  STL.64 [R1+0x1a8], R238 ;  /* 0x0001a8ee01007387 */ /* 0x000fe20000100a00 */
[----:B------:R-:W-:Y:S01]  /*10a30*/  IADD3 R232, P5, PT, R157, R140, RZ ;  /* 0x0000008c9de87210 */ /* 0x000fe20007fbe0ff */
[----:B------:R-:W-:-:S02]  /*10a40*/  IMAD R167, R167, 0x6f, RZ ;  /* 0x0000006fa7a77824 */ /* 0x000fc400078e02ff */
        /* <DEDUP_REMOVED lines=8> */
[-C--:B------:R-:W-:Y:S01]  /*10ad0*/  LEA.HI.X.SX32 R137, R77, R141.reuse, 0x1, P4 ;  /* 0x0000008d4d897211 */ /* 0x080fe200020f0eff */
[----:B0-----:R-:W-:Y:S01]  /*10ae0*/  IMAD R170, R170, 0x75, RZ ;  /* 0x00000075aaaa7824 */ /* 0x001fe200078e02ff */
[-C--:B------:R-:W-:Y:S01]  /*10af0*/  IADD3 R158, P4, PT, R162, R140.reuse, RZ ;  /* 0x0000008ca29e7210 */ /* 0x080fe20007f9e0ff */
[----:B------:R-:W-:Y:S01]  /*10b00*/  STL.64 [R1+0x168], R236 ;  /* 0x000168ec01007387 */ /* 0x000fe20000100a00 */
[----:B------:R-:W-:Y:S01]  /*10b10*/  IMAD R168, R168, 0xf8, RZ ;  /* 0x000000f8a8a87824 */ /* 0x000fe200078e02ff */
[-C--:B------:R-:W-:Y:S01]  /*10b20*/  LEA.HI.X.SX32 R233, R164, R141.reuse, 0x1, P5 ;  /* 0x0000008da4e97211 */ /* 0x080fe200028f0eff */
[----:B------:R-:W-:Y:S01]  /*10b30*/  IMAD R169, R169, 0xfa, RZ ;  /* 0x000000faa9a97824 */ /* 0x000fe200078e02ff */
[----:B------:R-:W-:Y:S01]  /*10b40*/  STL.64 [R1+0x160], R202 ;  /* 0x000160ca01007387 */ /* 0x000fe20000100a00 */
[-C--:B------:R-:W-:Y:S01]  /*10b50*/  IADD3 R154, P5, PT, R163, R140.reuse, RZ ;  /* 0x0000008ca39a7210 */ /* 0x080fe20007fbe0ff */
[----:B------:R-:W-:Y:S01]  /*10b60*/  IMAD R252, R252, 0x76, RZ ;  /* 0x00000076fcfc7824 */ /* 0x000fe200078e02ff */
[----:B------:R-:W-:Y:S01]  /*10b70*/  LEA.HI.X.SX32 R151, R78, R141, 0x1, P2 ;  /* 0x0000008d4e977211 */ /* 0x000fe200010f0eff */
[----:B------:R-:W-:Y:S01]  /*10b80*/  STL.64 [R1+0x158], R176 ;  /* 0x000158b001007387 */ /* 0x000fe20000100a00 */
[----:B---3--:R-:W-:Y:S01]  /*10b90*/  IMAD R173, R173, 0x77, RZ ;  /* 0x00000077adad7824 */ /* 0x008fe200078e02ff */
[----:B------:R-:W-:-:S02]  /*10ba0*/  IADD3 R148, P2, PT, R165, R140, RZ ;  /* 0x0000008ca5947210 */ /* 0x000fc40007f5e0ff */
[----:B------:R0:W-:Y:S01]  /*10bb0*/  STL.64 [R1+0x130], R4 ;  /* 0x0001300401007387 */ /* 0x0001e20000100a00 */
[-C--:B------:R-:W-:Y:S01]  /*10bc0*/  LEA.HI.X.SX32 R143, R167, R141.reuse, 0x1, P3 ;  /* 0x0000008da78f7211 */ /* 0x080fe200018f0eff */
[----:B------:R-:W-:Y:S01]  /*10bd0*/  IMAD R171, R171, 0xfc, RZ ;  /* 0x000000fcabab7824 */ /* 0x000fe200078e02ff */
[-C--:B------:R-:W-:Y:S01]  /*10be0*/  IADD3 R130, P3, PT, R166, R140.reuse, RZ ;  /* 0x0000008ca6827210 */ /* 0x080fe20007f7e0ff */
[----:B------:R-:W-:Y:S01]  /*10bf0*/  STL.64 [R1+0x128], R234 ;  /* 0x000128ea01007387 */ /* 0x000fe20000100a00 */
[-C--:B------:R-:W-:Y:S01]  /*10c00*/  LEA.HI.X.SX32 R159, R65, R141.reuse, 0x1, P4 ;  /* 0x0000008d419f7211 */ /* 0x080fe200020f0eff */
[----:B------:R-:W-:Y:S01]  /*10c10*/  IMAD R175, R175, 0x7d, RZ ;  /* 0x0000007dafaf7824 */ /* 0x000fe200078e02ff */
[-C--:B------:R-:W-:Y:S01]  /*10c20*/  IADD3 R156, P4, PT, R168, R140.reuse, RZ ;  /* 0x0000008ca89c7210 */ /* 0x080fe20007f9e0ff */
[----:B------:R-:W-:Y:S01]  /*10c30*/  STL.64 [R1+0x120], R200 ;  /* 0x000120c801007387 */ /* 0x000fe20000100a00 */
[-C--:B------:R-:W-:Y:S01]  /*10c40*/  LEA.HI.X.SX32 R155, R170, R141.reuse, 0x1, P5 ;  /* 0x0000008daa9b7211 */ /* 0x080fe200028f0eff */
[----:B------:R-:W-:Y:S01]  /*10c50*/  IMAD R172, R172, 0xfe, RZ ;  /* 0x000000feacac7824 */ /* 0x000fe200078e02ff */
[----:B------:R-:W-:Y:S01]  /*10c60*/  IADD3 R152, P5, PT, R169, R140, RZ ;  /* 0x0000008ca9987210 */ /* 0x000fe20007fbe0ff */
[----:B------:R-:W-:Y:S01]  /*10c70*/  STL.64 [R1+0x118], R144 ;  /* 0x0001189001007387 */ /* 0x000fe20000100a00 */
[----:B------:R-:W-:-:S03]  /*10c80*/  LEA.HI.X.SX32 R149, R252, R141, 0x1, P2 ;  /* 0x0000008dfc957211 */ /* 0x000fc600010f0eff */
[----:B------:R3:W-:Y:S01]  /*10c90*/  STL.64 [R1+0xf0], R136 ;  /* 0x0000f08801007387 */ /* 0x0007e20000100a00 */
[----:B------:R-:W-:-:S03]  /*10ca0*/  LEA.HI.X.SX32 R131, R173, R141, 0x1, P3 ;  /* 0x0000008dad837211 */ /* 0x000fc600018f0eff */
[----:B------:R-:W-:Y:S01]  /*10cb0*/  STL.64 [R1+0xe8], R232 ;  /* 0x0000e8e801007387 */ /* 0x000fe20000100a00 */
[----:B------:R-:W-:Y:S01]  /*10cc0*/  PRMT R128, RZ, 0x7610, R128 ;  /* 0x00007610ff807816 */ /* 0x000fe20000000080 */
[----:B----4-:R-:W-:Y:S01]  /*10cd0*/  IMAD R174, R174, 0x7f, RZ ;  /* 0x0000007faeae7824 */ /* 0x010fe200078e02ff */
[-C--:B------:R-:W-:Y:S01]  /*10ce0*/  IADD3 R146, P2, PT, R171, R140.reuse, RZ ;  /* 0x0000008cab927210 */ /* 0x080fe20007f5e0ff */
[----:B------:R-:W-:Y:S01]  /*10cf0*/  STL.64 [R1+0xe0], R150 ;  /* 0x0000e09601007387 */ /* 0x000fe20000100a00 */
[-C--:B------:R-:W-:Y:S02]  /*10d00*/  LEA.HI.X.SX32 R157, R81, R141.reuse, 0x1, P4 ;  /* 0x0000008d519d7211 */ /* 0x080fe400020f0eff */
[----:B------:R-:W-:Y:S01]  /*10d10*/  PRMT R124, RZ, 0x7610, R124 ;  /* 0x00007610ff7c7816 */ /* 0x000fe2000000007c */
[----:B------:R-:W-:Y:S01]  /*10d20*/  STL.64 [R1+0xd8], R142 ;  /* 0x0000d88e01007387 */ /* 0x000fe20000100a00 */
[----:B------:R-:W-:Y:S02]  /*10d30*/  LEA.HI.X.SX32 R153, R175, R141, 0x1, P5 ;  /* 0x0000008daf997211 */ /* 0x000fe400028f0eff */
[----:B------:R-:W-:Y:S01]  /*10d40*/  IADD3 R66, P3, PT, R172, R140, RZ ;  /* 0x0000008cac427210 */ /* 0x000fe20007f7e0ff */
[----:B------:R-:W-:Y:S01]  /*10d50*/  STL.64 [R1+0xb0], R158 ;  /* 0x0000b09e01007387 */ /* 0x000fe20000100a00 */
[----:B------:R-:W-:-:S03]  /*10d60*/  PRMT R120, RZ, 0x7610, R120 ;  /* 0x00007610ff787816 */ /* 0x000fc60000000078 */
[----:B------:R-:W-:Y:S01]  /*10d70*/  STL.64 [R1+0xa8], R154 ;  /* 0x0000a89a01007387 */ /* 0x000fe20000100a00 */
[----:B------:R-:W-:-:S03]  /*10d80*/  LEA.HI.X.SX32 R147, R79, R141, 0x1, P2 ;  /* 0x0000008d4f937211 */ /* 0x000fc600010f0eff */
[----:B------:R-:W-:Y:S01]  /*10d90*/  STL.64 [R1+0xa0], R148 ;  /* 0x0000a09401007387 */ /* 0x000fe20000100a00 */
[----:B------:R-:W-:-:S03]  /*10da0*/  PRMT R116, RZ, 0x7610, R116 ;  /* 0x00007610ff747816 */ /* 0x000fc60000000074 */
[----:B------:R4:W-:Y:S01]  /*10db0*/  STL.64 [R1+0x98], R130 ;  /* 0x0000988201007387 */ /* 0x0009e20000100a00 */
[----:B------:R-:W-:Y:S02]  /*10dc0*/  PRMT R112, RZ, 0x7610, R112 ;  /* 0x00007610ff707816 */ /* 0x000fe40000000070 */
[----:B------:R-:W-:Y:S01]  /*10dd0*/  LEA.HI.X.SX32 R67, R174, R141, 0x1, P3 ;  /* 0x0000008dae437211 */ /* 0x000fe200018f0eff */
[----:B------:R-:W-:Y:S01]  /*10de0*/  STL.64 [R1+0x70], R156 ;  /* 0x0000709c01007387 */ /* 0x000fe20000100a00 */
[----:B------:R-:W-:-:S03]  /*10df0*/  PRMT R108, RZ, 0x7610, R108 ;  /* 0x00007610ff6c7816 */ /* 0x000fc6000000006c */
[----:B------:R-:W-:Y:S01]  /*10e00*/  STL.64 [R1+0x68], R152 ;  /* 0x0000689801007387 */ /* 0x000fe20000100a00 */
[----:B------:R-:W-:-:S03]  /*10e10*/  PRMT R104, RZ, 0x7610, R104 ;  /* 0x00007610ff687816 */ /* 0x000fc60000000068 */
[----:B------:R-:W5:Y:S01]  /*10e20*/  @P0 LDG.E.U16 R128, desc[UR14][R28.64] ;  /* 0x0000000e1c800981 */ /* 0x000f62000c1e1500 */
[----:B------:R-:W-:-:S03]  /*10e30*/  PRMT R100, RZ, 0x7610, R100 ;  /* 0x00007610ff647816 */ /* 0x000fc60000000064 */
[----:B------:R-:W5:Y:S01]  /*10e40*/  @P0 LDG.E.U16 R124, desc[UR14][R26.64] ;  /* 0x0000000e1a7c0981 */ /* 0x000f62000c1e1500 */
[----:B------:R-:W-:-:S03]  /*10e50*/  PRMT R96, RZ, 0x7610, R96 ;  /* 0x00007610ff607816 */ /* 0x000fc60000000060 */
[----:B------:R-:W5:Y:S04]  /*10e60*/  @P0 LDG.E.U16 R120, desc[UR14][R24.64] ;  /* 0x0000000e18780981 */ /* 0x000f68000c1e1500 */
[----:B------:R-:W5:Y:S01]  /*10e70*/  LDL.LU.64 R28, [R1+0x870] ;  /* 0x00087000011c7983 */ /* 0x000f620000300a00 */
[----:B------:R-:W-:-:S03]  /*10e80*/  PRMT R92, RZ, 0x7610, R92 ;  /* 0x00007610ff5c7816 */ /* 0x000fc6000000005c */
[----:B------:R-:W5:Y:S01]  /*10e90*/  LDL.LU.64 R26, [R1+0x868] ;  /* 0x00086800011a7983 */ /* 0x000f620000300a00 */
[----:B------:R-:W-:-:S03]  /*10ea0*/  PRMT R88, RZ, 0x7610, R88 ;  /* 0x00007610ff587816 */ /* 0x000fc60000000058 */
[----:B------:R-:W-:Y:S01]  /*10eb0*/  STL.64 [R1+0x60], R146 ;  /* 0x0000609201007387 */ /* 0x000fe20000100a00 */
[----:B------:R-:W-:-:S03]  /*10ec0*/  PRMT R84, RZ, 0x7610, R84 ;  /* 0x00007610ff547816 */ /* 0x000fc60000000054 */
[----:B------:R-:W5:Y:S01]  /*10ed0*/  LDL.LU.64 R24, [R1+0x860] ;  /* 0x0008600001187983 */ /* 0x000f620000300a00 */
[----:B------:R-:W-:-:S03]  /*10ee0*/  PRMT R80, RZ, 0x7610, R80 ;  /* 0x00007610ff507816 */ /* 0x000fc60000000050 */
[----:B------:R0:W-:Y:S04]  /*10ef0*/  STL.64 [R1+0x58], R66 ;  /* 0x0000584201007387 */ /* 0x0001e80000100a00 */
[----:B------:R-:W5:Y:S01]  /*10f00*/  @P0 LDG.E.U16 R116, desc[UR14][R22.64] ;  /* 0x0000000e16740981 */ /* 0x000f62000c1e1500 */
[----:B------:R-:W-:-:S03]  /*10f10*/  PRMT R76, RZ, 0x7610, R76 ;  /* 0x00007610ff4c7816 */ /* 0x000fc6000000004c */
[----:B------:R-:W5:Y:S01]  /*10f20*/  @P0 LDG.E.U16 R112, desc[UR14][R20.64] ;  /* 0x0000000e14700981 */ /* 0x000f62000c1e1500 */
[----:B------:R-:W-:-:S03]  /*10f30*/  PRMT R127, RZ, 0x7610, R127 ;  /* 0x00007610ff7f7816 */ /* 0x000fc6000000007f */
[----:B------:R-:W5:Y:S04]  /*10f40*/  @P0 LDG.E.U16 R108, desc[UR14][R18.64] ;  /* 0x0000000e126c0981 */ /* 0x000f68000c1e1500 */
[----:B------:R-:W5:Y:S04]  /*10f50*/  LDL.LU.64 R22, [R1+0x858] ;  /* 0x0008580001167983 */ /* 0x000f680000300a00 */
[----:B------:R-:W5:Y:S01]  /*10f60*/  LDL.LU.64 R20, [R1+0x850] ;  /* 0x0008500001147983 */ /* 0x000f620000300a00 */
[----:B------:R-:W-:-:S03]  /*10f70*/  PRMT R123, RZ, 0x7610, R123 ;  /* 0x00007610ff7b7816 */ /* 0x000fc6000000007b */
[----:B------:R-:W5:Y:S04]  /*10f80*/  LDL.LU.64 R18, [R1+0x848] ;  /* 0x0008480001127983 */ /* 0x000f680000300a00 */
[----:B------:R-:W5:Y:S01]  /*10f90*/  @P0 LDG.E.U16 R104, desc[UR14][R16.64] ;  /* 0x0000000e10680981 */ /* 0x000f62000c1e1500 */
[----:B------:R-:W-:-:S03]  /*10fa0*/  PRMT R119, RZ, 0x7610, R119 ;  /* 0x00007610ff777816 */ /* 0x000fc60000000077 */
[----:B------:R-:W5:Y:S04]  /*10fb0*/  @P0 LDG.E.U16 R100, desc[UR14][R14.64] ;  /* 0x0000000e0e640981 */ /* 0x000f68000c1e1500 */
[----:B------:R-:W5:Y:S04]  /*10fc0*/  @P0 LDG.E.U16 R96, desc[UR14][R12.64] ;  /* 0x0000000e0c600981 */ /* 0x000f68000c1e1500 */
[----:B------:R-:W5:Y:S04]  /*10fd0*/  LDL.LU.64 R16, [R1+0x840] ;  /* 0x0008400001107983 */ /* 0x000f680000300a00 */
[----:B--2---:R-:W5:Y:S04]  /*10fe0*/  LDL.LU.64 R14, [R1+0x838] ;  /* 0x00083800010e7983 */ /* 0x004f680000300a00 */
[----:B------:R-:W5:Y:S04]  /*10ff0*/  LDL.LU.64 R12, [R1+0x830] ;  /* 0x00083000010c7983 */ /* 0x000f680000300a00 */
[----:B------:R-:W5:Y:S04]  /*11000*/  @P0 LDG.E.U16 R92, desc[UR14][R10.64] ;  /* 0x0000000e0a5c0981 */ /* 0x000f68000c1e1500 */
[----:B------:R-:W5:Y:S04]  /*11010*/  @P0 LDG.E.U16 R88, desc[UR14][R8.64] ;  /* 0x0000000e08580981 */ /* 0x000f68000c1e1500 */
[----:B------:R-:W5:Y:S04]  /*11020*/  @P0 LDG.E.U16 R84, desc[UR14][R6.64] ;  /* 0x0000000e06540981 */ /* 0x000f68000c1e1500 */
[----:B-1----:R-:W5:Y:S04]  /*11030*/  LDL.LU.64 R10, [R1+0x828] ;  /* 0x00082800010a7983 */ /* 0x002f680000300a00 */
[----:B------:R-:W5:Y:S04]  /*11040*/  LDL.LU.64 R8, [R1+0x820] ;  /* 0x0008200001087983 */ /* 0x000f680000300a00 */
[----:B------:R-:W5:Y:S04]  /*11050*/  LDL.LU.64 R6, [R1+0x818] ;  /* 0x0008180001067983 */ /* 0x000f680000300a00 */
[----:B------:R-:W5:Y:S04]  /*11060*/  @P0 LDG.E.U16 R80, desc[UR14][R4.64] ;  /* 0x0000000e04500981 */ /* 0x000f68000c1e1500 */
[----:B------:R-:W5:Y:S04]  /*11070*/  @P0 LDG.E.U16 R76, desc[UR14][R136.64] ;  /* 0x0000000e884c0981 */ /* 0x000f68000c1e1500 */
[----:B------:R-:W5:Y:S04]  /*11080*/  @P0 LDG.E.U16 R127, desc[UR14][R230.64] ;  /* 0x0000000ee67f0981 */ /* 0x000f68000c1e1500 */
[----:B0-----:R-:W5:Y:S04]  /*11090*/  LDL.LU.64 R4, [R1+0x810] ;  /* 0x0008100001047983 */ /* 0x001f680000300a00 */
[----:B---3--:R-:W5:Y:S04]  /*110a0*/  LDL.LU.64 R136, [R1+0x808] ;  /* 0x0008080001887983 */ /* 0x008f680000300a00 */
[----:B------:R-:W2:Y:S04]  /*110b0*/  LDL.LU.64 R230, [R1+0x800] ;  /* 0x0008000001e67983 */ /* 0x000ea80000300a00 */
[----:B------:R-:W5:Y:S04]  /*110c0*/  @P0 LDG.E.U16 R123, desc[UR14][R226.64] ;  /* 0x0000000ee27b0981 */ /* 0x000f68000c1e1500 */
[----:B------:R-:W5:Y:S04]  /*110d0*/  @P0 LDG.E.U16 R119, desc[UR14][R228.64] ;  /* 0x0000000ee4770981 */ /* 0x000f68000c1e1500 */
[----:B------:R-:W3:Y:S04]  /*110e0*/  LDL.LU.64 R226, [R1+0x7f8] ;  /* 0x0007f80001e27983 */ /* 0x000ee80000300a00 */
[----:B------:R-:W3:Y:S01]  /*110f0*/  LDL.LU.64 R228, [R1+0x7f0] ;  /* 0x0007f00001e47983 */ /* 0x000ee20000300a00 */
[----:B------:R-:W-:-:S06]  /*11100*/  PRMT R115, RZ, 0x7610, R115 ;  /* 0x00007610ff737816 */ /* 0x000fcc0000000073 */
[----:B------:R-:W5:Y:S04]  /*11110*/  @P0 LDG.E.U16 R115, desc[UR14][R138.64] ;  /* 0x0000000e8a730981 */ /* 0x000f68000c1e1500 */
[----:B------:R-:W5:Y:S01]  /*11120*/  LDL.LU.64 R138, [R1+0x7e8] ;  /* 0x0007e800018a7983 */ /* 0x000f620000300a00 */
[----:B------:R-:W-:Y:S02]  /*11130*/  PRMT R0, RZ, 0x7610, R0 ;  /* 0x00007610ff007816 */ /* 0x000fe40000000000 */
[----:B------:R-:W-:-:S04]  /*11140*/  PRMT R69, RZ, 0x7610, R69 ;  /* 0x00007610ff457816 */ /* 0x000fc80000000045 */
[----:B------:R-:W5:Y:S04]  /*11150*/  @P0 LDG.E.U16 R0, desc[UR14][R66.64] ;  /* 0x0000000e42000981 */ /* 0x000f68000c1e1500 */
[----:B------:R4:W5:Y:S01]  /*11160*/  @P0 LDG.E.U16 R69, desc[UR14][R130.64] ;  /* 0x0000000e82450981 */ /* 0x000962000c1e1500 */
[----:B------:R-:W-:Y:S02]  /*11170*/  PRMT R72, RZ, 0x7610, R72 ;  /* 0x00007610ff487816 */ /* 0x000fe40000000048 */
[----:B------:R-:W-:Y:S02]  /*11180*/  PRMT R68, RZ, 0x7610, R68 ;  /* 0x00007610ff447816 */ /* 0x000fe40000000044 */
[----:B------:R-:W-:Y:S02]  /*11190*/  PRMT R111, RZ, 0x7610, R111 ;  /* 0x00007610ff6f7816 */ /* 0x000fe4000000006f */
[----:B------:R-:W-:Y:S01]  /*111a0*/  PRMT R107, RZ, 0x7610, R107 ;  /* 0x00007610ff6b7816 */ /* 0x000fe2000000006b */
[----:B------:R0:W5:Y:S01]  /*111b0*/  @P0 LDG.E.U16 R72, desc[UR14][R158.64] ;  /* 0x0000000e9e480981 */ /* 0x000162000c1e1500 */
[----:B------:R-:W-:-:S02]  /*111c0*/  PRMT R103, RZ, 0x7610, R103 ;  /* 0x00007610ff677816 */ /* 0x000fc40000000067 */
[----:B------:R-:W-:Y:S01]  /*111d0*/  PRMT R99, RZ, 0x7610, R99 ;  /* 0x00007610ff637816 */ /* 0x000fe20000000063 */
[----:B------:R0:W5:Y:S01]  /*111e0*/  @P0 LDG.E.U16 R68, desc[UR14][R156.64] ;  /* 0x0000000e9c440981 */ /* 0x000162000c1e1500 */
[----:B------:R-:W-:Y:S02]  /*111f0*/  PRMT R95, RZ, 0x7610, R95 ;  /* 0x00007610ff5f7816 */ /* 0x000fe4000000005f */
[----:B------:R-:W-:Y:S01]  /*11200*/  PRMT R91, RZ, 0x7610, R91 ;  /* 0x00007610ff5b7816 */ /* 0x000fe2000000005b */
[----:B------:R0:W5:Y:S01]  /*11210*/  @P0 LDG.E.U16 R111, desc[UR14][R250.64] ;  /* 0x0000000efa6f0981 */ /* 0x000162000c1e1500 */
        /* <DEDUP_REMOVED lines=53> */
[----:B------:R0:W5:Y:S04]  /*11570*/  @P0 LDG.E.U16 R102, desc[UR14][R212.64] ;  /* 0x0000000ed4660981 */ /* 0x000168000c1e1500 */
        /* <DEDUP_REMOVED lines=22> */
[----:B------:R0:W5:Y:S01]  /*116e0*/  @P0 LDG.E.U16 R73, desc[UR14][R142.64] ;  /* 0x0000000e8e490981 */ /* 0x000162000c1e1500 */
[--C-:B--2---:R-:W-:Y:S01]  /*116f0*/  FADD R129, R230, -R133.reuse ;  /* 0x80000085e6817221 */ /* 0x104fe20000000000 */
[--C-:B----4-:R-:W-:Y:S01]  /*11700*/  FADD R131, R231, -R133.reuse ;  /* 0x80000085e7837221 */ /* 0x110fe20000000000 */
[----:B---3--:R-:W-:-:S04]  /*11710*/  FADD R65, R229, -R133 ;  /* 0x80000085e5417221 */ /* 0x008fc80000000000 */
[----:B------:R-:W-:Y:S01]  /*11720*/  FMUL R66, R65, 1.4426950216293334961 ;  /* 0x3fb8aa3b41427820 */ /* 0x000fe20000400000 */
[--C-:B------:R-:W-:Y:S01]  /*11730*/  FADD R65, R228, -R133.reuse ;  /* 0x80000085e4417221 */ /* 0x100fe20000000000 */
[----:B------:R-:W-:-:S03]  /*11740*/  FADD R67, R227, -R133 ;  /* 0x80000085e3437221 */ /* 0x000fc60000000000 */
[----:B------:R-:W-:Y:S01]  /*11750*/  FMUL R65, R65, 1.4426950216293334961 ;  /* 0x3fb8aa3b41417820 */ /* 0x000fe20000400000 */
[----:B------:R-:W1:Y:S01]  /*11760*/  MUFU.EX2 R66, R66 ;  /* 0x0000004200427308 */ /* 0x000e620000000800 */
[----:B------:R-:W-:Y:S01]  /*11770*/  FMUL R130, R67, 1.4426950216293334961 ;  /* 0x3fb8aa3b43827820 */ /* 0x000fe20000400000 */
[----:B------:R-:W-:Y:S01]  /*11780*/  FADD R67, R226, -R133 ;  /* 0x80000085e2437221 */ /* 0x000fe20000000000 */
[----:B------:R-:W-:-:S03]  /*11790*/  FMUL R129, R129, 1.4426950216293334961 ;  /* 0x3fb8aa3b81817820 */ /* 0x000fc60000400000 */
[----:B------:R-:W-:Y:S02]  /*117a0*/  FMUL R67, R67, 1.4426950216293334961 ;  /* 0x3fb8aa3b43437820 */ /* 0x000fe40000400000 */
[----:B------:R-:W2:Y:S01]  /*117b0*/  MUFU.EX2 R65, R65 ;  /* 0x0000004100417308 */ /* 0x000ea20000000800 */
[----:B------:R-:W-:-:S07]  /*117c0*/  FMUL R131, R131, 1.4426950216293334961 ;  /* 0x3fb8aa3b83837820 */ /* 0x000fce0000400000 */
[----:B------:R-:W3:Y:S08]  /*117d0*/  MUFU.EX2 R130, R130 ;  /* 0x0000008200827308 */ /* 0x000ef00000000800 */
[----:B------:R-:W4:Y:S08]  /*117e0*/  MUFU.EX2 R67, R67 ;  /* 0x0000004300437308 */ /* 0x000f300000000800 */
[----:B------:R-:W-:Y:S08]  /*117f0*/  MUFU.EX2 R129, R129 ;  /* 0x0000008100817308 */ /* 0x000ff00000000800 */
[----:B------:R1:W0:Y:S02]  /*11800*/  MUFU.EX2 R132, R131 ;  /* 0x0000008300847308 */ /* 0x0002240000000800 */
[----:B-1----:R-:W-:-:S04]  /*11810*/  FADD R131, R66, R134 ;  /* 0x0000008642837221 */ /* 0x002fc80000000000 */
[C---:B--2---:R-:W-:Y:S01]  /*11820*/  FADD R131, R65.reuse, R131 ;  /* 0x0000008341837221 */ /* 0x044fe20000000000 */
[----:B------:R-:W-:-:S03]  /*11830*/  F2FP.F16.F32.PACK_AB R65, R65, R66 ;  /* 0x000000424141723e */ /* 0x000fc600000000ff */
[----:B---3--:R-:W-:Y:S01]  /*11840*/  FADD R131, R130, R131 ;  /* 0x0000008382837221 */ /* 0x008fe20000000000 */
[----:B----4-:R-:W-:-:S03]  /*11850*/  F2FP.F16.F32.PACK_AB R66, R67, R130 ;  /* 0x000000824342723e */ /* 0x010fc600000000ff */
[----:B------:R-:W-:Y:S01]  /*11860*/  FADD R131, R67, R131 ;  /* 0x0000008343837221 */ /* 0x000fe20000000000 */
[----:B0-----:R-:W-:Y:S01]  /*11870*/  F2FP.F16.F32.PACK_AB R67, R132, R129 ;  /* 0x000000818443723e */ /* 0x001fe200000000ff */
[----:B------:R-:W-:Y:S06]  /*11880*/  @!P0 BRA `(.L_x_9) ;  /* 0x0000000000048947 */ /* 0x000fec0003800000 */
[----:B-----5:R0:W-:Y:S02]  /*11890*/  STTM.x64 tmem[UR10+0x100], R4 ;  /* 0x00010004000079ed */ /* 0x0201e4000834000a */
.L_x_9:
[C---:B0----5:R-:W-:Y:S02]  /*118a0*/  LOP3.LUT R5, R137.reuse, 0x40, RZ, 0x3c, !PT ;  /* 0x0000004089057812 */ /* 0x061fe400078e3cff */
        /* <DEDUP_REMOVED lines=19> */
[----:B0-----:R-:W-:-:S03]  /*119e0*/  LOP3.LUT R5, R137, 0x60, RZ, 0x3c, !PT ;  /* 0x0000006089057812 */ /* 0x001fc600078e3cff */
        /* <DEDUP_REMOVED lines=33> */
[----:B0-----:R-:W-:-:S03]  /*11c00*/  FADD R2, -R133, -INF ;  /* 0xff80000085027421 */ /* 0x001fc60000000100 */
[----:B------:R-:W-:Y:S01]  /*11c10*/  STS.U16 [R4+UR7+0x8b80], R117 ;  /* 0x008b807504007988 */ /* 0x000fe20008000407 */
[----:B------:R-:W-:-:S03]  /*11c20*/  FMUL R2, R2, 1.4426950216293334961 ;  /* 0x3fb8aa3b02027820 */ /* 0x000fc60000400000 */
        /* <DEDUP_REMOVED lines=12> */
[----:B------:R0:W-:Y:S01]  /*11cf0*/  STS.U16 [R4+UR7+0xbf80], R0 ;  /* 0x00bf800004007988 */ /* 0x0001e20008000407 */
[----:B------:R-:W1:Y:S01]  /*11d00*/  FENCE.VIEW.ASYNC.T ;  /* 0x00000000000073c6 */ /* 0x000e620000000200 */
[----:B0-----:R0:W2:Y:S02]  /*11d10*/  MUFU.EX2 R0, R2 ;  /* 0x0000000200007308 */ /* 0x0010a40000000800 */
[----:B0-----:R-:W-:Y:S01]  /*11d20*/  FADD R2, R129, R131 ;  /* 0x0000008381027221 */ /* 0x001fe20000000000 */
[----:B-1----:R-:W-:Y:S06]  /*11d30*/  BAR.SYNC.DEFER_BLOCKING 0x0 ;  /* 0x0000000000007b1d */ /* 0x002fec0000010000 */
[----:B------:R-:W0:Y:S01]  /*11d40*/  LDTM.x128 R4, tmem[UR10] ;  /* 0x0000000a000479ee */ /* 0x000e2200083c0000 */
[----:B------:R-:W-:Y:S01]  /*11d50*/  NOP ;  /* 0x0000000000007918 */ /* 0x000fe20000000000 */
[----:B------:R-:W-:Y:S05]  /*11d60*/  @!P0 BRA `(.L_x_10) ;  /* 0x0000000800048947 */ /* 0x000fea0003800000 */
[C---:B0-2---:R-:W-:Y:S01]  /*11d70*/  FMUL R4, R0.reuse, R4 ;  /* 0x0000000400047220 */ /* 0x045fe20000400000 */
[C---:B------:R-:W-:Y:S01]  /*11d80*/  FMUL R5, R0.reuse, R5 ;  /* 0x0000000500057220 */ /* 0x040fe20000400000 */
        /* <DEDUP_REMOVED lines=125> */
[----:B------:R-:W-:-:S04]  /*12560*/  FMUL R131, R0, R131 ;  /* 0x0000008300837220 */ /* 0x000fc80000400000 */
[----:B------:R1:W-:Y:S03]  /*12570*/  STTM.x128 tmem[UR10], R4 ;  /* 0x00000004000079ed */ /* 0x0003e600083c000a */
.L_x_10:
[----:B0-----:R-:W0:Y:S02]  /*12580*/  FENCE.VIEW.ASYNC.T ;  /* 0x00000000000073c6 */ /* 0x001e240000000200 */
[----:B0-----:R-:W-:Y:S01]  /*12590*/  BAR.SYNC.DEFER_BLOCKING 0x0 ;  /* 0x0000000000007b1d */ /* 0x001fe20000010000 */
[----:B------:R-:W-:Y:S01]  /*125a0*/  FADD R2, R132, R2 ;  /* 0x0000000284027221 */ /* 0x000fe20000000000 */
[----:B------:R-:W-:Y:S02]  /*125b0*/  UISETP.GE.AND UP2, UPT, UR6, 0x1, UPT ;  /* 0x000000010600788c */ /* 0x000fe4000bf46270 */
[----:B------:R-:W-:Y:S01]  /*125c0*/  UIADD3 UR13, UPT, UPT, UR8, 0x100, URZ ;  /* 0x00000100080d7890 */ /* 0x000fe2000fffe0ff */
[----:B--2---:R-:W-:Y:S01]  /*125d0*/  FADD R0, R0, R2 ;  /* 0x0000000200007221 */ /* 0x004fe20000000000 */
[----:B------:R0:W-:Y:S06]  /*125e0*/  MEMBAR.ALL.CTA ;  /* 0x0000000000007992 */ /* 0x0001ec0000008000 */
[----:B0-----:R-:W0:Y:S02]  /*125f0*/  FENCE.VIEW.ASYNC.S ;  /* 0x00000000000073c6 */ /* 0x001e240000000000 */
[----:B0-----:R-:W-:Y:S06]  /*12600*/  BAR.SYNC.DEFER_BLOCKING 0x0 ;  /* 0x0000000000007b1d */ /* 0x001fec0000010000 */
[----:B------:R-:W-:Y:S05]  /*12610*/  @!P1 BRA `(.L_x_11) ;  /* 0x0000000000dc9947 */ /* 0x000fea0003800000 */
[----:B------:R-:W-:Y:S01]  /*12620*/  UIADD3 UR16, UPT, UPT, UR7, 0x8000, URZ ;  /* 0x0000800007107890 */ /* 0x000fe2000fffe0ff */
[----:B------:R-:W-:Y:S01]  /*12630*/  UMOV UR4, URZ ;  /* 0x000000ff00047c82 */ /* 0x000fe20008000000 */
[----:B------:R-:W-:Y:S02]  /*12640*/  UMOV UR17, URZ ;  /* 0x000000ff00117c82 */ /* 0x000fe40008000000 */
[----:B------:R-:W-:Y:S02]  /*12650*/  USHF.R.U32.HI UR16, URZ, 0x4, UR16 ;  /* 0x00000004ff107899 */ /* 0x000fe40008011610 */
[----:B------:R-:W-:Y:S02]  /*12660*/  UIADD3 UR19, UPT, UPT, UR8, 0x108, URZ ;  /* 0x0000010808137890 */ /* 0x000fe4000fffe0ff */
[----:B------:R-:W-:Y:S02]  /*12670*/  USGXT.U32 UR22, UR16, 0xe ;  /* 0x0000000e1016789a */ /* 0x000fe40008000000 */
[----:B------:R-:W-:-:S02]  /*12680*/  UIADD3 UR27, UPT, UPT, UR8, 0x110, URZ ;  /* 0x00000110081b7890 */ /* 0x000fc4000fffe0ff */
[----:B------:R-:W-:Y:S01]  /*12690*/  UIADD3 UR42, UP3, UPT, UR22, 0x2, URZ ;  /* 0x00000002162a7890 */ /* 0x000fe2000ff7e0ff */
[----:B------:R-:W-:Y:S01]  /*126a0*/  UMOV UR16, UR11 ;  /* 0x0000000b00107c82 */ /* 0x000fe20008000000 */
[----:B------:R-:W-:Y:S02]  /*126b0*/  UIADD3 UR44, UPT, UPT, UR8, 0x118, URZ ;  /* 0x00000118082c7890 */ /* 0x000fe4000fffe0ff */
[----:B------:R-:W-:Y:S02]  /*126c0*/  UIADD3.X UR43, UPT, UPT, UR4, 0x40004040, URZ, UP3, !UPT ;  /* 0x40004040042b7890 */ /* 0x000fe40009ffe4ff */
[----:B------:R-:W-:Y:S02]  /*126d0*/  UIADD3 UR50, UP6, UPT, UR42, 0x2, URZ ;  /* 0x000000022a327890 */ /* 0x000fe4000ffde0ff */
[----:B------:R-:W-:Y:S02]  /*126e0*/  UIADD3 UR52, UP3, UPT, UR42, 0x4, URZ ;  /* 0x000000042a347890 */ /* 0x000fe4000ff7e0ff */
[----:B------:R-:W-:Y:S01]  /*126f0*/  UIADD3 UR54, UP4, UPT, UR42, 0x3fe, URZ ;  /* 0x000003fe2a367890 */ /* 0x000fe2000ff9e0ff */
[----:B------:R-:W-:Y:S01]  /*12700*/  UMOV UR49, UR16 ;  /* 0x0000001000317c82 */ /* 0x000fe20008000000 */
[----:B------:R-:W-:-:S02]  /*12710*/  UIADD3 UR56, UP5, UPT, UR42, 0x400, URZ ;  /* 0x000004002a387890 */ /* 0x000fc4000ffbe0ff */
[----:B------:R-:W-:Y:S02]  /*12720*/  UIADD3.X UR51, UPT, UPT, UR43, URZ, URZ, UP6, !UPT ;  /* 0x000000ff2b337290 */ /* 0x000fe4000b7fe4ff */
[----:B------:R-:W-:Y:S02]  /*12730*/  UIADD3 UR16, UP6, UPT, UR42, 0x402, URZ ;  /* 0x000004022a107890 */ /* 0x000fe4000ffde0ff */
[----:B------:R-:W-:Y:S02]  /*12740*/  UIADD3.X UR53, UPT, UPT, UR43, URZ, URZ, UP3, !UPT ;  /* 0x000000ff2b357290 */ /* 0x000fe40009ffe4ff */
[----:B------:R-:W-:Y:S02]  /*12750*/  UIADD3 UR24, UP3, UPT, UR42, 0x404, URZ ;  /* 0x000004042a187890 */ /* 0x000fe4000ff7e0ff */
[----:B------:R-:W-:Y:S02]  /*12760*/  UIADD3 UR45, UPT, UPT, UR8, 0x120, URZ ;  /* 0x00000120082d7890 */ /* 0x000fe4000fffe0ff */
[----:B------:R-:W-:-:S02]  /*12770*/  UIADD3.X UR55, UPT, UPT, UR43, URZ, URZ, UP4, !UPT ;  /* 0x000000ff2b377290 */ /* 0x000fc4000a7fe4ff */
[----:B------:R-:W-:Y:S02]  /*12780*/  UIADD3 UR46, UPT, UPT, UR8, 0x128, URZ ;  /* 0x00000128082e7890 */ /* 0x000fe4000fffe0ff */
[----:B------:R-:W-:Y:S02]  /*12790*/  UIADD3.X UR57, UPT, UPT, UR43, URZ, URZ, UP5, !UPT ;  /* 0x000000ff2b397290 */ /* 0x000fe4000affe4ff */
[----:B------:R-:W-:Y:S02]  /*127a0*/  UIADD3 UR47, UPT, UPT, UR8, 0x130, URZ ;  /* 0x00000130082f7890 */ /* 0x000fe4000fffe0ff */
[----:B------:R-:W-:Y:S01]  /*127b0*/  UIADD3.X UR17, UPT, UPT, UR43, URZ, URZ, UP6, !UPT ;  /* 0x000000ff2b117290 */ /* 0x000fe2000b7fe4ff */
[----:B------:R-:W-:Y:S01]  /*127c0*/  UMOV UR20, 0x0 ;  /* 0x0000000000147882 */ /* 0x000fe20000000000 */
[----:B------:R-:W-:Y:S01]  /*127d0*/  UMOV UR21, 0x8200010 ;  /* 0x0820001000157882 */ /* 0x000fe20000000000 */
[----:B------:R-:W-:Y:S01]  /*127e0*/  UIADD3 UR48, UPT, UPT, UR8, 0x138, URZ ;  /* 0x0000013808307890 */ /* 0x000fe2000fffe0ff */
[----:B------:R-:W-:Y:S01]  /*127f0*/  UMOV UR23, 0x40004040 ;  /* 0x4000404000177882 */ /* 0x000fe20000000000 */
[----:B------:R-:W-:Y:S01]  /*12800*/  UIADD3.X UR25, UPT, UPT, UR43, URZ, URZ, UP3, !UPT ;  /* 0x000000ff2b197290 */ /* 0x000fe20009ffe4ff */
[----:B------:R0:W-:Y:S01]  /*12810*/  UTCHMMA tmem[UR13], gdesc[UR22], tmem[UR8], tmem[UR20], idesc[UR21], UPT ;  /* 0x00ff14160d0079ea */ /* 0x0001e2000b800008 */
[----:B------:R-:W-:Y:S01]  /*12820*/  UMOV UR34, 0x0 ;  /* 0x0000000000227882 */ /* 0x000fe20000000000 */
[----:B------:R-:W-:Y:S01]  /*12830*/  UMOV UR35, 0x8200010 ;  /* 0x0820001000237882 */ /* 0x000fe20000000000 */
[----:B------:R-:W-:Y:S01]  /*12840*/  UMOV UR32, 0x0 ;  /* 0x0000000000207882 */ /* 0x000fe20000000000 */
[----:B------:R-:W-:Y:S01]  /*12850*/  UMOV UR33, 0x8200010 ;  /* 0x0820001000217882 */ /* 0x000fe20000000000 */
[----:B------:R-:W-:Y:S01]  /*12860*/  UMOV UR30, 0x0 ;  /* 0x00000000001e7882 */ /* 0x000fe20000000000 */
[----:B------:R-:W-:Y:S01]  /*12870*/  UMOV UR31, 0x8200010 ;  /* 0x08200010001f7882 */ /* 0x000fe20000000000 */
[----:B------:R0:W-:Y:S01]  /*12880*/  UTCHMMA tmem[UR19], gdesc[UR42], tmem[UR8], tmem[UR34], idesc[UR35], UPT ;  /* 0x00ff222a130079ea */ /* 0x0001e2000b800008 */
        /* <DEDUP_REMOVED lines=12> */
[----:B------:R0:W-:Y:S01]  /*12950*/  UTCHMMA tmem[UR47], gdesc[UR16], tmem[UR8], tmem[UR40], idesc[UR41], UPT ;  /* 0x00ff28102f0079ea */ /* 0x0001e2000b800008 */
[----:B------:R0:W-:Y:S01]  /*12960*/  UTCHMMA tmem[UR48], gdesc[UR24], tmem[UR8], tmem[UR38], idesc[UR39], UPT ;  /* 0x00ff2618300079ea */ /* 0x0001e2000b800008 */
[----:B------:R0:W-:Y:S01]  /*12970*/  UTCBAR [UR49], URZ ;  /* 0x000000ff310073e9 */ /* 0x0001e200080000ff */
[----:B------:R-:W-:Y:S01]  /*12980*/  NOP ;  /* 0x0000000000007918 */ /* 0x000fe20000000000 */
.L_x_11:
[----:B------:R-:W-:Y:S01]  /*12990*/  FSEL R0, R0, 1, P0 ;  /* 0x3f80000000007808 */ /* 0x000fe20000000000 */
[----:B------:R-:W-:Y:S01]  /*129a0*/  UMOV UR4, URZ ;  /* 0x000000ff00047c82 */ /* 0x000fe20008000000 */
[----:B------:R-:W-:-:S03]  /*129b0*/  FSEL R133, R133, -INF , P0 ;  /* 0xff80000085857808 */ /* 0x000fc60000000000 */
[----:B------:R2:W-:Y:S01]  /*129c0*/  STL [R1+0x54], R0 ;  /* 0x0000540001007387 */ /* 0x0005e20000100800 */
[----:B------:R-:W-:Y:S05]  /*129d0*/  BRA.U !UP2, `(.L_x_12) ;  /* 0x000000c10aac7547 */ /* 0x000fea000b800000 */
[----:B------:R-:W3:Y:S01]  /*129e0*/  LDCU UR59, c[0x0][0x3c4] ;  /* 0x00007880ff3b77ac */ /* 0x000ee20008000800 */
[----:B------:R4:W-:Y:S01]  /*129f0*/  STL [R1+0x50], R133 ;  /* 0x0000508501007387 */ /* 0x0009e20000100800 */
[----:B------:R-:W-:Y:S02]  /*12a00*/  HFMA2 R132, -RZ, RZ, 0, 0 ;  /* 0x00000000ff847431 */ /* 0x000fe400000001ff */
[----:B------:R-:W-:Y:S01]  /*12a10*/  IMAD.MOV.U32 R134, RZ, RZ, RZ ;  /* 0x000000ffff867224 */ /* 0x000fe200078e00ff */
[----:B------:R-:W5:Y:S01]  /*12a20*/  LDCU UR58, c[0x0][0x3d4] ;  /* 0x00007a80ff3a77ac */ /* 0x000f620008000800 */
[----:B0-----:R-:W-:Y:S02]  /*12a30*/  USHF.R.U32.HI UR20, URZ, 0x4, UR7 ;  /* 0x00000004ff147899 */ /* 0x001fe40008011607 */
[----:B------:R-:W-:Y:S02]  /*12a40*/  USHF.R.U32.HI UR70, URZ, 0x4, UR18 ;  /* 0x00000004ff467899 */ /* 0x000fe40008011612 */
[----:B------:R-:W-:-:S02]  /*12a50*/  UIADD3 UR16, UPT, UPT, UR7, 0x18000, URZ ;  /* 0x0001800007107890 */ /* 0x000fc4000fffe0ff */
[----:B------:R-:W-:Y:S02]  /*12a60*/  USGXT.U32 UR18, UR20, 0xe ;  /* 0x0000000e1412789a */ /* 0x000fe40008000000 */
[----:B------:R-:W-:Y:S02]  /*12a70*/  USGXT.U32 UR70, UR70, 0xe ;  /* 0x0000000e4646789a */ /* 0x000fe40008000000 */
[----:B------:R-:W-:Y:S02]  /*12a80*/  USHF.R.U32.HI UR72, URZ, 0x4, UR16 ;  /* 0x00000004ff487899 */ /* 0x000fe40008011610 */
[----:B------:R-:W-:Y:S02]  /*12a90*/  ULOP3.LUT UR71, UR18, 0x4000000, URZ, 0xfc, !UPT ;  /* 0x0400000012477892 */ /* 0x000fe4000f8efcff */
[----:B------:R-:W-:Y:S02]  /*12aa0*/  UIADD3 UR16, UP4, UPT, UR18, 0x4000080, URZ ;  /* 0x0400008012107890 */ /* 0x000fe4000ff9e0ff */
[----:B------:R-:W-:Y:S01]  /*12ab0*/  UIADD3 UR18, UP3, UPT, UR70, 0x2, URZ ;  /* 0x0000000246127890 */ /* 0x000fe2000ff7e0ff */
[----:B------:R-:W-:Y:S01]  /*12ac0*/  UMOV UR19, URZ ;  /* 0x000000ff00137c82 */ /* 0x000fe20008000000 */
[----:B------:R-:W-:-:S02]  /*12ad0*/  UMOV UR17, URZ ;  /* 0x000000ff00117c82 */ /* 0x000fc40008000000 */
[----:B------:R-:W-:Y:S02]  /*12ae0*/  UIADD3.X UR19, UPT, UPT, UR19, 0x40004040, URZ, UP3, !UPT ;  /* 0x4000404013137890 */ /* 0x000fe40009ffe4ff */
[----:B------:R-:W-:Y:S02]  /*12af0*/  UIADD3.X UR17, UPT, UPT, UR17, 0x40004040, URZ, UP4, !UPT ;  /* 0x4000404011117890 */ /* 0x000fe4000a7fe4ff */
[----:B------:R-:W-:Y:S02]  /*12b00*/  UIADD3 UR24, UP3, UPT, UR16, 0x180, URZ ;  /* 0x0000018010187890 */ /* 0x000fe4000ff7e0ff */
[----:B------:R-:W-:Y:S02]  /*12b10*/  USGXT.U32 UR72, UR72, 0xe ;  /* 0x0000000e4848789a */ /* 0x000fe40008000000 */
[----:B---3--:R-:W-:Y:S02]  /*12b20*/  USHF.L.U32 UR59, UR59, 0x7, URZ ;  /* 0x000000073b3b7899 */ /* 0x008fe400080006ff */
[----:B-----5:R-:W-:-:S02]  /*12b30*/  USHF.L.U32 UR58, UR58, 0x7, URZ ;  /* 0x000000073a3a7899 */ /* 0x020fc400080006ff */
[----:B------:R-:W-:Y:S02]  /*12b40*/  UIADD3 UR20, UP5, UPT, UR16, 0x80, URZ ;  /* 0x0000008010147890 */ /* 0x000fe4000ffbe0ff */
[----:B------:R-:W-:Y:S01]  /*12b50*/  UIADD3 UR22, UP6, UPT, UR16, 0x100, URZ ;  /* 0x0000010010167890 */ /* 0x000fe2000ffde0ff */
[----:B------:R-:W-:Y:S01]  /*12b60*/  IMAD.U32 R3, RZ, RZ, UR59 ;  /* 0x0000003bff037e24 */ /* 0x000fe2000f8e00ff */
[----:B------:R-:W-:Y:S01]  /*12b70*/  UIADD3.X UR25, UPT, UPT, UR17, URZ, URZ, UP3, !UPT ;  /* 0x000000ff11197290 */ /* 0x000fe20009ffe4ff */
[----:B------:R-:W-:Y:S01]  /*12b80*/  IMAD.U32 R2, RZ, RZ, UR58 ;  /* 0x0000003aff027e24 */ /* 0x000fe2000f8e00ff */
[----:B------:R-:W-:Y:S01]  /*12b90*/  UIADD3 UR32, UP3, UPT, UR72, 0x2, URZ ;  /* 0x0000000248207890 */ /* 0x000fe2000ff7e0ff */
[----:B------:R-:W-:Y:S01]  /*12ba0*/  UMOV UR33, URZ ;  /* 0x000000ff00217c82 */ /* 0x000fe20008000000 */
[----:B------:R-:W-:Y:S02]  /*12bb0*/  UISETP.NE.U32.AND UP2, UPT, UR26, URZ, UPT ;  /* 0x000000ff1a00728c */ /* 0x000fe4000bf45070 */
[----:B------:R-:W-:-:S02]  /*12bc0*/  UIADD3.X UR21, UPT, UPT, UR17, URZ, URZ, UP5, !UPT ;  /* 0x000000ff11157290 */ /* 0x000fc4000affe4ff */
[----:B------:R-:W-:Y:S02]  /*12bd0*/  UIADD3.X UR23, UPT, UPT, UR17, URZ, URZ, UP6, !UPT ;  /* 0x000000ff11177290 */ /* 0x000fe4000b7fe4ff */
[----:B------:R-:W-:Y:S02]  /*12be0*/  UIADD3 UR26, UP4, UPT, UR16, 0x200, URZ ;  /* 0x00000200101a7890 */ /* 0x000fe4000ff9e0ff */
[----:B------:R-:W-:Y:S02]  /*12bf0*/  UIADD3 UR28, UP5, UPT, UR16, 0x280, URZ ;  /* 0x00000280101c7890 */ /* 0x000fe4000ffbe0ff */
[----:B------:R-:W-:Y:S02]  /*12c00*/  UIADD3 UR30, UP6, UPT, UR16, 0x300, URZ ;  /* 0x00000300101e7890 */ /* 0x000fe4000ffde0ff */
[----:B------:R-:W-:Y:S01]  /*12c10*/  UIADD3.X UR33, UPT, UPT, UR33, 0x40004040, URZ, UP3, !UPT ;  /* 0x4000404021217890 */ /* 0x000fe20009ffe4ff */
[----:B------:R-:W-:Y:S01]  /*12c20*/  UMOV UR68, 0x1 ;  /* 0x0000000100447882 */ /* 0x000fe20000000000 */
[----:B------:R-:W-:Y:S01]  /*12c30*/  UMOV UR4, URZ ;  /* 0x000000ff00047c82 */ /* 0x000fe20008000000 */
[----:B------:R-:W-:Y:S01]  /*12c40*/  UMOV UR73, URZ ;  /* 0x000000ff00497c82 */ /* 0x000fe20008000000 */
[----:B------:R-:W0:Y:S01]  /*12c50*/  LDCU UR69, c[0x0][0x3a8] ;  /* 0x00007500ff4577ac */ /* 0x000e220008000800 */
[----:B------:R-:W-:-:S02]  /*12c60*/  UIADD3.X UR27, UPT, UPT, UR17, URZ, URZ, UP4, !UPT ;  /* 0x000000ff111b7290 */ /* 0x000fc4000a7fe4ff */
[----:B------:R-:W-:Y:S02]  /*12c70*/  UIADD3.X UR29, UPT, UPT, UR17, URZ, URZ, UP5, !UPT ;  /* 0x000000ff111d7290 */ /* 0x000fe4000affe4ff */
[----:B------:R-:W-:Y:S02]  /*12c80*/  UIADD3.X UR31, UPT, UPT, UR17, URZ, URZ, UP6, !UPT ;  /* 0x000000ff111f7290 */ /* 0x000fe4000b7fe4ff */
[----:B------:R-:W-:Y:S02]  /*12c90*/  UIADD3.64 UR34, UPT, UPT, UR18, 0x2, URZ ;  /* 0x0000000212227897 */ /* 0x000fe4000fffe0ff */
[----:B------:R-:W-:Y:S02]  /*12ca0*/  UIADD3.64 UR36, UPT, UPT, UR18, 0x4, URZ ;  /* 0x0000000412247897 */ /* 0x000fe4000fffe0ff */
        /* <DEDUP_REMOVED lines=9> */
[----:B0---4-:R-:W-:-:S12]  /*12d40*/  UIADD3.64 UR56, UPT, UPT, UR32, 0x404, URZ ;  /* 0x0000040420387897 */ /* 0x011fd8000fffe0ff */
.L_x_17:
[----:B-1----:R-:W3:Y:S01]  /*12d50*/  LDL.64 R14, [R1+0x6e8] ;  /* 0x0006e800010e7983 */ /* 0x002ee20000100a00 */
[----:B------:R-:W0:Y:S03]  /*12d60*/  LDC R36, c[0x0][0x3c4] ;  /* 0x0000f100ff247b82 */ /* 0x000e260000000800 */
[----:B------:R-:W4:Y:S04]  /*12d70*/  LDL.64 R6, [R1+0x760] ;  /* 0x0007600001067983 */ /* 0x000f280000100a00 */
[----:B------:R-:W5:Y:S01]  /*12d80*/  LDL.64 R4, [R1+0x6a8] ;  /* 0x0006a80001047983 */ /* 0x000f620000100a00 */
[----:B------:R-:W1:Y:S03]  /*12d90*/  LDC R44, c[0x0][0x3c4] ;  /* 0x0000f100ff2c7b82 */ /* 0x000e660000000800 */
[----:B--2---:R-:W2:Y:S04]  /*12da0*/  LDL.64 R32, [R1+0x580] ;  /* 0x0005800001207983 */ /* 0x004ea80000100a00 */
[----:B------:R-:W2:Y:S01]  /*12db0*/  LDL.64 R30, [R1+0x500] ;  /* 0x00050000011e7983 */ /* 0x000ea20000100a00 */
[----:B------:R-:W0:Y:S03]  /*12dc0*/  LDC R218, c[0x0][0x3c4] ;  /* 0x0000f100ffda7b82 */ /* 0x000e260000000800 */
[----:B------:R-:W2:Y:S04]  /*12dd0*/  LDL.64 R18, [R1+0x5c0] ;  /* 0x0005c00001127983 */ /* 0x000ea80000100a00 */
[----:B------:R-:W2:Y:S01]  /*12de0*/  LDL.64 R22, [R1+0x4c0] ;  /* 0x0004c00001167983 */ /* 0x000ea20000100a00 */
[----:B------:R-:W0:Y:S03]  /*12df0*/  LDC R45, c[0x0][0x3c4] ;  /* 0x0000f100ff2d7b82 */ /* 0x000e260000000800 */
[----:B------:R-:W2:Y:S04]  /*12e00*/  LDL.64 R26, [R1+0x480] ;  /* 0x00048000011a7983 */ /* 0x000ea80000100a00 */
        /* <DEDUP_REMOVED lines=25> */
[----:B------:R-:W2:Y:S01]  /*12fa0*/  LDL.64 R72, [R1+0x7a0] ;  /* 0x0007a00001487983 */ /* 0x000ea20000100a00 */
[----:B---3--:R-:W-:-:S04]  /*12fb0*/  IMAD.WIDE R14, R3, 0x2, R14 ;  /* 0x00000002030e7825 */ /* 0x008fc800078e020e */
[C---:B----4-:R-:W-:Y:S02]  /*12fc0*/  IMAD.WIDE R6, R3.reuse, 0x2, R6 ;  /* 0x0000000203067825 */ /* 0x050fe400078e0206 */
[----:B------:R-:W3:Y:S02]  /*12fd0*/  LDG.E.U16 R14, desc[UR14][R14.64] ;  /* 0x0000000e0e0e7981 */ /* 0x000ee4000c1e1500 */
[C---:B-----5:R-:W-:Y:S02]  /*12fe0*/  IMAD.WIDE R4, R3.reuse, 0x2, R4 ;  /* 0x0000000203047825 */ /* 0x060fe400078e0204 */
[----:B------:R2:W4:Y:S04]  /*12ff0*/  LDG.E.U16 R0, desc[UR14][R6.64] ;  /* 0x0000000e06007981 */ /* 0x000528000c1e1500 */
[----:B------:R5:W3:Y:S01]  /*13000*/  LDG.E.U16 R15, desc[UR14][R4.64] ;  /* 0x0000000e040f7981 */ /* 0x000ae2000c1e1500 */
[----:B--2---:R-:W-:-:S03]  /*13010*/  IMAD.WIDE R6, R3, 0x2, R32 ;  /* 0x0000000203067825 */ /* 0x004fc600078e0220 */
[----:B------:R-:W2:Y:S01]  /*13020*/  LDL.64 R32, [R1+0x5b8] ;  /* 0x0005b80001207983 */ /* 0x000ea20000100a00 */
[----:B-----5:R-:W-:-:S03]  /*13030*/  IMAD.WIDE R4, R3, 0x2, R30 ;  /* 0x0000000203047825 */ /* 0x020fc600078e021e */
[----:B------:R-:W5:Y:S01]  /*13040*/  LDL.64 R30, [R1+0x660] ;  /* 0x00066000011e7983 */ /* 0x000f620000100a00 */
[----:B------:R-:W-:-:S04]  /*13050*/  IMAD.WIDE R18, R3, 0x2, R18 ;  /* 0x0000000203127825 */ /* 0x000fc800078e0212 */
[C---:B------:R-:W-:Y:S02]  /*13060*/  IMAD.WIDE R22, R3.reuse, 0x2, R22 ;  /* 0x0000000203167825 */ /* 0x040fe400078e0216 */
[----:B------:R-:W3:Y:S04]  /*13070*/  LDG.E.U16 R18, desc[UR14][R18.64] ;  /* 0x0000000e12127981 */ /* 0x000ee8000c1e1500 */
[----:B------:R-:W3:Y:S04]  /*13080*/  LDG.E.U16 R22, desc[UR14][R22.64] ;  /* 0x0000000e16167981 */ /* 0x000ee8000c1e1500 */
[----:B------:R0:W3:Y:S02]  /*13090*/  LDG.E.U16 R19, desc[UR14][R6.64] ;  /* 0x0000000e06137981 */ /* 0x0000e4000c1e1500 */
[----:B0-----:R-:W-:-:S04]  /*130a0*/  IMAD.WIDE R6, R3, 0x2, R26 ;  /* 0x0000000203067825 */ /* 0x001fc800078e021a */
[C---:B------:R-:W-:Y:S01]  /*130b0*/  IMAD.WIDE R26, R3.reuse, 0x2, R10 ;  /* 0x00000002031a7825 */ /* 0x040fe200078e020a */
[----:B------:R0:W3:Y:S01]  /*130c0*/  LDG.E.U16 R23, desc[UR14][R6.64] ;  /* 0x0000000e06177981 */ /* 0x0000e2000c1e1500 */
[----:B------:R-:W1:Y:S04]  /*130d0*/  LDC R10, c[0x0][0x3c4] ;  /* 0x0000f100ff0a7b82 */ /* 0x000e680000000800 */
[----:B------:R-:W3:Y:S01]  /*130e0*/  LDG.E.U16 R26, desc[UR14][R26.64] ;  /* 0x0000000e1a1a7981 */ /* 0x000ee2000c1e1500 */
[----:B------:R-:W-:-:S03]  /*130f0*/  IMAD.WIDE R16, R3, 0x2, R16 ;  /* 0x0000000203107825 */ /* 0x000fc600078e0210 */
[----:B------:R-:W1:Y:S01]  /*13100*/  LDC R11, c[0x0][0x3c4] ;  /* 0x0000f100ff0b7b82 */ /* 0x000e620000000800 */
[C---:B0-----:R-:W-:Y:S02]  /*13110*/  IMAD.WIDE R6, R3.reuse, 0x2, R42 ;  /* 0x0000000203067825 */ /* 0x041fe400078e022a */
[----:B------:R-:W3:Y:S04]  /*13120*/  LDG.E.U16 R16, desc[UR14][R16.64] ;  /* 0x0000000e10107981 */ /* 0x000ee8000c1e1500 */
[----:B------:R0:W3:Y:S01]  /*13130*/  LDG.E.U16 R27, desc[UR14][R6.64] ;  /* 0x0000000e061b7981 */ /* 0x0000e2000c1e1500 */
[C---:B------:R-:W-:Y:S01]  /*13140*/  IMAD.WIDE R8, R3.reuse, 0x2, R8 ;  /* 0x0000000203087825 */ /* 0x040fe200078e0208 */
[----:B------:R-:W1:Y:S03]  /*13150*/  LDC R42, c[0x0][0x3c4] ;  /* 0x0000f100ff2a7b82 */ /* 0x000e660000000800 */
[C---:B------:R-:W-:Y:S01]  /*13160*/  IMAD.WIDE R20, R3.reuse, 0x2, R20 ;  /* 0x0000000203147825 */ /* 0x040fe200078e0214 */
[----:B------:R0:W3:Y:S03]  /*13170*/  LDG.E.U16 R17, desc[UR14][R8.64] ;  /* 0x0000000e08117981 */ /* 0x0000e6000c1e1500 */
[----:B0-----:R-:W-:-:S02]  /*13180*/  IMAD.WIDE R6, R3, 0x2, R40 ;  /* 0x0000000203067825 */ /* 0x001fc400078e0228 */
[----:B------:R-:W3:Y:S04]  /*13190*/  LDG.E.U16 R20, desc[UR14][R20.64] ;  /* 0x0000000e14147981 */ /* 0x000ee8000c1e1500 */
[----:B------:R-:W3:Y:S01]  /*131a0*/  LDL.64 R40, [R1+0x4f8] ;  /* 0x0004f80001287983 */ /* 0x000ee20000100a00 */
[----:B------:R-:W0:Y:S01]  /*131b0*/  LDC R8, c[0x0][0x3c4] ;  /* 0x0000f100ff087b82 */ /* 0x000e220000000800 */
[C---:B------:R-:W-:Y:S02]  /*131c0*/  IMAD.WIDE R24, R3.reuse, 0x2, R24 ;  /* 0x0000000203187825 */ /* 0x040fe400078e0218 */
[----:B------:R1:W4:Y:S05]  /*131d0*/  LDG.E.U16 R21, desc[UR14][R4.64] ;  /* 0x0000000e04157981 */ /* 0x00032a000c1e1500 */
[----:B------:R-:W0:Y:S01]  /*131e0*/  LDC R9, c[0x0][0x3c4] ;  /* 0x0000f100ff097b82 */ /* 0x000e220000000800 */
[----:B------:R-:W4:Y:S01]  /*131f0*/  LDG.E.U16 R24, desc[UR14][R24.64] ;  /* 0x0000000e18187981 */ /* 0x000f22000c1e1500 */
[----:B------:R-:W-:-:S04]  /*13200*/  IMAD.WIDE R28, R3, 0x2, R28 ;  /* 0x00000002031c7825 */ /* 0x000fc800078e021c */
[C---:B-1----:R-:W-:Y:S02]  /*13210*/  IMAD.WIDE R4, R3.reuse, 0x2, R12 ;  /* 0x0000000203047825 */ /* 0x042fe400078e020c */
[----:B------:R-:W4:Y:S01]  /*13220*/  LDG.E.U16 R28, desc[UR14][R28.64] ;  /* 0x0000000e1c1c7981 */ /* 0x000f22000c1e1500 */
[----:B------:R-:W1:Y:S03]  /*13230*/  LDC R12, c[0x0][0x3c4] ;  /* 0x0000f100ff0c7b82 */ /* 0x000e660000000800 */
[----:B------:R0:W4:Y:S05]  /*13240*/  LDG.E.U16 R25, desc[UR14][R4.64] ;  /* 0x0000000e04197981 */ /* 0x00012a000c1e1500 */
[----:B------:R-:W1:Y:S01]  /*13250*/  LDC R13, c[0x0][0x3c4] ;  /* 0x0000f100ff0d7b82 */ /* 0x000e620000000800 */
[----:B0-----:R-:W-:-:S07]  /*13260*/  IMAD.WIDE R4, R3, 0x2, R38 ;  /* 0x0000000203047825 */ /* 0x001fce00078e0226 */
[----:B------:R-:W0:Y:S01]  /*13270*/  LDC R38, c[0x0][0x3c4] ;  /* 0x0000f100ff267b82 */ /* 0x000e220000000800 */
[----:B------:R1:W4:Y:S02]  /*13280*/  LDG.E.U16 R29, desc[UR14][R4.64] ;  /* 0x0000000e041d7981 */ /* 0x000324000c1e1500 */
[----:B-1----:R-:W-:Y:S01]  /*13290*/  IMAD.WIDE R4, R3, 0x2, R34 ;  /* 0x0000000203047825 */ /* 0x002fe200078e0222 */
[----:B------:R-:W-:Y:S02]  /*132a0*/  MOV R35, R139 ;  /* 0x0000008b00237202 */ /* 0x000fe40000000f00 */
[----:B------:R-:W-:Y:S01]  /*132b0*/  LEA R36, P1, R36, R138, 0x6 ;  /* 0x0000008a24247211 */ /* 0x000fe200078230ff */
[----:B------:R-:W-:-:S04]  /*132c0*/  IMAD.MOV.U32 R34, RZ, RZ, R138 ;  /* 0x000000ffff227224 */ /* 0x000fc800078e008a */
[----:B------:R-:W-:-:S04]  /*132d0*/  IMAD.WIDE R34, R3, 0x2, R34 ;  /* 0x0000000203227825 */ /* 0x000fc800078e0222 */
[----:B------:R-:W-:Y:S02]  /*132e0*/  IMAD R42, R42, 0x82, RZ ;  /* 0x000000822a2a7824 */ /* 0x000fe400078e02ff */
[----:B------:R-:W4:Y:S01]  /*132f0*/  LDG.E.U16 R34, desc[UR14][R34.64] ;  /* 0x0000000e22227981 */ /* 0x000f22000c1e1500 */
[----:B--2---:R-:W-:-:S04]  /*13300*/  IMAD.WIDE R32, R3, 0x2, R32 ;  /* 0x0000000203207825 */ /* 0x004fc800078e0220 */
[----:B-----5:R-:W-:Y:S02]  /*13310*/  IMAD.WIDE R30, R3, 0x2, R30 ;  /* 0x00000002031e7825 */ /* 0x020fe400078e021e */
[----:B------:R-:W2:Y:S04]  /*13320*/  LDG.E.U16 R32, desc[UR14][R32.64] ;  /* 0x0000000e20207981 */ /* 0x000ea8000c1e1500 */
[----:B------:R-:W5:Y:S04]  /*13330*/  LDG.E.U16 R30, desc[UR14][R30.64] ;  /* 0x0000000e1e1e7981 */ /* 0x000f68000c1e1500 */
[----:B------:R1:W2:Y:S04]  /*13340*/  LDG.E.U16 R33, desc[UR14][R4.64] ;  /* 0x0000000e04217981 */ /* 0x0002a8000c1e1500 */
[----:B------:R0:W2:Y:S01]  /*13350*/  LDG.E.U16 R31, desc[UR14][R6.64] ;  /* 0x0000000e061f7981 */ /* 0x0000a2000c1e1500 */
[----:B-1----:R-:W-:Y:S01]  /*13360*/  IMAD.SHL.U32 R4, R8, 0x10, RZ ;  /* 0x0000001008047824 */ /* 0x002fe200078e00ff */
[----:B0-----:R-:W-:Y:S01]  /*13370*/  LEA R6, P0, R9, R138, 0x5 ;  /* 0x0000008a09067211 */ /* 0x001fe200078028ff */
[----:B------:R-:W-:-:S02]  /*13380*/  IMAD.SHL.U32 R9, R10, 0x20, RZ ;  /* 0x000000200a097824 */ /* 0x000fc400078e00ff */
[----:B------:R-:W-:Y:S01]  /*13390*/  IMAD.SHL.U32 R5, R11, 0x40, RZ ;  /* 0x000000400b057824 */ /* 0x000fe200078e00ff */
[-C--:B------:R-:W-:Y:S02]  /*133a0*/  LEA.HI.X.SX32 R7, R4, R139.reuse, 0x1, P0 ;  /* 0x0000008b04077211 */ /* 0x080fe400000f0eff */
[-C--:B------:R-:W-:Y:S02]  /*133b0*/  LEA R4, P2, R12, R138.reuse, 0x7 ;  /* 0x0000008a0c047211 */ /* 0x080fe400078438ff */
[-C--:B------:R-:W-:Y:S01]  /*133c0*/  LEA.HI.X.SX32 R37, R9, R139.reuse, 0x1, P1 ;  /* 0x0000008b09257211 */ /* 0x080fe200008f0eff */
[----:B------:R-:W-:Y:S01]  /*133d0*/  IMAD.WIDE R6, R3, 0x2, R6 ;  /* 0x0000000203067825 */ /* 0x000fe200078e0206 */
[----:B------:R-:W-:Y:S02]  /*133e0*/  LEA.HI.X.SX32 R5, R5, R139, 0x1, P2 ;  /* 0x0000008b05057211 */ /* 0x000fe400010f0eff */
[----:B------:R-:W-:Y:S01]  /*133f0*/  LEA R38, P0, R38, R138, 0x4 ;  /* 0x0000008a26267211 */ /* 0x000fe200078020ff */
[----:B------:R-:W-:Y:S01]  /*13400*/  IMAD.SHL.U32 R8, R44, 0x8, RZ ;  /* 0x000000082c087824 */ /* 0x000fe200078e00ff */
[----:B------:R0:W2:Y:S01]  /*13410*/  LDG.E.U16 R35, desc[UR14][R6.64] ;  /* 0x0000000e06237981 */ /* 0x0000a2000c1e1500 */
[----:B------:R-:W-:-:S03]  /*13420*/  IMAD.WIDE R36, R3, 0x2, R36 ;  /* 0x0000000203247825 */ /* 0x000fc600078e0224 */
[----:B------:R-:W-:Y:S01]  /*13430*/  LEA.HI.X.SX32 R39, R8, R139, 0x1, P0 ;  /* 0x0000008b08277211 */ /* 0x000fe200000f0eff */
[C---:B------:R-:W-:Y:S01]  /*13440*/  IMAD.WIDE R4, R3.reuse, 0x2, R4 ;  /* 0x0000000203047825 */ /* 0x040fe200078e0204 */
[----:B------:R-:W-:Y:S01]  /*13450*/  IADD3 R42, P0, PT, R42, R138, RZ ;  /* 0x0000008a2a2a7210 */ /* 0x000fe20007f1e0ff */
[----:B------:R-:W2:Y:S02]  /*13460*/  LDG.E.U16 R36, desc[UR14][R36.64] ;  /* 0x0000000e24247981 */ /* 0x000ea4000c1e1500 */
[----:B------:R-:W-:Y:S02]  /*13470*/  IMAD.WIDE R8, R3, 0x2, R58 ;  /* 0x0000000203087825 */ /* 0x000fe400078e023a */
[----:B------:R-:W2:Y:S02]  /*13480*/  LDL.64 R58, [R1+0x5b0] ;  /* 0x0005b000013a7983 */ /* 0x000ea40000100a00 */
[----:B0-----:R-:W-:Y:S02]  /*13490*/  IMAD R6, R13, 0x41, RZ ;  /* 0x000000410d067824 */ /* 0x001fe400078e02ff */
[----:B------:R-:W-:-:S02]  /*134a0*/  IMAD.WIDE R12, R3, 0x2, R52 ;  /* 0x00000002030c7825 */ /* 0x000fc400078e0234 */
[----:B------:R-:W4:Y:S01]  /*134b0*/  LDL.64 R52, [R1+0x4b0] ;  /* 0x0004b00001347983 */ /* 0x000f220000100a00 */
[----:B------:R-:W-:Y:S01]  /*134c0*/  LEA.HI.X.SX32 R43, R6, R139, 0x1, P0 ;  /* 0x0000008b062b7211 */ /* 0x000fe200000f0eff */
[C---:B------:R-:W-:Y:S02]  /*134d0*/  IMAD.WIDE R6, R3.reuse, 0x2, R56 ;  /* 0x0000000203067825 */ /* 0x040fe400078e0238 */
[----:B------:R0:W5:Y:S02]  /*134e0*/  LDG.E.U16 R37, desc[UR14][R4.64] ;  /* 0x0000000e04257981 */ /* 0x000164000c1e1500 */
[C---:B---3--:R-:W-:Y:S02]  /*134f0*/  IMAD.WIDE R40, R3.reuse, 0x2, R40 ;  /* 0x0000000203287825 */ /* 0x048fe400078e0228 */
[----:B------:R-:W3:Y:S02]  /*13500*/  LDL.64 R56, [R1+0x530] ;  /* 0x0005300001387983 */ /* 0x000ee40000100a00 */
[----:B------:R-:W-:-:S02]  /*13510*/  IMAD.WIDE R10, R3, 0x2, R50 ;  /* 0x00000002030a7825 */ /* 0x000fc400078e0232 */
[----:B------:R-:W5:Y:S02]  /*13520*/  LDG.E.U16 R217, desc[UR14][R12.64] ;  /* 0x0000000e0cd97981 */ /* 0x000f64000c1e1500 */
[C---:B0-----:R-:W-:Y:S02]  /*13530*/  IMAD.WIDE R4, R3.reuse, 0x2, R54 ;  /* 0x0000000203047825 */ /* 0x041fe400078e0236 */
[----:B------:R-:W5:Y:S04]  /*13540*/  LDL.64 R50, [R1+0x470] ;  /* 0x0004700001327983 */ /* 0x000f680000100a00 */
[----:B------:R-:W5:Y:S04]  /*13550*/  LDL.64 R54, [R1+0x4f0] ;  /* 0x0004f00001367983 */ /* 0x000f680000100a00 */
[----:B------:R-:W5:Y:S04]  /*13560*/  LDG.E.U16 R40, desc[UR14][R40.64] ;  /* 0x0000000e28287981 */ /* 0x000f68000c1e1500 */
[----:B------:R0:W5:Y:S01]  /*13570*/  LDG.E.U16 R221, desc[UR14][R4.64] ;  /* 0x0000000e04dd7981 */ /* 0x000162000c1e1500 */
[----:B------:R-:W-:-:S03]  /*13580*/  IMAD.WIDE R38, R3, 0x2, R38 ;  /* 0x0000000203267825 */ /* 0x000fc600078e0226 */
[----:B------:R-:W5:Y:S04]  /*13590*/  LDG.E.U16 R216, desc[UR14][R10.64] ;  /* 0x0000000e0ad87981 */ /* 0x000f68000c1e1500 */
[----:B------:R1:W5:Y:S01]  /*135a0*/  LDG.E.U16 R41, desc[UR14][R6.64] ;  /* 0x0000000e06297981 */ /* 0x000362000c1e1500 */
[----:B0-----:R-:W-:-:S03]  /*135b0*/  IMAD.WIDE R4, R3, 0x2, R46 ;  /* 0x0000000203047825 */ /* 0x001fc600078e022e */
[----:B------:R-:W5:Y:S04]  /*135c0*/  LDL.64 R46, [R1+0x788] ;  /* 0x00078800012e7983 */ /* 0x000f680000100a00 */
[----:B------:R-:W5:Y:S01]  /*135d0*/  LDG.E.U16 R38, desc[UR14][R38.64] ;  /* 0x0000000e26267981 */ /* 0x000f62000c1e1500 */
[----:B-1----:R-:W-:-:S03]  /*135e0*/  IMAD.WIDE R6, R3, 0x2, R48 ;  /* 0x0000000203067825 */ /* 0x002fc600078e0230 */
[----:B------:R-:W5:Y:S01]  /*135f0*/  LDL.64 R48, [R1+0x7c0] ;  /* 0x0007c00001307983 */ /* 0x000f620000100a00 */
[----:B------:R-:W-:-:S03]  /*13600*/  IMAD.WIDE R12, R3, 0x2, R66 ;  /* 0x00000002030c7825 */ /* 0x000fc600078e0242 */
[----:B------:R-:W5:Y:S04]  /*13610*/  LDG.E.U16 R214, desc[UR14][R6.64] ;  /* 0x0000000e06d67981 */ /* 0x000f68000c1e1500 */
[----:B------:R0:W5:Y:S01]  /*13620*/  LDG.E.U16 R39, desc[UR14][R8.64] ;  /* 0x0000000e08277981 */ /* 0x000162000c1e1500 */
[----:B------:R-:W-:-:S03]  /*13630*/  IMAD.WIDE R10, R3, 0x2, R62 ;  /* 0x00000002030a7825 */ /* 0x000fc600078e023e */
[----:B------:R-:W5:Y:S04]  /*13640*/  LDL.64 R62, [R1+0x748] ;  /* 0x00074800013e7983 */ /* 0x000f680000100a00 */
[----:B------:R1:W5:Y:S01]  /*13650*/  LDG.E.U16 R213, desc[UR14][R4.64] ;  /* 0x0000000e04d57981 */ /* 0x000362000c1e1500 */
[----:B0-----:R-:W-:-:S03]  /*13660*/  IMAD.WIDE R8, R3, 0x2, R68 ;  /* 0x0000000203087825 */ /* 0x001fc600078e0244 */
[----:B------:R-:W5:Y:S04]  /*13670*/  LDG.E.U16 R212, desc[UR14][R12.64] ;  /* 0x0000000e0cd47981 */ /* 0x000f68000c1e1500 */
[----:B------:R0:W5:Y:S01]  /*13680*/  LDG.E.U16 R215, desc[UR14][R8.64] ;  /* 0x0000000e08d77981 */ /* 0x000162000c1e1500 */
[----:B-1----:R-:W-:-:S03]  /*13690*/  IMAD.WIDE R4, R3, 0x2, R64 ;  /* 0x0000000203047825 */ /* 0x002fc600078e0240 */
[----:B------:R-:W5:Y:S04]  /*136a0*/  LDG.E.U16 R211, desc[UR14][R10.64] ;  /* 0x0000000e0ad37981 */ /* 0x000f68000c1e1500 */
[----:B------:R-:W5:Y:S01]  /*136b0*/  LDG.E.U16 R208, desc[UR14][R4.64] ;  /* 0x0000000e04d07981 */ /* 0x000f62000c1e1500 */
[----:B0-----:R-:W-:-:S03]  /*136c0*/  IMAD.WIDE R8, R3, 0x2, R60 ;  /* 0x0000000203087825 */ /* 0x001fc600078e023c */
[----:B------:R-:W5:Y:S04]  /*136d0*/  LDL.64 R60, [R1+0x6d0] ;  /* 0x0006d000013c7983 */ /* 0x000f680000100a00 */
[----:B------:R4:W5:Y:S04]  /*136e0*/  LDG.E.U16 R210, desc[UR14][R8.64] ;  /* 0x0000000e08d27981 */ /* 0x000968000c1e1500 */
[----:B------:R-:W5:Y:S04]  /*136f0*/  LDL.64 R68, [R1+0x5a8] ;  /* 0x0005a80001447983 */ /* 0x000f680000100a00 */
[----:B------:R-:W5:Y:S04]  /*13700*/  LDL.64 R66, [R1+0x4e8] ;  /* 0x0004e80001427983 */ /* 0x000f680000100a00 */
[----:B------:R-:W5:Y:S01]  /*13710*/  LDL.64 R64, [R1+0x4a8] ;  /* 0x0004a80001407983 */ /* 0x000f620000100a00 */
[----:B--2---:R-:W-:-:S03]  /*13720*/  IMAD.WIDE R6, R3, 0x2, R58 ;  /* 0x0000000203067825 */ /* 0x004fc600078e023a */
[----:B------:R-:W2:Y:S01]  /*13730*/  LDL.64 R58, [R1+0x690] ;  /* 0x00069000013a7983 */ /* 0x000ea20000100a00 */
[----:B----4-:R-:W-:-:S03]  /*13740*/  IMAD.WIDE R8, R3, 0x2, R52 ;  /* 0x0000000203087825 */ /* 0x010fc600078e0234 */
[----:B------:R5:W4:Y:S04]  /*13750*/  LDG.E.U16 R209, desc[UR14][R6.64] ;  /* 0x0000000e06d17981 */ /* 0x000b28000c1e1500 */
[----:B------:R-:W4:Y:S01]  /*13760*/  LDL.64 R52, [R1+0x5e8] ;  /* 0x0005e80001347983 */ /* 0x000f220000100a00 */
[----:B---3--:R-:W-:-:S03]  /*13770*/  IMAD.WIDE R12, R3, 0x2, R56 ;  /* 0x00000002030c7825 */ /* 0x008fc600078e0238 */
[----:B------:R-:W3:Y:S04]  /*13780*/  LDG.E.U16 R205, desc[UR14][R8.64] ;  /* 0x0000000e08cd7981 */ /* 0x000ee8000c1e1500 */
[----:B------:R-:W3:Y:S01]  /*13790*/  LDL.64 R56, [R1+0x650] ;  /* 0x0006500001387983 */ /* 0x000ee20000100a00 */
[----:B-----5:R-:W-:-:S03]  /*137a0*/  IMAD.WIDE R6, R3, 0x2, R50 ;  /* 0x0000000203067825 */ /* 0x020fc600078e0232 */
[----:B------:R0:W5:Y:S01]  /*137b0*/  LDG.E.U16 R207, desc[UR14][R12.64] ;  /* 0x0000000e0ccf7981 */ /* 0x000162000c1e1500 */
[----:B------:R-:W-:-:S03]  /*137c0*/  IMAD.WIDE R10, R3, 0x2, R54 ;  /* 0x00000002030a7825 */ /* 0x000fc600078e0236 */
[----:B------:R-:W5:Y:S04]  /*137d0*/  LDL.64 R50, [R1+0x568] ;  /* 0x0005680001327983 */ /* 0x000f680000100a00 */
[----:B------:R-:W5:Y:S01]  /*137e0*/  LDL.64 R54, [R1+0x628] ;  /* 0x0006280001367983 */ /* 0x000f620000100a00 */
[----:B------:R-:W-:-:S03]  /*137f0*/  IMAD.WIDE R4, R3, 0x2, R48 ;  /* 0x0000000203047825 */ /* 0x000fc600078e0230 */
[----:B------:R1:W5:Y:S01]  /*13800*/  LDG.E.U16 R206, desc[UR14][R10.64] ;  /* 0x0000000e0ace7981 */ /* 0x000362000c1e1500 */
[----:B0-----:R-:W-:-:S03]  /*13810*/  IMAD.WIDE R12, R3, 0x2, R46 ;  /* 0x00000002030c7825 */ /* 0x001fc600078e022e */
[----:B------:R-:W5:Y:S04]  /*13820*/  LDL.64 R48, [R1+0x528] ;  /* 0x0005280001307983 */ /* 0x000f680000100a00 */
[----:B------:R-:W5:Y:S01]  /*13830*/  LDL.64 R46, [R1+0x468] ;  /* 0x00046800012e7983 */ /* 0x000f620000100a00 */
[----:B------:R-:W-:-:S03]  /*13840*/  IMAD.WIDE R8, R3, 0x2, R70 ;  /* 0x0000000203087825 */ /* 0x000fc600078e0246 */
[----:B------:R0:W5:Y:S01]  /*13850*/  LDG.E.U16 R204, desc[UR14][R6.64] ;  /* 0x0000000e06cc7981 */ /* 0x000162000c1e1500 */
[----:B-1----:R-:W-:-:S03]  /*13860*/  IMAD.WIDE R10, R3, 0x2, R62 ;  /* 0x00000002030a7825 */ /* 0x002fc600078e023e */
[----:B------:R2:W5:Y:S04]  /*13870*/  LDG.E.U16 R203, desc[UR14][R4.64] ;  /* 0x0000000e04cb7981 */ /* 0x000568000c1e1500 */
[----:B------:R4:W5:Y:S04]  /*13880*/  LDG.E.U16 R200, desc[UR14][R8.64] ;  /* 0x0000000e08c87981 */ /* 0x000968000c1e1500 */
[----:B------:R-:W5:Y:S04]  /*13890*/  LDL.64 R62, [R1+0x7b8] ;  /* 0x0007b800013e7983 */ /* 0x000f680000100a00 */
[----:B------:R3:W5:Y:S04]  /*138a0*/  LDG.E.U16 R202, desc[UR14][R12.64] ;  /* 0x0000000e0cca7981 */ /* 0x000768000c1e1500 */
[----:B------:R-:W5:Y:S01]  /*138b0*/  LDG.E.U16 R201, desc[UR14][R10.64] ;  /* 0x0000000e0ac97981 */ /* 0x000f62000c1e1500 */
[----:B0-----:R-:W-:-:S03]  /*138c0*/  IMAD.WIDE R6, R3, 0x2, R60 ;  /* 0x0000000203067825 */ /* 0x001fc600078e023c */
[----:B------:R-:W5:Y:S04]  /*138d0*/  LDL.64 R70, [R1+0x5a0] ;  /* 0x0005a00001467983 */ /* 0x000f680000100a00 */
[----:B------:R-:W5:Y:S04]  /*138e0*/  LDL.64 R60, [R1+0x780] ;  /* 0x00078000013c7983 */ /* 0x000f680000100a00 */
[----:B------:R-:W5:Y:S01]  /*138f0*/  LDG.E.U16 R199, desc[UR14][R6.64] ;  /* 0x0000000e06c77981 */ /* 0x000f62000c1e1500 */
[----:B--2---:R-:W-:-:S03]  /*13900*/  IMAD.WIDE R4, R3, 0x2, R58 ;  /* 0x0000000203047825 */ /* 0x004fc600078e023a */
[----:B------:R-:W2:Y:S04]  /*13910*/  LDL.64 R58, [R1+0x740] ;  /* 0x00074000013a7983 */ /* 0x000ea80000100a00 */
[----:B------:R5:W2:Y:S01]  /*13920*/  LDG.E.U16 R198, desc[UR14][R4.64] ;  /* 0x0000000e04c67981 */ /* 0x000aa2000c1e1500 */
[----:B----4-:R-:W-:-:S03]  /*13930*/  IMAD.WIDE R8, R3, 0x2, R52 ;  /* 0x0000000203087825 */ /* 0x010fc600078e0234 */
[----:B------:R-:W4:Y:S01]  /*13940*/  LDL.64 R52, [R1+0x688] ;  /* 0x0006880001347983 */ /* 0x000f220000100a00 */
[----:B---3--:R-:W-:-:S03]  /*13950*/  IMAD.WIDE R12, R3, 0x2, R56 ;  /* 0x00000002030c7825 */ /* 0x008fc600078e0238 */
[----:B------:R-:W3:Y:S04]  /*13960*/  LDG.E.U16 R195, desc[UR14][R8.64] ;  /* 0x0000000e08c37981 */ /* 0x000ee8000c1e1500 */
[----:B------:R-:W3:Y:S01]  /*13970*/  LDL.64 R56, [R1+0x708] ;  /* 0x0007080001387983 */ /* 0x000ee20000100a00 */
[----:B-----5:R-:W-:-:S03]  /*13980*/  IMAD.WIDE R4, R3, 0x2, R50 ;  /* 0x0000000203047825 */ /* 0x020fc600078e0232 */
[----:B------:R-:W5:Y:S01]  /*13990*/  LDG.E.U16 R197, desc[UR14][R12.64] ;  /* 0x0000000e0cc57981 */ /* 0x000f62000c1e1500 */
[----:B------:R-:W-:-:S03]  /*139a0*/  IMAD.WIDE R10, R3, 0x2, R54 ;  /* 0x00000002030a7825 */ /* 0x000fc600078e0236 */
[----:B------:R-:W5:Y:S04]  /*139b0*/  LDL.64 R50, [R1+0x648] ;  /* 0x0006480001327983 */ /* 0x000f680000100a00 */
[----:B------:R-:W5:Y:S04]  /*139c0*/  LDL.64 R54, [R1+0x6c8] ;  /* 0x0006c80001367983 */ /* 0x000f680000100a00 */
[----:B------:R0:W5:Y:S04]  /*139d0*/  LDG.E.U16 R196, desc[UR14][R10.64] ;  /* 0x0000000e0ac47981 */ /* 0x000168000c1e1500 */
[----:B------:R1:W5:Y:S01]  /*139e0*/  LDG.E.U16 R193, desc[UR14][R4.64] ;  /* 0x0000000e04c17981 */ /* 0x000362000c1e1500 */
[----:B0-----:R-:W-:-:S03]  /*139f0*/  IMAD.WIDE R10, R3, 0x2, R48 ;  /* 0x00000002030a7825 */ /* 0x001fc600078e0230 */
[----:B------:R-:W5:Y:S01]  /*13a00*/  LDL.64 R48, [R1+0x620] ;  /* 0x0006200001307983 */ /* 0x000f620000100a00 */
[----:B-1----:R-:W-:-:S03]  /*13a10*/  IMAD.WIDE R4, R3, 0x2, R46 ;  /* 0x0000000203047825 */ /* 0x002fc600078e022e */
[----:B------:R-:W5:Y:S01]  /*13a20*/  LDL.64 R46, [R1+0x5e0] ;  /* 0x0005e000012e7983 */ /* 0x000f620000100a00 */
[----:B------:R-:W-:-:S03]  /*13a30*/  IMAD.WIDE R6, R3, 0x2, R68 ;  /* 0x0000000203067825 */ /* 0x000fc600078e0244 */
[----:B------:R-:W5:Y:S01]  /*13a40*/  LDL.64 R68, [R1+0x560] ;  /* 0x0005600001447983 */ /* 0x000f620000100a00 */
[----:B------:R-:W-:-:S03]  /*13a50*/  IMAD.WIDE R8, R3, 0x2, R66 ;  /* 0x0000000203087825 */ /* 0x000fc600078e0242 */
[----:B------:R-:W5:Y:S04]  /*13a60*/  LDL.64 R66, [R1+0x520] ;  /* 0x0005200001427983 */ /* 0x000f680000100a00 */
[----:B------:R0:W5:Y:S01]  /*13a70*/  LDG.E.U16 R194, desc[UR14][R6.64] ;  /* 0x0000000e06c27981 */ /* 0x000162000c1e1500 */
[----:B------:R-:W-:-:S03]  /*13a80*/  IMAD.WIDE R186, R3, 0x2, R62 ;  /* 0x0000000203ba7825 */ /* 0x000fc600078e023e */
[----:B------:R-:W5:Y:S04]  /*13a90*/  LDG.E.U16 R189, desc[UR14][R4.64] ;  /* 0x0000000e04bd7981 */ /* 0x000f68000c1e1500 */
[----:B------:R-:W5:Y:S01]  /*13aa0*/  LDL.64 R62, [R1+0x4a0] ;  /* 0x0004a000013e7983 */ /* 0x000f620000100a00 */
[----:B0-----:R-:W-:-:S03]  /*13ab0*/  IMAD.WIDE R6, R3, 0x2, R64 ;  /* 0x0000000203067825 */ /* 0x001fc600078e0240 */
[----:B------:R-:W5:Y:S04]  /*13ac0*/  LDG.E.U16 R192, desc[UR14][R10.64] ;  /* 0x0000000e0ac07981 */ /* 0x000f68000c1e1500 */
[----:B------:R-:W5:Y:S01]  /*13ad0*/  LDG.E.U16 R191, desc[UR14][R8.64] ;  /* 0x0000000e08bf7981 */ /* 0x000f62000c1e1500 */
[----:B------:R-:W-:-:S03]  /*13ae0*/  IMAD.WIDE R12, R3, 0x2, R60 ;  /* 0x00000002030c7825 */ /* 0x000fc600078e023c */
[----:B------:R-:W5:Y:S04]  /*13af0*/  LDL.64 R60, [R1+0x460] ;  /* 0x00046000013c7983 */ /* 0x000f680000100a00 */
[----:B------:R-:W5:Y:S04]  /*13b00*/  LDG.E.U16 R190, desc[UR14][R6.64] ;  /* 0x0000000e06be7981 */ /* 0x000f68000c1e1500 */
[----:B------:R-:W5:Y:S04]  /*13b10*/  LDL.64 R64, [R1+0x4e0] ;  /* 0x0004e00001407983 */ /* 0x000f680000100a00 */
[----:B------:R-:W5:Y:S01]  /*13b20*/  LDG.E.U16 R185, desc[UR14][R12.64] ;  /* 0x0000000e0cb97981 */ /* 0x000f62000c1e1500 */
[----:B------:R-:W-:-:S03]  /*13b30*/  IMAD.WIDE R42, R3, 0x2, R42 ;  /* 0x00000002032a7825 */ /* 0x000fc600078e022a */
[----:B------:R-:W5:Y:S04]  /*13b40*/  LDG.E.U16 R186, desc[UR14][R186.64] ;  /* 0x0000000ebaba7981 */ /* 0x000f68000c1e1500 */
[----:B------:R0:W5:Y:S02]  /*13b50*/  LDG.E.U16 R42, desc[UR14][R42.64] ;  /* 0x0000000e2a2a7981 */ /* 0x000164000c1e1500 */
[----:B0-----:R-:W0:Y:S01]  /*13b60*/  LDC R43, c[0x0][0x3c4] ;  /* 0x0000f100ff2b7b82 */ /* 0x001e220000000800 */
[C---:B--2---:R-:W-:Y:S02]  /*13b70*/  IMAD.WIDE R10, R3.reuse, 0x2, R58 ;  /* 0x00000002030a7825 */ /* 0x044fe400078e023a */
[----:B------:R-:W2:Y:S04]  /*13b80*/  LDL.64 R58, [R1+0x7b0] ;  /* 0x0007b000013a7983 */ /* 0x000ea80000100a00 */
[----:B------:R1:W2:Y:S01]  /*13b90*/  LDG.E.U16 R184, desc[UR14][R10.64] ;  /* 0x0000000e0ab87981 */ /* 0x0002a2000c1e1500 */
[----:B----4-:R-:W-:-:S03]  /*13ba0*/  IMAD.WIDE R4, R3, 0x2, R52 ;  /* 0x0000000203047825 */ /* 0x010fc600078e0234 */
[----:B------:R-:W4:Y:S04]  /*13bb0*/  LDL.64 R52, [R1+0x700] ;  /* 0x0007000001347983 */ /* 0x000f280000100a00 */
[----:B------:R-:W2:Y:S01]  /*13bc0*/  LDG.E.U16 R181, desc[UR14][R4.64] ;  /* 0x0000000e04b57981 */ /* 0x000ea2000c1e1500 */
[----:B---3--:R-:W-:-:S03]  /*13bd0*/  IMAD.WIDE R8, R3, 0x2, R56 ;  /* 0x0000000203087825 */ /* 0x008fc600078e0238 */
[----:B------:R-:W3:Y:S04]  /*13be0*/  LDL.64 R56, [R1+0x778] ;  /* 0x0007780001387983 */ /* 0x000ee80000100a00 */
[----:B------:R-:W2:Y:S01]  /*13bf0*/  LDG.E.U16 R183, desc[UR14][R8.64] ;  /* 0x0000000e08b77981 */ /* 0x000ea2000c1e1500 */
[----:B-----5:R-:W-:-:S03]  /*13c00*/  IMAD.WIDE R12, R3, 0x2, R50 ;  /* 0x00000002030c7825 */ /* 0x020fc600078e0232 */
[----:B------:R-:W5:Y:S01]  /*13c10*/  LDL.64 R50, [R1+0x6c0] ;  /* 0x0006c00001327983 */ /* 0x000f620000100a00 */
[----:B------:R-:W-:-:S03]  /*13c20*/  IMAD.WIDE R6, R3, 0x2, R54 ;  /* 0x0000000203067825 */ /* 0x000fc600078e0236 */
[----:B------:R-:W2:Y:S04]  /*13c30*/  LDL.64 R54, [R1+0x738] ;  /* 0x0007380001367983 */ /* 0x000ea80000100a00 */
[----:B------:R-:W2:Y:S04]  /*13c40*/  LDG.E.U16 R182, desc[UR14][R6.64] ;  /* 0x0000000e06b67981 */ /* 0x000ea8000c1e1500 */
[----:B------:R0:W2:Y:S01]  /*13c50*/  LDG.E.U16 R180, desc[UR14][R12.64] ;  /* 0x0000000e0cb47981 */ /* 0x0000a2000c1e1500 */
[C---:B-1----:R-:W-:Y:S01]  /*13c60*/  IMAD.WIDE R10, R3.reuse, 0x2, R48 ;  /* 0x00000002030a7825 */ /* 0x042fe200078e0230 */
[----:B0-----:R-:W0:Y:S02]  /*13c70*/  LDC R12, c[0x0][0x3c4] ;  /* 0x0000f100ff0c7b82 */ /* 0x001e240000000800 */
[----:B------:R-:W2:Y:S01]  /*13c80*/  LDL.64 R48, [R1+0x680] ;  /* 0x0006800001307983 */ /* 0x000ea20000100a00 */
[----:B------:R-:W-:-:S03]  /*13c90*/  IMAD.WIDE R8, R3, 0x2, R46 ;  /* 0x0000000203087825 */ /* 0x000fc600078e022e */
[----:B------:R-:W2:Y:S01]  /*13ca0*/  LDL.64 R46, [R1+0x640] ;  /* 0x00064000012e7983 */ /* 0x000ea20000100a00 */
[C---:B------:R-:W-:Y:S01]  /*13cb0*/  IMAD.WIDE R4, R3.reuse, 0x2, R68 ;  /* 0x0000000203047825 */ /* 0x040fe200078e0244 */
[----:B------:R-:W1:Y:S02]  /*13cc0*/  LDC R13, c[0x0][0x3c4] ;  /* 0x0000f100ff0d7b82 */ /* 0x000e640000000800 */
[----:B------:R-:W2:Y:S01]  /*13cd0*/  LDG.E.U16 R179, desc[UR14][R10.64] ;  /* 0x0000000e0ab37981 */ /* 0x000ea2000c1e1500 */
[----:B------:R-:W-:-:S03]  /*13ce0*/  IMAD.WIDE R6, R3, 0x2, R70 ;  /* 0x0000000203067825 */ /* 0x000fc600078e0246 */
[----:B------:R0:W2:Y:S04]  /*13cf0*/  LDG.E.U16 R176, desc[UR14][R4.64] ;  /* 0x0000000e04b07981 */ /* 0x0000a8000c1e1500 */
[----:B------:R0:W2:Y:S04]  /*13d00*/  LDG.E.U16 R177, desc[UR14][R6.64] ;  /* 0x0000000e06b17981 */ /* 0x0000a8000c1e1500 */
[----:B------:R-:W2:Y:S01]  /*13d10*/  LDG.E.U16 R178, desc[UR14][R8.64] ;  /* 0x0000000e08b27981 */ /* 0x000ea2000c1e1500 */
[----:B0-----:R-:W-:-:S03]  /*13d20*/  IMAD.WIDE R4, R3, 0x2, R66 ;  /* 0x0000000203047825 */ /* 0x001fc600078e0242 */
[----:B------:R-:W2:Y:S01]  /*13d30*/  LDL.64 R70, [R1+0x768] ;  /* 0x0007680001467983 */ /* 0x000ea20000100a00 */
[----:B------:R-:W-:-:S03]  /*13d40*/  IMAD.WIDE R6, R3, 0x2, R62 ;  /* 0x0000000203067825 */ /* 0x000fc600078e023e */
[----:B------:R0:W2:Y:S04]  /*13d50*/  LDG.E.U16 R175, desc[UR14][R4.64] ;  /* 0x0000000e04af7981 */ /* 0x0000a8000c1e1500 */
[----:B------:R3:W2:Y:S04]  /*13d60*/  LDG.E.U16 R173, desc[UR14][R6.64] ;  /* 0x0000000e06ad7981 */ /* 0x0006a8000c1e1500 */
[----:B------:R-:W2:Y:S01]  /*13d70*/  LDL.64 R62, [R1+0x5d8] ;  /* 0x0005d800013e7983 */ /* 0x000ea20000100a00 */
[----:B0-----:R-:W-:-:S03]  /*13d80*/  IMAD.WIDE R4, R3, 0x2, R60 ;  /* 0x0000000203047825 */ /* 0x001fc600078e023c */
[----:B------:R-:W2:Y:S01]  /*13d90*/  LDL.64 R60, [R1+0x558] ;  /* 0x00055800013c7983 */ /* 0x000ea20000100a00 */
[----:B------:R-:W-:-:S03]  /*13da0*/  IMAD.WIDE R8, R3, 0x2, R64 ;  /* 0x0000000203087825 */ /* 0x000fc600078e0240 */
[----:B------:R-:W2:Y:S04]  /*13db0*/  LDG.E.U16 R172, desc[UR14][R4.64] ;  /* 0x0000000e04ac7981 */ /* 0x000ea8000c1e1500 */
[----:B------:R5:W2:Y:S01]  /*13dc0*/  LDG.E.U16 R174, desc[UR14][R8.64] ;  /* 0x0000000e08ae7981 */ /* 0x000aa2000c1e1500 */
[----:B------:R-:W-:-:S03]  /*13dd0*/  IMAD R218, R218, 0x84, RZ ;  /* 0x00000084dada7824 */ /* 0x000fc600078e02ff */
[----:B------:R-:W2:Y:S04]  /*13de0*/  LDL.64 R64, [R1+0x618] ;  /* 0x0006180001407983 */ /* 0x000ea80000100a00 */
[----:B------:R-:W2:Y:S04]  /*13df0*/  LDL.64 R68, [R1+0x728] ;  /* 0x0007280001447983 */ /* 0x000ea80000100a00 */
[----:B------:R-:W2:Y:S01]  /*13e00*/  LDL.64 R66, [R1+0x6f0] ;  /* 0x0006f00001427983 */ /* 0x000ea20000100a00 */
[----:B----4-:R-:W-:-:S03]  /*13e10*/  IMAD.WIDE R10, R3, 0x2, R52 ;  /* 0x00000002030a7825 */ /* 0x010fc600078e0234 */
[----:B------:R-:W4:Y:S01]  /*13e20*/  LDL.64 R52, [R1+0x598] ;  /* 0x0005980001347983 */ /* 0x000f220000100a00 */
[----:B---3--:R-:W-:-:S04]  /*13e30*/  IMAD.WIDE R6, R3, 0x2, R56 ;  /* 0x0000000203067825 */ /* 0x008fc800078e0238 */
[C---:B-----5:R-:W-:Y:S01]  /*13e40*/  IMAD.WIDE R8, R3.reuse, 0x2, R50 ;  /* 0x0000000203087825 */ /* 0x060fe200078e0232 */
[----:B------:R0:W3:Y:S03]  /*13e50*/  LDG.E.U16 R169, desc[UR14][R6.64] ;  /* 0x0000000e06a97981 */ /* 0x0000e6000c1e1500 */
[----:B--2---:R-:W-:Y:S01]  /*13e60*/  IMAD.WIDE R4, R3, 0x2, R54 ;  /* 0x0000000203047825 */ /* 0x004fe200078e0236 */
[----:B------:R-:W2:Y:S04]  /*13e70*/  LDL.64 R50, [R1+0x518] ;  /* 0x0005180001327983 */ /* 0x000ea80000100a00 */
[----:B------:R5:W2:Y:S01]  /*13e80*/  LDG.E.U16 R168, desc[UR14][R4.64] ;  /* 0x0000000e04a87981 */ /* 0x000aa2000c1e1500 */
[----:B------:R-:W-:-:S03]  /*13e90*/  IADD3 R218, P2, PT, R218, R138, RZ ;  /* 0x0000008adada7210 */ /* 0x000fc60007f5e0ff */
[----:B------:R0:W2:Y:S04]  /*13ea0*/  LDG.E.U16 R166, desc[UR14][R8.64] ;  /* 0x0000000e08a67981 */ /* 0x0000a8000c1e1500 */
[----:B------:R-:W2:Y:S01]  /*13eb0*/  LDL.64 R54, [R1+0x770] ;  /* 0x0007700001367983 */ /* 0x000ea20000100a00 */
[----:B------:R-:W-:-:S03]  /*13ec0*/  IMAD.WIDE R170, R3, 0x2, R58 ;  /* 0x0000000203aa7825 */ /* 0x000fc600078e023a */
[----:B------:R-:W2:Y:S04]  /*13ed0*/  LDL.64 R58, [R1+0x458] ;  /* 0x00045800013a7983 */ /* 0x000ea80000100a00 */
[----:B------:R-:W2:Y:S01]  /*13ee0*/  LDL.64 R56, [R1+0x7a8] ;  /* 0x0007a80001387983 */ /* 0x000ea20000100a00 */
[----:B0-----:R-:W-:-:S03]  /*13ef0*/  IMAD.WIDE R6, R3, 0x2, R48 ;  /* 0x0000000203067825 */ /* 0x001fc600078e0230 */
[----:B------:R-:W3:Y:S01]  /*13f00*/  LDG.E.U16 R167, desc[UR14][R10.64] ;  /* 0x0000000e0aa77981 */ /* 0x000ee2000c1e1500 */
[----:B-----5:R-:W-:-:S03]  /*13f10*/  IMAD.WIDE R4, R3, 0x2, R46 ;  /* 0x0000000203047825 */ /* 0x020fc600078e022e */
[----:B------:R-:W5:Y:S04]  /*13f20*/  LDL.64 R48, [R1+0x4d8] ;  /* 0x0004d80001307983 */ /* 0x000f680000100a00 */
[----:B------:R-:W3:Y:S01]  /*13f30*/  LDL.64 R46, [R1+0x498] ;  /* 0x00049800012e7983 */ /* 0x000ee20000100a00 */
[----:B------:R-:W-:-:S03]  /*13f40*/  IMAD R8, R12, 0x42, RZ ;  /* 0x000000420c087824 */ /* 0x000fc600078e02ff */
[----:B------:R0:W3:Y:S04]  /*13f50*/  LDG.E.U16 R164, desc[UR14][R4.64] ;  /* 0x0000000e04a47981 */ /* 0x0000e8000c1e1500 */
[----:B------:R1:W3:Y:S01]  /*13f60*/  LDG.E.U16 R165, desc[UR14][R6.64] ;  /* 0x0000000e06a57981 */ /* 0x0002e2000c1e1500 */
[----:B------:R-:W-:-:S03]  /*13f70*/  LEA.HI.X.SX32 R219, R8, R139, 0x1, P2 ;  /* 0x0000008b08db7211 */ /* 0x000fc600010f0eff */
[----:B------:R-:W3:Y:S01]  /*13f80*/  LDG.E.U16 R170, desc[UR14][R170.64] ;  /* 0x0000000eaaaa7981 */ /* 0x000ee2000c1e1500 */
[----:B0-----:R-:W-:Y:S02]  /*13f90*/  SHF.L.U32 R5, R44, 0x1, RZ ;  /* 0x000000012c057819 */ /* 0x001fe400000006ff */
[-C--:B-1----:R-:W-:Y:S02]  /*13fa0*/  LEA R6, P0, R13, R138.reuse, 0x2 ;  /* 0x0000008a0d067211 */ /* 0x082fe400078010ff */
[C---:B------:R-:W-:Y:S02]  /*13fb0*/  IADD3 R4, P1, PT, R5.reuse, R138, RZ ;  /* 0x0000008a05047210 */ /* 0x040fe40007f3e0ff */
[-C--:B------:R-:W-:Y:S02]  /*13fc0*/  LEA.HI.X.SX32 R7, R5, R139.reuse, 0x1, P0 ;  /* 0x0000008b05077211 */ /* 0x080fe400000f0eff */
[----:B------:R-:W-:Y:S01]  /*13fd0*/  LEA.HI.X.SX32 R5, R43, R139, 0x1, P1 ;  /* 0x0000008b2b057211 */ /* 0x000fe200008f0eff */
[----:B------:R-:W-:-:S04]  /*13fe0*/  IMAD.WIDE R218, R3, 0x2, R218 ;  /* 0x0000000203da7825 */ /* 0x000fc800078e02da */
[C---:B------:R-:W-:Y:S02]  /*13ff0*/  IMAD.WIDE R8, R3.reuse, 0x2, R62 ;  /* 0x0000000203087825 */ /* 0x040fe400078e023e */
[----:B------:R-:W3:Y:S02]  /*14000*/  LDL.64 R62, [R1+0x730] ;  /* 0x00073000013e7983 */ /* 0x000ee40000100a00 */
[C---:B------:R-:W-:Y:S02]  /*14010*/  IMAD.WIDE R6, R3.reuse, 0x2, R6 ;  /* 0x0000000203067825 */ /* 0x040fe400078e0206 */
[----:B------:R0:W3:Y:S02]  /*14020*/  LDG.E.U16 R162, desc[UR14][R8.64] ;  /* 0x0000000e08a27981 */ /* 0x0000e4000c1e1500 */
[C---:B------:R-:W-:Y:S02]  /*14030*/  IMAD.WIDE R4, R3.reuse, 0x2, R4 ;  /* 0x0000000203047825 */ /* 0x040fe400078e0204 */
[----:B------:R-:W3:Y:S04]  /*14040*/  LDG.E.U16 R218, desc[UR14][R218.64] ;  /* 0x0000000edada7981 */ /* 0x000ee8000c1e1500 */
[----:B------:R-:W3:Y:S04]  /*14050*/  LDG.E.U16 R220, desc[UR14][R4.64] ;  /* 0x0000000e04dc7981 */ /* 0x000ee8000c1e1500 */
[----:B------:R5:W3:Y:S01]  /*14060*/  LDG.E.U16 R219, desc[UR14][R6.64] ;  /* 0x0000000e06db7981 */ /* 0x000ae2000c1e1500 */
[----:B----4-:R-:W-:-:S03]  /*14070*/  IMAD.WIDE R12, R3, 0x2, R52 ;  /* 0x00000002030c7825 */ /* 0x010fc600078e0234 */
[----:B------:R-:W4:Y:S01]  /*14080*/  LDL.64 R52, [R1+0x6f8] ;  /* 0x0006f80001347983 */ /* 0x000f220000100a00 */
[----:B------:R-:W-:-:S03]  /*14090*/  IMAD.WIDE R10, R3, 0x2, R64 ;  /* 0x00000002030a7825 */ /* 0x000fc600078e0240 */
[----:B------:R-:W4:Y:S04]  /*140a0*/  LDG.E.U16 R161, desc[UR14][R12.64] ;  /* 0x0000000e0ca17981 */ /* 0x000f28000c1e1500 */
[----:B------:R1:W4:Y:S01]  /*140b0*/  LDG.E.U16 R163, desc[UR14][R10.64] ;  /* 0x0000000e0aa37981 */ /* 0x000322000c1e1500 */
[----:B--2---:R-:W-:-:S03]  /*140c0*/  IMAD.WIDE R154, R3, 0x2, R56 ;  /* 0x00000002039a7825 */ /* 0x004fc600078e0238 */
[----:B------:R-:W2:Y:S01]  /*140d0*/  LDL.64 R64, [R1+0x6b0] ;  /* 0x0006b00001407983 */ /* 0x000ea20000100a00 */
[----:B0-----:R-:W-:-:S03]  /*140e0*/  IMAD.WIDE R8, R3, 0x2, R50 ;  /* 0x0000000203087825 */ /* 0x001fc600078e0232 */
[----:B------:R-:W2:Y:S01]  /*140f0*/  LDL.64 R56, [R1+0x590] ;  /* 0x0005900001387983 */ /* 0x000ea20000100a00 */
[----:B-----5:R-:W-:-:S03]  /*14100*/  IMAD.WIDE R6, R3, 0x2, R48 ;  /* 0x0000000203067825 */ /* 0x020fc600078e0230 */
[----:B------:R-:W5:Y:S01]  /*14110*/  LDL.64 R50, [R1+0x6b8] ;  /* 0x0006b80001327983 */ /* 0x000f620000100a00 */
[----:B---3--:R-:W-:-:S03]  /*14120*/  IMAD.WIDE R4, R3, 0x2, R46 ;  /* 0x0000000203047825 */ /* 0x008fc600078e022e */
[----:B------:R-:W3:Y:S04]  /*14130*/  LDL.64 R48, [R1+0x678] ;  /* 0x0006780001307983 */ /* 0x000ee80000100a00 */
[----:B------:R-:W2:Y:S01]  /*14140*/  LDL.64 R46, [R1+0x638] ;  /* 0x00063800012e7983 */ /* 0x000ea20000100a00 */
[----:B-1----:R-:W-:-:S03]  /*14150*/  IMAD.WIDE R10, R3, 0x2, R60 ;  /* 0x00000002030a7825 */ /* 0x002fc600078e023c */
[----:B------:R0:W2:Y:S04]  /*14160*/  LDG.E.U16 R159, desc[UR14][R8.64] ;  /* 0x0000000e089f7981 */ /* 0x0000a8000c1e1500 */
[----:B------:R1:W2:Y:S04]  /*14170*/  LDG.E.U16 R157, desc[UR14][R4.64] ;  /* 0x0000000e049d7981 */ /* 0x0002a8000c1e1500 */
[----:B------:R1:W2:Y:S01]  /*14180*/  LDG.E.U16 R160, desc[UR14][R10.64] ;  /* 0x0000000e0aa07981 */ /* 0x0002a2000c1e1500 */
[----:B0-----:R-:W-:-:S03]  /*14190*/  IMAD.WIDE R8, R3, 0x2, R54 ;  /* 0x0000000203087825 */ /* 0x001fc600078e0236 */
[----:B------:R-:W2:Y:S01]  /*141a0*/  LDL.64 R60, [R1+0x610] ;  /* 0x00061000013c7983 */ /* 0x000ea20000100a00 */
[----:B-1----:R-:W-:Y:S01]  /*141b0*/  IMAD.SHL.U32 R5, R44, 0x4, RZ ;  /* 0x000000042c057824 */ /* 0x002fe200078e00ff */
[----:B------:R-:W-:Y:S02]  /*141c0*/  LEA R4, P0, R45, R138, 0x3 ;  /* 0x0000008a2d047211 */ /* 0x000fe400078018ff */
[----:B------:R-:W2:Y:S01]  /*141d0*/  LDG.E.U16 R153, desc[UR14][R8.64] ;  /* 0x0000000e08997981 */ /* 0x000ea2000c1e1500 */
[----:B------:R-:W-:Y:S01]  /*141e0*/  IMAD.WIDE R10, R3, 0x2, R58 ;  /* 0x00000002030a7825 */ /* 0x000fe200078e023a */
[----:B------:R-:W-:Y:S02]  /*141f0*/  LEA.HI.X.SX32 R5, R5, R139, 0x1, P0 ;  /* 0x0000008b05057211 */ /* 0x000fe400000f0eff */
[----:B------:R-:W2:Y:S04]  /*14200*/  LDL.64 R58, [R1+0x5d0] ;  /* 0x0005d000013a7983 */ /* 0x000ea80000100a00 */
[----:B------:R0:W2:Y:S01]  /*14210*/  LDG.E.U16 R156, desc[UR14][R10.64] ;  /* 0x0000000e0a9c7981 */ /* 0x0000a2000c1e1500 */
[----:B------:R-:W-:-:S03]  /*14220*/  IMAD.WIDE R4, R3, 0x2, R4 ;  /* 0x0000000203047825 */ /* 0x000fc600078e0204 */
[----:B------:R-:W2:Y:S04]  /*14230*/  LDL.64 R54, [R1+0x550] ;  /* 0x0005500001367983 */ /* 0x000ea80000100a00 */
[----:B------:R-:W2:Y:S01]  /*14240*/  LDG.E.U16 R187, desc[UR14][R4.64] ;  /* 0x0000000e04bb7981 */ /* 0x000ea2000c1e1500 */
[----:B0-----:R-:W-:-:S03]  /*14250*/  IMAD.WIDE R10, R3, 0x2, R62 ;  /* 0x00000002030a7825 */ /* 0x001fc600078e023e */
[----:B------:R-:W2:Y:S04]  /*14260*/  LDG.E.U16 R158, desc[UR14][R6.64] ;  /* 0x0000000e069e7981 */ /* 0x000ea8000c1e1500 */
[----:B------:R-:W2:Y:S01]  /*14270*/  LDG.E.U16 R152, desc[UR14][R10.64] ;  /* 0x0000000e0a987981 */ /* 0x000ea2000c1e1500 */
[----:B------:R-:W-:-:S03]  /*14280*/  IMAD R43, R44, 0x6, RZ ;  /* 0x000000062c2b7824 */ /* 0x000fc600078e02ff */
[----:B------:R-:W2:Y:S04]  /*14290*/  LDL.64 R62, [R1+0x670] ;  /* 0x00067000013e7983 */ /* 0x000ea80000100a00 */
[----:B------:R-:W2:Y:S01]  /*142a0*/  LDG.E.U16 R154, desc[UR14][R154.64] ;  /* 0x0000000e9a9a7981 */ /* 0x000ea2000c1e1500 */
[----:B----4-:R-:W-:-:S03]  /*142b0*/  IMAD.WIDE R8, R3, 0x2, R52 ;  /* 0x0000000203087825 */ /* 0x010fc600078e0234 */
[----:B------:R-:W4:Y:S04]  /*142c0*/  LDL.64 R52, [R1+0x510] ;  /* 0x0005100001347983 */ /* 0x000f280000100a00 */
[----:B------:R0:W4:Y:S02]  /*142d0*/  LDG.E.U16 R151, desc[UR14][R8.64] ;  /* 0x0000000e08977981 */ /* 0x000124000c1e1500 */
[----:B0-----:R-:W-:-:S05]  /*142e0*/  IMAD R8, R44, 0xa, RZ ;  /* 0x0000000a2c087824 */ /* 0x001fca00078e02ff */
[-C--:B------:R-:W-:Y:S01]  /*142f0*/  IADD3 R4, P0, PT, R8, R138.reuse, RZ ;  /* 0x0000008a08047210 */ /* 0x080fe20007f1e0ff */
[C---:B-----5:R-:W-:Y:S02]  /*14300*/  IMAD.WIDE R12, R3.reuse, 0x2, R50 ;  /* 0x00000002030c7825 */ /* 0x060fe400078e0232 */
[----:B------:R-:W5:Y:S02]  /*14310*/  LDL.64 R50, [R1+0x4d0] ;  /* 0x0004d00001327983 */ /* 0x000f640000100a00 */
[C---:B---3--:R-:W-:Y:S02]  /*14320*/  IMAD.WIDE R10, R3.reuse, 0x2, R48 ;  /* 0x00000002030a7825 */ /* 0x048fe400078e0230 */
[----:B------:R-:W3:Y:S02]  /*14330*/  LDL.64 R48, [R1+0x490] ;  /* 0x0004900001307983 */ /* 0x000ee40000100a00 */
[----:B--2---:R-:W-:Y:S02]  /*14340*/  IMAD.WIDE R8, R3, 0x2, R46 ;  /* 0x0000000203087825 */ /* 0x004fe400078e022e */
[----:B------:R-:W2:Y:S01]  /*14350*/  LDL.64 R46, [R1+0x450] ;  /* 0x00045000012e7983 */ /* 0x000ea20000100a00 */
[----:B------:R-:W-:Y:S01]  /*14360*/  IADD3 R6, P1, PT, R43, R138, RZ ;  /* 0x0000008a2b067210 */ /* 0x000fe20007f3e0ff */
[----:B------:R-:W-:-:S02]  /*14370*/  IMAD R7, R44, 0x3, RZ ;  /* 0x000000032c077824 */ /* 0x000fc400078e02ff */
[----:B------:R-:W2:Y:S03]  /*14380*/  LDG.E.U16 R149, desc[UR14][R10.64] ;  /* 0x0000000e0a957981 */ /* 0x000ea6000c1e1500 */
[----:B------:R-:W-:Y:S01]  /*14390*/  LEA.HI.X.SX32 R7, R7, R139, 0x1, P1 ;  /* 0x0000008b07077211 */ /* 0x000fe200008f0eff */
[----:B------:R0:W2:Y:S02]  /*143a0*/  LDG.E.U16 R148, desc[UR14][R8.64] ;  /* 0x0000000e08947981 */ /* 0x0000a4000c1e1500 */
[C---:B------:R-:W-:Y:S02]  /*143b0*/  IMAD.WIDE R6, R3.reuse, 0x2, R6 ;  /* 0x0000000203067825 */ /* 0x040fe400078e0206 */
[----:B------:R-:W2:Y:S04]  /*143c0*/  LDG.E.U16 R150, desc[UR14][R12.64] ;  /* 0x0000000e0c967981 */ /* 0x000ea8000c1e1500 */
[----:B------:R1:W2:Y:S01]  /*143d0*/  LDG.E.U16 R188, desc[UR14][R6.64] ;  /* 0x0000000e06bc7981 */ /* 0x0002a2000c1e1500 */
[----:B0-----:R-:W-:-:S03]  /*143e0*/  IMAD.WIDE R8, R3, 0x2, R56 ;  /* 0x0000000203087825 */ /* 0x001fc600078e0238 */
[----:B------:R-:W2:Y:S01]  /*143f0*/  LDL.64 R56, [R1+0x5c8] ;  /* 0x0005c80001387983 */ /* 0x000ea20000100a00 */
[----:B------:R-:W-:-:S03]  /*14400*/  IMAD.WIDE R10, R3, 0x2, R58 ;  /* 0x00000002030a7825 */ /* 0x000fc600078e023a */
[----:B------:R-:W2:Y:S01]  /*14410*/  LDL.64 R58, [R1+0x608] ;  /* 0x00060800013a7983 */ /* 0x000ea20000100a00 */
[----:B-1----:R-:W-:-:S03]  /*14420*/  IMAD.WIDE R6, R3, 0x2, R60 ;  /* 0x0000000203067825 */ /* 0x002fc600078e023c */
[----:B------:R-:W2:Y:S04]  /*14430*/  LDL.64 R60, [R1+0x630] ;  /* 0x00063000013c7983 */ /* 0x000ea80000100a00 */
[----:B------:R0:W2:Y:S04]  /*14440*/  LDG.E.U16 R147, desc[UR14][R6.64] ;  /* 0x0000000e06937981 */ /* 0x0000a8000c1e1500 */
[----:B------:R-:W2:Y:S04]  /*14450*/  LDG.E.U16 R146, desc[UR14][R10.64] ;  /* 0x0000000e0a927981 */ /* 0x000ea8000c1e1500 */
[----:B------:R-:W2:Y:S01]  /*14460*/  LDG.E.U16 R145, desc[UR14][R8.64] ;  /* 0x0000000e08917981 */ /* 0x000ea2000c1e1500 */
[----:B0-----:R-:W-:-:S03]  /*14470*/  IMAD.WIDE R6, R3, 0x2, R54 ;  /* 0x0000000203067825 */ /* 0x001fc600078e0236 */
[----:B------:R-:W2:Y:S04]  /*14480*/  LDL.64 R54, [R1+0x588] ;  /* 0x0005880001367983 */ /* 0x000ea80000100a00 */
[----:B------:R-:W2:Y:S01]  /*14490*/  LDG.E.U16 R144, desc[UR14][R6.64] ;  /* 0x0000000e06907981 */ /* 0x000ea2000c1e1500 */
[----:B------:R-:W-:-:S05]  /*144a0*/  IMAD R5, R44, 0x5, RZ ;  /* 0x000000052c057824 */ /* 0x000fca00078e02ff */
[----:B------:R-:W-:Y:S01]  /*144b0*/  LEA.HI.X.SX32 R5, R5, R139, 0x1, P0 ;  /* 0x0000008b05057211 */ /* 0x000fe200000f0eff */
[----:B------:R-:W-:Y:S02]  /*144c0*/  IMAD R44, R44, 0xc, RZ ;  /* 0x0000000c2c2c7824 */ /* 0x000fe400078e02ff */
[----:B------:R-:W-:-:S05]  /*144d0*/  IMAD.WIDE R4, R3, 0x2, R4 ;  /* 0x0000000203047825 */ /* 0x000fca00078e0204 */
[----:B------:R0:W2:Y:S02]  /*144e0*/  LDG.E.U16 R171, desc[UR14][R4.64] ;  /* 0x0000000e04ab7981 */ /* 0x0000a4000c1e1500 */
[----:B0-----:R-:W-:Y:S02]  /*144f0*/  IADD3 R4, P0, PT, R44, R138, RZ ;  /* 0x0000008a2c047210 */ /* 0x001fe40007f1e0ff */
[----:B------:R-:W2:Y:S01]  /*14500*/  LDL.64 R44, [R1+0x448] ;  /* 0x00044800012c7983 */ /* 0x000ea20000100a00 */
[----:B----4-:R-:W-:-:S03]  /*14510*/  IMAD.WIDE R12, R3, 0x2, R52 ;  /* 0x00000002030c7825 */ /* 0x010fc600078e0234 */
[----:B------:R-:W4:Y:S01]  /*14520*/  LDL.64 R52, [R1+0x548] ;  /* 0x0005480001347983 */ /* 0x000f220000100a00 */
[----:B-----5:R-:W-:-:S04]  /*14530*/  IMAD.WIDE R10, R3, 0x2, R50 ;  /* 0x00000002030a7825 */ /* 0x020fc800078e0232 */
[C---:B---3--:R-:W-:Y:S01]  /*14540*/  IMAD.WIDE R8, R3.reuse, 0x2, R48 ;  /* 0x0000000203087825 */ /* 0x048fe200078e0230 */
[----:B------:R-:W3:Y:S03]  /*14550*/  LDL.64 R50, [R1+0x508] ;  /* 0x0005080001327983 */ /* 0x000ee60000100a00 */
[----:B--2---:R-:W-:Y:S01]  /*14560*/  IMAD.WIDE R6, R3, 0x2, R46 ;  /* 0x0000000203067825 */ /* 0x004fe200078e022e */
[----:B------:R-:W2:Y:S04]  /*14570*/  LDL.64 R48, [R1+0x4c8] ;  /* 0x0004c80001307983 */ /* 0x000ea80000100a00 */
[----:B------:R-:W5:Y:S01]  /*14580*/  LDL.64 R46, [R1+0x488] ;  /* 0x00048800012e7983 */ /* 0x000f620000100a00 */
[----:B------:R-:W-:-:S03]  /*14590*/  LEA.HI.X.SX32 R5, R43, R139, 0x1, P0 ;  /* 0x0000008b2b057211 */ /* 0x000fc600000f0eff */
[----:B------:R0:W5:Y:S01]  /*145a0*/  LDG.E.U16 R143, desc[UR14][R12.64] ;  /* 0x0000000e0c8f7981 */ /* 0x000162000c1e1500 */
[----:B------:R-:W-:-:S03]  /*145b0*/  IMAD.WIDE R4, R3, 0x2, R4 ;  /* 0x0000000203047825 */ /* 0x000fc600078e0204 */
[----:B------:R1:W5:Y:S04]  /*145c0*/  LDG.E.U16 R142, desc[UR14][R10.64] ;  /* 0x0000000e0a8e7981 */ /* 0x000368000c1e1500 */
[----:B------:R1:W5:Y:S01]  /*145d0*/  LDG.E.U16 R155, desc[UR14][R4.64] ;  /* 0x0000000e049b7981 */ /* 0x000362000c1e1500 */
[----:B0-----:R-:W-:-:S03]  /*145e0*/  IMAD.WIDE R12, R3, 0x2, R74 ;  /* 0x00000002030c7825 */ /* 0x001fc600078e024a */
[----:B------:R0:W5:Y:S01]  /*145f0*/  LDG.E.U16 R133, desc[UR14][R8.64] ;  /* 0x0000000e08857981 */ /* 0x000162000c1e1500 */
[----:B-1----:R-:W-:-:S03]  /*14600*/  IMAD.WIDE R10, R3, 0x2, R72 ;  /* 0x00000002030a7825 */ /* 0x002fc600078e0248 */
[----:B------:R1:W5:Y:S01]  /*14610*/  LDG.E.U16 R131, desc[UR14][R6.64] ;  /* 0x0000000e06837981 */ /* 0x000362000c1e1500 */
[----:B------:R-:W-:-:S03]  /*14620*/  IMAD.WIDE R4, R3, 0x2, R66 ;  /* 0x0000000203047825 */ /* 0x000fc600078e0242 */
        /* <DEDUP_REMOVED lines=16> */
[----:B------:R2:W5:Y:S04]  /*14730*/  LDG.E.U16 R72, desc[UR14][R6.64] ;  /* 0x0000000e06487981 */ /* 0x000568000c1e1500 */
[----:B------:R5:W5:Y:S04]  /*14740*/  LDG.E.U16 R71, desc[UR14][R4.64] ;  /* 0x0000000e04477981 */ /* 0x000b68000c1e1500 */
[----:B------:R-:W5:Y:S01]  /*14750*/  LDG.E.U16 R70, desc[UR14][R12.64] ;  /* 0x0000000e0c467981 */ /* 0x000f62000c1e1500 */
[----:B----4-:R-:W-:-:S05]  /*14760*/  IMAD.WIDE R10, R3, 0x2, R52 ;  /* 0x00000002030a7825 */ /* 0x010fca00078e0234 */
[----:B------:R-:W4:Y:S01]  /*14770*/  LDG.E.U16 R69, desc[UR14][R10.64] ;  /* 0x0000000e0a457981 */ /* 0x000f22000c1e1500 */
[----:B---3--:R-:W-:-:S04]  /*14780*/  IMAD.WIDE R8, R3, 0x2, R50 ;  /* 0x0000000203087825 */ /* 0x008fc800078e0232 */
[C---:B--2---:R-:W-:Y:S01]  /*14790*/  IMAD.WIDE R6, R3.reuse, 0x2, R48 ;  /* 0x0000000203067825 */ /* 0x044fe200078e0230 */
[----:B------:R-:W2:Y:S03]  /*147a0*/  LDG.E.U16 R67, desc[UR14][R8.64] ;  /* 0x0000000e08437981 */ /* 0x000ea6000c1e1500 */
[C---:B-----5:R-:W-:Y:S01]  /*147b0*/  IMAD.WIDE R4, R3.reuse, 0x2, R46 ;  /* 0x0000000203047825 */ /* 0x060fe200078e022e */
[----:B------:R-:W3:Y:S04]  /*147c0*/  LDG.E.U16 R66, desc[UR14][R6.64] ;  /* 0x0000000e06427981 */ /* 0x000ee8000c1e1500 */
[----:B------:R0:W5:Y:S02]  /*147d0*/  LDG.E.U16 R65, desc[UR14][R4.64] ;  /* 0x0000000e04417981 */ /* 0x000164000c1e1500 */
[----:B0-----:R-:W-:-:S05]  /*147e0*/  IMAD.WIDE R4, R3, 0x2, R44 ;  /* 0x0000000203047825 */ /* 0x001fca00078e022c */
[----:B------:R0:W2:Y:S01]  /*147f0*/  LDG.E.U16 R68, desc[UR14][R4.64] ;  /* 0x0000000e04447981 */ /* 0x0000a2000c1e1500 */
        /* <DEDUP_REMOVED lines=38> */
[----:B------:R-:W-:Y:S01]  /*14a60*/  STS.U16 [R224+UR7+0x10d00], R215 ;  /* 0x010d00d7e0007988 */ /* 0x000fe20008000407 */
[----:B------:R-:W-:-:S03]  /*14a70*/  IADD3 R60, P1, PT, R132, 0x82, RZ ;  /* 0x00000082843c7810 */ /* 0x000fc60007f3e0ff */
[----:B------:R-:W-:Y:S04]  /*14a80*/  STS.U16 [R224+UR7+0x11100], R214 ;  /* 0x011100d6e0007988 */ /* 0x000fe80008000407 */
[----:B------:R-:W-:Y:S04]  /*14a90*/  STS.U16 [R224+UR7+0x11500], R213 ;  /* 0x011500d5e0007988 */ /* 0x000fe80008000407 */
[----:B------:R-:W-:Y:S01]  /*14aa0*/  STS.U16 [R224+UR7+0x11900], R212 ;  /* 0x011900d4e0007988 */ /* 0x000fe20008000407 */
[----:B-1----:R-:W-:-:S03]  /*14ab0*/  LOP3.LUT R223, R137, 0x30, RZ, 0x3c, !PT ;  /* 0x0000003089df7812 */ /* 0x002fc600078e3cff */
[----:B------:R-:W-:Y:S04]  /*14ac0*/  STS.U16 [R224+UR7+0x11d00], R211 ;  /* 0x011d00d3e0007988 */ /* 0x000fe80008000407 */
[----:B------:R-:W-:Y:S01]  /*14ad0*/  STS.U16 [R224+UR7+0x12500], R210 ;  /* 0x012500d2e0007988 */ /* 0x000fe20008000407 */
[----:B------:R-:W-:-:S03]  /*14ae0*/  IADD3 R61, P0, PT, R132, 0x81, RZ ;  /* 0x00000081843d7810 */ /* 0x000fc60007f1e0ff */
[----:B------:R-:W-:Y:S01]  /*14af0*/  STS.U16 [R224+UR7+0x12900], R209 ;  /* 0x012900d1e0007988 */ /* 0x000fe20008000407 */
[----:B------:R-:W-:-:S03]  /*14b00*/  IMAD.X R55, RZ, RZ, R134, P1 ;  /* 0x000000ffff377224 */ /* 0x000fc600008e0686 */
[----:B------:R-:W-:Y:S01]  /*14b10*/  STS.U16 [R224+UR7+0x12d00], R208 ;  /* 0x012d00d0e0007988 */ /* 0x000fe20008000407 */
[----:B------:R-:W-:-:S03]  /*14b20*/  IADD3 R54, P1, PT, R132, 0x86, RZ ;  /* 0x0000008684367810 */ /* 0x000fc60007f3e0ff */
[----:B------:R-:W-:Y:S04]  /*14b30*/  STS.U16 [R224+UR7+0x13100], R207 ;  /* 0x013100cfe0007988 */ /* 0x000fe80008000407 */
[----:B------:R-:W-:Y:S04]  /*14b40*/  STS.U16 [R224+UR7+0x13500], R206 ;  /* 0x013500cee0007988 */ /* 0x000fe80008000407 */
[----:B------:R1:W-:Y:S01]  /*14b50*/  STS.U16 [R224+UR7+0x13900], R205 ;  /* 0x013900cde0007988 */ /* 0x0003e20008000407 */
[----:B------:R-:W-:-:S03]  /*14b60*/  IMAD.X R57, RZ, RZ, R134, P0 ;  /* 0x000000ffff397224 */ /* 0x000fc600000e0686 */
        /* <DEDUP_REMOVED lines=8> */
[----:B------:R-:W-:Y:S01]  /*14bf0*/  STS.U16 [R223+UR7+0x11580], R199 ;  /* 0x011580c7df007988 */ /* 0x000fe20008000407 */
[----:B------:R-:W-:-:S03]  /*14c00*/  IMAD.X R49, RZ, RZ, R134, P0 ;  /* 0x000000ffff317224 */ /* 0x000fc600000e0686 */
[----:B------:R-:W-:Y:S01]  /*14c10*/  STS.U16 [R223+UR7+0x11980], R198 ;  /* 0x011980c6df007988 */ /* 0x000fe20008000407 */
[----:B------:R-:W-:-:S03]  /*14c20*/  IADD3 R48, P0, PT, R132, 0x89, RZ ;  /* 0x0000008984307810 */ /* 0x000fc60007f1e0ff */
[----:B------:R-:W-:Y:S01]  /*14c30*/  STS.U16 [R223+UR7+0x11d80], R197 ;  /* 0x011d80c5df007988 */ /* 0x000fe20008000407 */
[----:B------:R-:W-:-:S03]  /*14c40*/  IMAD.X R39, RZ, RZ, R134, P1 ;  /* 0x000000ffff277224 */ /* 0x000fc600008e0686 */
[----:B------:R-:W-:Y:S01]  /*14c50*/  STS.U16 [R223+UR7+0x12180], R196 ;  /* 0x012180c4df007988 */ /* 0x000fe20008000407 */
[----:B------:R-:W-:-:S03]  /*14c60*/  IADD3 R38, P1, PT, R132, 0x8e, RZ ;  /* 0x0000008e84267810 */ /* 0x000fc60007f3e0ff */
[----:B------:R-:W-:Y:S01]  /*14c70*/  STS.U16 [R223+UR7+0x12580], R195 ;  /* 0x012580c3df007988 */ /* 0x000fe20008000407 */
[----:B------:R-:W-:-:S03]  /*14c80*/  LOP3.LUT R221, R137, 0x40, RZ, 0x3c, !PT ;  /* 0x0000004089dd7812 */ /* 0x000fc600078e3cff */
[----:B------:R-:W-:Y:S01]  /*14c90*/  STS.U16 [R223+UR7+0x12980], R194 ;  /* 0x012980c2df007988 */ /* 0x000fe20008000407 */
[----:B------:R-:W-:-:S03]  /*14ca0*/  IADD3.X R41, PT, PT, RZ, R134, RZ, P0, !PT ;  /* 0x00000086ff297210 */ /* 0x000fc600007fe4ff */
[----:B------:R-:W-:Y:S01]  /*14cb0*/  STS.U16 [R223+UR7+0x12d80], R193 ;  /* 0x012d80c1df007988 */ /* 0x000fe20008000407 */
[----:B------:R-:W-:-:S03]  /*14cc0*/  IADD3 R40, P0, PT, R132, 0x8d, RZ ;  /* 0x0000008d84287810 */ /* 0x000fc60007f1e0ff */
[----:B------:R-:W-:Y:S01]  /*14cd0*/  STS.U16 [R223+UR7+0x13180], R192 ;  /* 0x013180c0df007988 */ /* 0x000fe20008000407 */
[----:B------:R-:W-:-:S03]  /*14ce0*/  IADD3.X R31, PT, PT, RZ, R134, RZ, P1, !PT ;  /* 0x00000086ff1f7210 */ /* 0x000fc60000ffe4ff */
[----:B------:R-:W-:Y:S01]  /*14cf0*/  STS.U16 [R223+UR7+0x13580], R191 ;  /* 0x013580bfdf007988 */ /* 0x000fe20008000407 */
[----:B------:R-:W-:-:S03]  /*14d00*/  IADD3 R30, P1, PT, R132, 0x92, RZ ;  /* 0x00000092841e7810 */ /* 0x000fc60007f3e0ff */
[----:B------:R-:W-:Y:S04]  /*14d10*/  STS.U16 [R223+UR7+0x13980], R190 ;  /* 0x013980bedf007988 */ /* 0x000fe80008000407 */
[----:B------:R0:W-:Y:S04]  /*14d20*/  STS.U16 [R223+UR7+0x13d80], R189 ;  /* 0x013d80bddf007988 */ /* 0x0001e80008000407 */
        /* <DEDUP_REMOVED lines=16> */
[----:B------:R0:W-:Y:S01]  /*14e30*/  STS.U16 [R221+UR7+0x12200], R179 ;  /* 0x012200b3dd007988 */ /* 0x0001e20008000407 */
[----:B------:R-:W-:-:S03]  /*14e40*/  IADD3 R14, P1, PT, R132, 0x9a, RZ ;  /* 0x0000009a840e7810 */ /* 0x000fc60007f3e0ff */
[----:B------:R-:W-:Y:S01]  /*14e50*/  STS.U16 [R221+UR7+0x12600], R178 ;  /* 0x012600b2dd007988 */ /* 0x000fe20008000407 */
[----:B-1----:R-:W-:-:S03]  /*14e60*/  LOP3.LUT R205, R137, 0x50, RZ, 0x3c, !PT ;  /* 0x0000005089cd7812 */ /* 0x002fc600078e3cff */
[----:B------:R-:W-:Y:S01]  /*14e70*/  STS.U16 [R221+UR7+0x12a00], R177 ;  /* 0x012a00b1dd007988 */ /* 0x000fe20008000407 */
[----:B------:R-:W-:-:S03]  /*14e80*/  IADD3 R6, P2, PT, R132, 0xbb, RZ ;  /* 0x000000bb84067810 */ /* 0x000fc60007f5e0ff */
[----:B------:R-:W-:Y:S01]  /*14e90*/  STS.U16 [R221+UR7+0x12e00], R176 ;  /* 0x012e00b0dd007988 */ /* 0x000fe20008000407 */
[----:B------:R-:W-:-:S03]  /*14ea0*/  IMAD.X R17, RZ, RZ, R134, P0 ;  /* 0x000000ffff117224 */ /* 0x000fc600000e0686 */
[----:B------:R-:W-:Y:S01]  /*14eb0*/  STS.U16 [R221+UR7+0x13200], R175 ;  /* 0x013200afdd007988 */ /* 0x000fe20008000407 */
[----:B------:R-:W-:-:S03]  /*14ec0*/  ISETP.GT.U32.AND P5, PT, R6, R136, PT ;  /* 0x000000880600720c */ /* 0x000fc60003fa4070 */
[----:B------:R-:W-:Y:S01]  /*14ed0*/  STS.U16 [R221+UR7+0x13600], R174 ;  /* 0x013600aedd007988 */ /* 0x000fe20008000407 */
[C---:B------:R-:W-:Y:S01]  /*14ee0*/  IADD3 R16, P0, PT, R132.reuse, 0x99, RZ ;  /* 0x0000009984107810 */ /* 0x040fe20007f1e0ff */
[----:B------:R-:W-:Y:S02]  /*14ef0*/  IMAD.X R7, RZ, RZ, R134, P1 ;  /* 0x000000ffff077224 */ /* 0x000fe400008e0686 */
        /* <DEDUP_REMOVED lines=13> */
[----:B------:R-:W-:Y:S01]  /*14fd0*/  STS.U16 [R205+UR7+0x11a80], R165 ;  /* 0x011a80a5cd007988 */ /* 0x000fe20008000407 */
[----:B------:R-:W-:-:S03]  /*14fe0*/  IADD3.X R62, PT, PT, RZ, R134, RZ, P0, !PT ;  /* 0x00000086ff3e7210 */ /* 0x000fc600007fe4ff */
[----:B------:R-:W-:Y:S01]  /*14ff0*/  STS.U16 [R205+UR7+0x11e80], R164 ;  /* 0x011e80a4cd007988 */ /* 0x000fe20008000407 */
[----:B------:R-:W-:-:S03]  /*15000*/  IADD3 R122, P0, PT, R132, 0xa1, RZ ;  /* 0x000000a1847a7810 */ /* 0x000fc60007f1e0ff */
[----:B------:R-:W-:Y:S01]  /*15010*/  STS.U16 [R205+UR7+0x12280], R163 ;  /* 0x012280a3cd007988 */ /* 0x000fe20008000407 */
[----:B------:R-:W-:-:S03]  /*15020*/  IADD3.X R115, PT, PT, RZ, R134, RZ, P1, !PT ;  /* 0x00000086ff737210 */ /* 0x000fc60000ffe4ff */
[----:B------:R-:W-:Y:S01]  /*15030*/  STS.U16 [R205+UR7+0x12680], R162 ;  /* 0x012680a2cd007988 */ /* 0x000fe20008000407 */
[----:B0-----:R-:W-:-:S03]  /*15040*/  LOP3.LUT R189, R137, 0x60, RZ, 0x3c, !PT ;  /* 0x0000006089bd7812 */ /* 0x001fc600078e3cff */
[----:B------:R-:W-:Y:S01]  /*15050*/  STS.U16 [R205+UR7+0x12a80], R161 ;  /* 0x012a80a1cd007988 */ /* 0x000fe20008000407 */
[----:B------:R-:W-:-:S03]  /*15060*/  IADD3 R114, P1, PT, R132, 0xa6, RZ ;  /* 0x000000a684727810 */ /* 0x000fc60007f3e0ff */
        /* <DEDUP_REMOVED lines=21> */
[----:B------:R-:W-:-:S03]  /*151c0*/  LOP3.LUT R179, R137, 0x70, RZ, 0x3c, !PT ;  /* 0x0000007089b37812 */ /* 0x000fc600078e3cff */
        /* <DEDUP_REMOVED lines=20> */
[----:B------:R-:W-:-:S03]  /*15310*/  IADD3 R59, P4, PT, R132, 0x83, RZ ;  /* 0x00000083843b7810 */ /* 0x000fc60007f9e0ff */
[----:B------:R-:W-:Y:S01]  /*15320*/  STS.U16 [R179+UR7+0x11380], R126 ;  /* 0x0113807eb3007988 */ /* 0x000fe20008000407 */
[----:B------:R-:W-:-:S03]  /*15330*/  IADD3.X R85, PT, PT, RZ, R134, RZ, P0, !PT ;  /* 0x00000086ff557210 */ /* 0x000fc600007fe4ff */
[----:B------:R-:W-:Y:S01]  /*15340*/  STS.U16 [R179+UR7+0x11780], R125 ;  /* 0x0117807db3007988 */ /* 0x000fe20008000407 */
[----:B------:R-:W-:-:S03]  /*15350*/  IADD3 R84, P0, PT, R132, 0xb5, RZ ;  /* 0x000000b584547810 */ /* 0x000fc60007f1e0ff */
[----:B------:R-:W-:Y:S01]  /*15360*/  STS.U16 [R179+UR7+0x11b80], R124 ;  /* 0x011b807cb3007988 */ /* 0x000fe20008000407 */
[----:B------:R-:W-:-:S03]  /*15370*/  IADD3.X R76, PT, PT, RZ, R134, RZ, P1, !PT ;  /* 0x00000086ff4c7210 */ /* 0x000fc60000ffe4ff */
[----:B------:R0:W-:Y:S01]  /*15380*/  STS.U16 [R179+UR7+0x11f80], R73 ;  /* 0x011f8049b3007988 */ /* 0x0001e20008000407 */
[----:B------:R-:W-:-:S03]  /*15390*/  IADD3 R222, P1, PT, R132, 0xb9, RZ ;  /* 0x000000b984de7810 */ /* 0x000fc60007f3e0ff */
[----:B------:R-:W-:Y:S01]  /*153a0*/  STS.U16 [R179+UR7+0x12380], R72 ;  /* 0x01238048b3007988 */ /* 0x000fe20008000407 */
[----:B------:R-:W-:-:S03]  /*153b0*/  IADD3 R58, P3, PT, R132, 0x84, RZ ;  /* 0x00000084843a7810 */ /* 0x000fc60007f7e0ff */
[----:B------:R1:W-:Y:S01]  /*153c0*/  STS.U16 [R179+UR7+0x12780], R71 ;  /* 0x01278047b3007988 */ /* 0x0003e20008000407 */
[----:B------:R-:W-:-:S03]  /*153d0*/  IMAD.X R53, RZ, RZ, R134, P4 ;  /* 0x000000ffff357224 */ /* 0x000fc600020e0686 */
[----:B------:R1:W-:Y:S01]  /*153e0*/  STS.U16 [R179+UR7+0x12b80], R70 ;  /* 0x012b8046b3007988 */ /* 0x0003e20008000407 */
[C---:B------:R-:W-:Y:S01]  /*153f0*/  IADD3 R52, P4, PT, R132.reuse, 0x87, RZ ;  /* 0x0000008784347810 */ /* 0x040fe20007f9e0ff */
[--C-:B------:R-:W-:Y:S02]  /*15400*/  IMAD.X R77, RZ, RZ, R134.reuse, P0 ;  /* 0x000000ffff4d7224 */ /* 0x100fe400000e0686 */
[----:B----4-:R-:W-:Y:S01]  /*15410*/  STS.U16 [R179+UR7+0x12f80], R69 ;  /* 0x012f8045b3007988 */ /* 0x010fe20008000407 */
[----:B------:R-:W-:Y:S01]  /*15420*/  IADD3.X R51, PT, PT, RZ, R134, RZ, P3, !PT ;  /* 0x00000086ff337210 */ /* 0x000fe20001ffe4ff */
[----:B0-----:R-:W-:Y:S02]  /*15430*/  IMAD.X R73, RZ, RZ, R134, P1 ;  /* 0x000000ffff497224 */ /* 0x001fe400008e0686 */
[----:B--2---:R-:W-:Y:S01]  /*15440*/  STS.U16 [R179+UR7+0x13380], R67 ;  /* 0x01338043b3007988 */ /* 0x004fe20008000407 */
[----:B------:R-:W-:-:S03]  /*15450*/  IADD3 R74, P0, PT, R132, 0xba, RZ ;  /* 0x000000ba844a7810 */ /* 0x000fc60007f1e0ff */
[----:B---3--:R-:W-:Y:S01]  /*15460*/  STS.U16 [R179+UR7+0x13780], R66 ;  /* 0x01378042b3007988 */ /* 0x008fe20008000407 */
[----:B------:R-:W-:-:S03]  /*15470*/  IADD3 R50, P3, PT, R132, 0x88, RZ ;  /* 0x0000008884327810 */ /* 0x000fc60007f7e0ff */
[----:B-----5:R0:W-:Y:S01]  /*15480*/  STS.U16 [R179+UR7+0x13b80], R65 ;  /* 0x013b8041b3007988 */ /* 0x0201e20008000407 */
[--C-:B------:R-:W-:Y:S01]  /*15490*/  IMAD.X R45, RZ, RZ, R134.reuse, P4 ;  /* 0x000000ffff2d7224 */ /* 0x100fe200020e0686 */
[----:B-1----:R-:W-:Y:S01]  /*154a0*/  IADD3.X R71, PT, PT, RZ, R134, RZ, P2, !PT ;  /* 0x00000086ff477210 */ /* 0x002fe200017fe4ff */
[--C-:B------:R-:W-:Y:S01]  /*154b0*/  IMAD.X R72, RZ, RZ, R134.reuse, P0 ;  /* 0x000000ffff487224 */ /* 0x100fe200000e0686 */
[C---:B------:R-:W-:Y:S01]  /*154c0*/  IADD3 R44, P4, PT, R132.reuse, 0x8b, RZ ;  /* 0x0000008b842c7810 */ /* 0x040fe20007f9e0ff */
[----:B------:R-:W-:Y:S01]  /*154d0*/  IMAD.X R43, RZ, RZ, R134, P3 ;  /* 0x000000ffff2b7224 */ /* 0x000fe200018e0686 */
[C---:B------:R-:W-:Y:S02]  /*154e0*/  IADD3 R70, P2, PT, R132.reuse, 0xbe, RZ ;  /* 0x000000be84467810 */ /* 0x040fe40007f5e0ff */
[C---:B0-----:R-:W-:Y:S02]  /*154f0*/  IADD3 R65, P1, PT, R132.reuse, 0xbc, RZ ;  /* 0x000000bc84417810 */ /* 0x041fe40007f3e0ff */
[----:B------:R-:W-:-:S02]  /*15500*/  IADD3 R66, P0, PT, R132, 0xbd, RZ ;  /* 0x000000bd84427810 */ /* 0x000fc40007f1e0ff */
[C---:B------:R-:W-:Y:S01]  /*15510*/  IADD3 R42, P3, PT, R132.reuse, 0x8c, RZ ;  /* 0x0000008c842a7810 */ /* 0x040fe20007f7e0ff */
[--C-:B------:R-:W-:Y:S01]  /*15520*/  IMAD.X R69, RZ, RZ, R134.reuse, P1 ;  /* 0x000000ffff457224 */ /* 0x100fe200008e0686 */
[----:B------:R0:W-:Y:S01]  /*15530*/  STL [R1+0x8], R70 ;  /* 0x0000084601007387 */ /* 0x0001e20000100800 */
[--C-:B------:R-:W-:Y:S01]  /*15540*/  IMAD.X R37, RZ, RZ, R134.reuse, P4 ;  /* 0x000000ffff257224 */ /* 0x100fe200020e0686 */
[C---:B------:R-:W-:Y:S01]  /*15550*/  IADD3 R36, P4, PT, R132.reuse, 0x8f, RZ ;  /* 0x0000008f84247810 */ /* 0x040fe20007f9e0ff */
[--C-:B------:R-:W-:Y:S01]  /*15560*/  IMAD.X R35, RZ, RZ, R134.reuse, P3 ;  /* 0x000000ffff237224 */ /* 0x100fe200018e0686 */
[----:B------:R1:W-:Y:S01]  /*15570*/  STL [R1+0x10], R69 ;  /* 0x0000104501007387 */ /* 0x0003e20000100800 */
[C---:B------:R-:W-:Y:S02]  /*15580*/  IADD3 R34, P3, PT, R132.reuse, 0x90, RZ ;  /* 0x0000009084227810 */ /* 0x040fe40007f7e0ff */
[C---:B------:R-:W-:Y:S01]  /*15590*/  IADD3 R67, P1, PT, R132.reuse, 0xbf, RZ ;  /* 0x000000bf84437810 */ /* 0x040fe20007f3e0ff */
[--C-:B0-----:R-:W-:Y:S01]  /*155a0*/  IMAD.X R70, RZ, RZ, R134.reuse, P0 ;  /* 0x000000ffff467224 */ /* 0x101fe200000e0686 */
[----:B-1----:R-:W-:Y:S01]  /*155b0*/  IADD3 R69, P0, PT, R132, 0xc0, RZ ;  /* 0x000000c084457810 */ /* 0x002fe20007f1e0ff */
[----:B------:R-:W-:-:S03]  /*155c0*/  IMAD.X R29, RZ, RZ, R134, P4 ;  /* 0x000000ffff1d7224 */ /* 0x000fc600020e0686 */
[----:B------:R0:W-:Y:S01]  /*155d0*/  STL [R1+0xc], R70 ;  /* 0x00000c4601007387 */ /* 0x0001e20000100800 */
[--C-:B------:R-:W-:Y:S01]  /*155e0*/  IMAD.X R124, RZ, RZ, R134.reuse, P2 ;  /* 0x000000ffff7c7224 */ /* 0x100fe200010e0686 */
[C---:B------:R-:W-:Y:S01]  /*155f0*/  IADD3 R28, P4, PT, R132.reuse, 0x93, RZ ;  /* 0x00000093841c7810 */ /* 0x040fe20007f9e0ff */
[--C-:B------:R-:W-:Y:S01]  /*15600*/  IMAD.X R27, RZ, RZ, R134.reuse, P3 ;  /* 0x000000ffff1b7224 */ /* 0x100fe200018e0686 */
[----:B------:R1:W-:Y:S01]  /*15610*/  STL [R1+0x14], R69 ;  /* 0x0000144501007387 */ /* 0x0003e20000100800 */
[C---:B------:R-:W-:Y:S02]  /*15620*/  IADD3 R26, P3, PT, R132.reuse, 0x94, RZ ;  /* 0x00000094841a7810 */ /* 0x040fe40007f7e0ff */
[C---:B0-----:R-:W-:Y:S01]  /*15630*/  IADD3 R70, P2, PT, R132.reuse, 0xc1, RZ ;  /* 0x000000c184467810 */ /* 0x041fe20007f5e0ff */
[----:B------:R-:W-:Y:S01]  /*15640*/  STL [R1+0x1c], R124 ;  /* 0x00001c7c01007387 */ /* 0x000fe20000100800 */
[----:B-1----:R-:W-:Y:S01]  /*15650*/  IMAD.X R69, RZ, RZ, R134, P1 ;  /* 0x000000ffff457224 */ /* 0x002fe200008e0686 */
[----:B------:R-:W-:-:S02]  /*15660*/  IADD3 R144, P1, PT, R132, 0xc2, RZ ;  /* 0x000000c284907810 */ /* 0x000fc40007f3e0ff */
[----:B------:R0:W-:Y:S01]  /*15670*/  STL [R1+0x4], R70 ;  /* 0x0000044601007387 */ /* 0x0001e20000100800 */
[-C--:B------:R-:W-:Y:S02]  /*15680*/  IADD3.X R21, PT, PT, RZ, R134.reuse, RZ, P4, !PT ;  /* 0x00000086ff157210 */ /* 0x080fe400027fe4ff */
[C---:B------:R-:W-:Y:S01]  /*15690*/  IADD3 R20, P4, PT, R132.reuse, 0x97, RZ ;  /* 0x0000009784147810 */ /* 0x040fe20007f9e0ff */
[----:B------:R1:W-:Y:S01]  /*156a0*/  STL [R1+0x18], R69 ;  /* 0x0000184501007387 */ /* 0x0003e20000100800 */
[--C-:B------:R-:W-:Y:S01]  /*156b0*/  IMAD.X R19, RZ, RZ, R134.reuse, P3 ;  /* 0x000000ffff137224 */ /* 0x100fe200018e0686 */
[C---:B------:R-:W-:Y:S01]  /*156c0*/  IADD3 R18, P3, PT, R132.reuse, 0x98, RZ ;  /* 0x0000009884127810 */ /* 0x040fe20007f7e0ff */
[--C-:B------:R-:W-:Y:S01]  /*156d0*/  IMAD.X R251, RZ, RZ, R134.reuse, P1 ;  /* 0x000000fffffb7224 */ /* 0x100fe200008e0686 */
[-C--:B0-----:R-:W-:Y:S02]  /*156e0*/  IADD3.X R70, PT, PT, RZ, R134.reuse, RZ, P0, !PT ;  /* 0x00000086ff467210 */ /* 0x081fe400007fe4ff */
[C---:B------:R-:W-:Y:S01]  /*156f0*/  IADD3 R143, P0, PT, R132.reuse, 0xc3, RZ ;  /* 0x000000c3848f7810 */ /* 0x040fe20007f1e0ff */
[--C-:B-1----:R-:W-:Y:S01]  /*15700*/  IMAD.X R69, RZ, RZ, R134.reuse, P2 ;  /* 0x000000ffff457224 */ /* 0x102fe200010e0686 */
[C---:B------:R-:W-:Y:S01]  /*15710*/  IADD3 R146, P2, PT, R132.reuse, 0xc4, RZ ;  /* 0x000000c484927810 */ /* 0x040fe20007f5e0ff */
[--C-:B------:R-:W-:Y:S01]  /*15720*/  IMAD.X R13, RZ, RZ, R134.reuse, P4 ;  /* 0x000000ffff0d7224 */ /* 0x100fe200020e0686 */
[C---:B------:R-:W-:Y:S01]  /*15730*/  IADD3 R145, P1, PT, R132.reuse, 0xc5, RZ ;  /* 0x000000c584917810 */ /* 0x040fe20007f3e0ff */
[----:B------:R-:W-:Y:S01]  /*15740*/  STL [R1+0x20], R70 ;  /* 0x0000204601007387 */ /* 0x000fe20000100800 */
[C---:B------:R-:W-:Y:S01]  /*15750*/  IADD3 R12, P4, PT, R132.reuse, 0x9b, RZ ;  /* 0x0000009b840c7810 */ /* 0x040fe20007f9e0ff */
[--C-:B------:R-:W-:Y:S01]  /*15760*/  IMAD.X R252, RZ, RZ, R134.reuse, P0 ;  /* 0x000000fffffc7224 */ /* 0x100fe200000e0686 */
[-C--:B------:R-:W-:Y:S01]  /*15770*/  IADD3.X R11, PT, PT, RZ, R134.reuse, RZ, P3, !PT ;  /* 0x00000086ff0b7210 */ /* 0x080fe20001ffe4ff */
[----:B------:R0:W-:Y:S01]  /*15780*/  STL [R1], R69 ;  /* 0x0000004501007387 */ /* 0x0001e20000100800 */
[----:B------:R-:W-:Y:S01]  /*15790*/  IADD3 R10, P3, PT, R132, 0x9c, RZ ;  /* 0x0000009c840a7810 */ /* 0x000fe20007f7e0ff */
[----:B------:R-:W-:Y:S01]  /*157a0*/  IMAD.X R249, RZ, RZ, R134, P2 ;  /* 0x000000fffff97224 */ /* 0x000fe200010e0686 */
[----:B------:R-:W-:-:S02]  /*157b0*/  IADD3.X R250, PT, PT, RZ, R134, RZ, P1, !PT ;  /* 0x00000086fffa7210 */ /* 0x000fc40000ffe4ff */
[C---:B------:R-:W-:Y:S02]  /*157c0*/  IADD3 R148, P0, PT, R132.reuse, 0xc6, RZ ;  /* 0x000000c684947810 */ /* 0x040fe40007f1e0ff */
[C---:B------:R-:W-:Y:S01]  /*157d0*/  IADD3 R150, P1, PT, R132.reuse, 0xc8, RZ ;  /* 0x000000c884967810 */ /* 0x040fe20007f3e0ff */
[----:B0-----:R-:W0:Y:S01]  /*157e0*/  S2R R69, SR_TID.X ;  /* 0x0000000000457919 */ /* 0x001e220000002100 */
[C---:B------:R-:W-:Y:S01]  /*157f0*/  IADD3 R147, P2, PT, R132.reuse, 0xc7, RZ ;  /* 0x000000c784937810 */ /* 0x040fe20007f5e0ff */
[--C-:B------:R-:W-:Y:S01]  /*15800*/  IMAD.X R5, RZ, RZ, R134.reuse, P4 ;  /* 0x000000ffff057224 */ /* 0x100fe200020e0686 */
        /* <DEDUP_REMOVED lines=14> */
[----:B------:R-:W-:Y:S01]  /*158f0*/  IADD3.X R243, PT, PT, RZ, R134, RZ, P2, !PT ;  /* 0x00000086fff37210 */ /* 0x000fe200017fe4ff */
[----:B------:R-:W-:Y:S01]  /*15900*/  IMAD.X R244, RZ, RZ, R134, P1 ;  /* 0x000000fffff47224 */ /* 0x000fe200008e0686 */
[----:B------:R-:W-:-:S02]  /*15910*/  IADD3 R154, P0, PT, R132, 0xcc, RZ ;  /* 0x000000cc849a7810 */ /* 0x000fc40007f1e0ff */
[C---:B------:R-:W-:Y:S02]  /*15920*/  IADD3 R153, P2, PT, R132.reuse, 0xcd, RZ ;  /* 0x000000cd84997810 */ /* 0x040fe40007f5e0ff */
        /* <DEDUP_REMOVED lines=9> */
[----:B------:R-:W-:Y:S01]  /*159c0*/  IMAD.X R239, RZ, RZ, R134, P1 ;  /* 0x000000ffffef7224 */ /* 0x000fe200008e0686 */
[----:B------:R-:W-:-:S02]  /*159d0*/  IADD3 R157, P1, PT, R132, 0xd1, RZ ;  /* 0x000000d1849d7810 */ /* 0x000fc40007f3e0ff */
[-C--:B------:R-:W-:Y:S02]  /*159e0*/  IADD3.X R105, PT, PT, RZ, R134.reuse, RZ, P4, !PT ;  /* 0x00000086ff697210 */ /* 0x080fe400027fe4ff */
[C---:B------:R-:W-:Y:S01]  /*159f0*/  IADD3 R104, P4, PT, R132.reuse, 0xab, RZ ;  /* 0x000000ab84687810 */ /* 0x040fe20007f9e0ff */
[--C-:B------:R-:W-:Y:S01]  /*15a00*/  IMAD.X R103, RZ, RZ, R134.reuse, P3 ;  /* 0x000000ffff677224 */ /* 0x100fe200018e0686 */
[----:B------:R-:W-:Y:S01]  /*15a10*/  IADD3.X R240, PT, PT, RZ, R134, RZ, P0, !PT ;  /* 0x00000086fff07210 */ /* 0x000fe200007fe4ff */
[--C-:B------:R-:W-:Y:S01]  /*15a20*/  IMAD.X R237, RZ, RZ, R134.reuse, P2 ;  /* 0x000000ffffed7224 */ /* 0x100fe200010e0686 */
[C---:B------:R-:W-:Y:S01]  /*15a30*/  IADD3 R102, P3, PT, R132.reuse, 0xac, RZ ;  /* 0x000000ac84667810 */ /* 0x040fe20007f7e0ff */
[--C-:B------:R-:W-:Y:S01]  /*15a40*/  IMAD.X R238, RZ, RZ, R134.reuse, P1 ;  /* 0x000000ffffee7224 */ /* 0x100fe200008e0686 */
[C---:B------:R-:W-:Y:S01]  /*15a50*/  IADD3 R159, P0, PT, R132.reuse, 0xd2, RZ ;  /* 0x000000d2849f7810 */ /* 0x040fe20007f1e0ff */
[----:B------:R-:W-:Y:S01]  /*15a60*/  IMAD.X R97, RZ, RZ, R134, P4 ;  /* 0x000000ffff617224 */ /* 0x000fe200020e0686 */
[----:B------:R-:W-:-:S02]  /*15a70*/  IADD3 R133, P2, PT, R132, 0xd3, RZ ;  /* 0x000000d384857810 */ /* 0x000fc40007f5e0ff */
[C---:B------:R-:W-:Y:S02]  /*15a80*/  IADD3 R161, P1, PT, R132.reuse, 0xd4, RZ ;  /* 0x000000d484a17810 */ /* 0x040fe40007f3e0ff */
[C---:B------:R-:W-:Y:S01]  /*15a90*/  IADD3 R96, P4, PT, R132.reuse, 0xaf, RZ ;  /* 0x000000af84607810 */ /* 0x040fe20007f9e0ff */
[--C-:B------:R-:W-:Y:S01]  /*15aa0*/  IMAD.X R236, RZ, RZ, R134.reuse, P0 ;  /* 0x000000ffffec7224 */ /* 0x100fe200000e0686 */
[-C--:B------:R-:W-:Y:S01]  /*15ab0*/  IADD3.X R95, PT, PT, RZ, R134.reuse, RZ, P3, !PT ;  /* 0x00000086ff5f7210 */ /* 0x080fe20001ffe4ff */
[----:B------:R-:W-:Y:S01]  /*15ac0*/  IMAD.X R235, RZ, RZ, R134, P2 ;  /* 0x000000ffffeb7224 */ /* 0x000fe200010e0686 */
[C---:B------:R-:W-:Y:S02]  /*15ad0*/  IADD3 R94, P3, PT, R132.reuse, 0xb0, RZ ;  /* 0x000000b0845e7810 */ /* 0x040fe40007f7e0ff */
[----:B------:R-:W-:Y:S02]  /*15ae0*/  IADD3.X R164, PT, PT, RZ, R134, RZ, P1, !PT ;  /* 0x00000086ffa47210 */ /* 0x000fe40000ffe4ff */
[----:B------:R-:W-:-:S02]  /*15af0*/  IADD3 R162, P0, PT, R132, 0xd5, RZ ;  /* 0x000000d584a27810 */ /* 0x000fc40007f1e0ff */
[C---:B------:R-:W-:Y:S01]  /*15b00*/  IADD3 R233, P1, PT, R132.reuse, 0xd7, RZ ;  /* 0x000000d784e97810 */ /* 0x040fe20007f3e0ff */
[--C-:B------:R-:W-:Y:S01]  /*15b10*/  IMAD.X R89, RZ, RZ, R134.reuse, P4 ;  /* 0x000000ffff597224 */ /* 0x100fe200020e0686 */
[C---:B------:R-:W-:Y:S02]  /*15b20*/  IADD3 R163, P2, PT, R132.reuse, 0xd6, RZ ;  /* 0x000000d684a37810 */ /* 0x040fe40007f5e0ff */
[----:B0-----:R-:W-:Y:S01]  /*15b30*/  LOP3.LUT P6, RZ, R69, 0x7f, RZ, 0xc0, !PT ;  /* 0x0000007f45ff7812 */ /* 0x001fe200078cc0ff */
[--C-:B------:R-:W-:Y:S01]  /*15b40*/  IMAD.X R87, RZ, RZ, R134.reuse, P3 ;  /* 0x000000ffff577224 */ /* 0x100fe200018e0686 */
[C---:B------:R-:W-:Y:S01]  /*15b50*/  IADD3 R88, P4, PT, R132.reuse, 0xb3, RZ ;  /* 0x000000b384587810 */ /* 0x040fe20007f9e0ff */
[--C-:B------:R-:W-:Y:S01]  /*15b60*/  IMAD.X R234, RZ, RZ, R134.reuse, P0 ;  /* 0x000000ffffea7224 */ /* 0x100fe200000e0686 */
[C---:B------:R-:W-:Y:S01]  /*15b70*/  IADD3 R86, P3, PT, R132.reuse, 0xb4, RZ ;  /* 0x000000b484567810 */ /* 0x040fe20007f7e0ff */
[--C-:B------:R-:W-:Y:S01]  /*15b80*/  IMAD.X R231, RZ, RZ, R134.reuse, P1 ;  /* 0x000000ffffe77224 */ /* 0x100fe200008e0686 */
[----:B------:R-:W-:Y:S01]  /*15b90*/  UMOV UR58, 0x1 ;  /* 0x00000001003a7882 */ /* 0x000fe20000000000 */
[C---:B------:R-:W-:Y:S01]  /*15ba0*/  IADD3 R230, P0, PT, R132.reuse, 0xd8, RZ ;  /* 0x000000d884e67810 */ /* 0x040fe20007f1e0ff */
[--C-:B------:R-:W-:Y:S01]  /*15bb0*/  IMAD.X R232, RZ, RZ, R134.reuse, P2 ;  /* 0x000000ffffe87224 */ /* 0x100fe200010e0686 */
[C---:B------:R-:W-:Y:S01]  /*15bc0*/  IADD3 R166, P1, PT, R132.reuse, 0xda, RZ ;  /* 0x000000da84a67810 */ /* 0x040fe20007f3e0ff */
[----:B------:R-:W-:Y:S01]  /*15bd0*/  IMAD.X R81, RZ, RZ, R134, P4 ;  /* 0x000000ffff517224 */ /* 0x000fe200020e0686 */
[----:B------:R-:W-:Y:S01]  /*15be0*/  IADD3 R165, P2, PT, R132, 0xd9, RZ ;  /* 0x000000d984a57810 */ /* 0x000fe20007f5e0ff */
[----:B------:R-:W-:-:S04]  /*15bf0*/  @!UP0 UIADD3 UR58, UPT, UPT, -UR58, 0x100000, URZ ;  /* 0x001000003a3a8890 */ /* 0x000fc8000fffe1ff */
[----:B------:R-:W-:Y:S02]  /*15c00*/  @!UP0 USHF.L.U32 UR59, UR58, 0xb, URZ ;  /* 0x0000000b3a3b8899 */ /* 0x000fe400080006ff */
[----:B------:R-:W-:Y:S01]  /*15c10*/  @!UP0 USHF.L.U32 UR58, UR58, 0x1, URZ ;  /* 0x000000013a3a8899 */ /* 0x000fe200080006ff */
[--C-:B------:R-:W-:Y:S01]  /*15c20*/  IMAD.X R79, RZ, RZ, R134.reuse, P3 ;  /* 0x000000ffff4f7224 */ /* 0x100fe200018e0686 */
[C---:B------:R-:W-:Y:S01]  /*15c30*/  IADD3 R80, P4, PT, R132.reuse, 0xb7, RZ ;  /* 0x000000b784507810 */ /* 0x040fe20007f9e0ff */
[--C-:B------:R-:W-:Y:S01]  /*15c40*/  IMAD.X R229, RZ, RZ, R134.reuse, P0 ;  /* 0x000000ffffe57224 */ /* 0x100fe200000e0686 */
[C---:B------:R-:W-:Y:S01]  /*15c50*/  IADD3 R78, P3, PT, R132.reuse, 0xb8, RZ ;  /* 0x000000b8844e7810 */ /* 0x040fe20007f7e0ff */
[----:B------:R-:W-:Y:S01]  /*15c60*/  IMAD.X R227, RZ, RZ, R134, P1 ;  /* 0x000000ffffe37224 */ /* 0x000fe200008e0686 */
[----:B------:R-:W-:Y:S02]  /*15c70*/  IADD3.X R228, PT, PT, RZ, R134, RZ, P2, !PT ;  /* 0x00000086ffe47210 */ /* 0x000fe400017fe4ff */
[----:B------:R-:W-:-:S02]  /*15c80*/  IADD3 R167, P0, PT, R132, 0xdb, RZ ;  /* 0x000000db84a77810 */ /* 0x000fc40007f1e0ff */
[C---:B------:R-:W-:Y:S02]  /*15c90*/  IADD3 R168, P2, PT, R132.reuse, 0xdc, RZ ;  /* 0x000000dc84a87810 */ /* 0x040fe40007f5e0ff */
[----:B------:R-:W-:Y:S01]  /*15ca0*/  IADD3 R225, P1, PT, R132, 0xdd, RZ ;  /* 0x000000dd84e17810 */ /* 0x000fe20007f3e0ff */
[--C-:B------:R-:W-:Y:S01]  /*15cb0*/  IMAD.X R75, RZ, RZ, R134.reuse, P4 ;  /* 0x000000ffff4b7224 */ /* 0x100fe200020e0686 */
[-C--:B------:R-:W-:Y:S01]  /*15cc0*/  ISETP.GT.U32.AND P4, PT, R74, R136.reuse, PT ;  /* 0x000000884a00720c */ /* 0x080fe20003f84070 */
[----:B------:R-:W-:Y:S01]  /*15cd0*/  VOTEU.ALL UP3, P6 ;  /* 0x0000000000ff7886 */ /* 0x000fe20003060000 */
[--C-:B------:R-:W-:Y:S01]  /*15ce0*/  IMAD.X R74, RZ, RZ, R134.reuse, P3 ;  /* 0x000000ffff4a7224 */ /* 0x100fe200018e0686 */
[----:B------:R-:W-:Y:S01]  /*15cf0*/  ISETP.GT.U32.AND P3, PT, R222, R136, PT ;  /* 0x00000088de00720c */ /* 0x000fe20003f64070 */
[--C-:B------:R-:W-:Y:S01]  /*15d00*/  IMAD.X R226, RZ, RZ, R134.reuse, P0 ;  /* 0x000000ffffe27224 */ /* 0x100fe200000e0686 */
[C---:B------:R-:W-:Y:S01]  /*15d10*/  IADD3 R222, P0, PT, R132.reuse, 0xde, RZ ;  /* 0x000000de84de7810 */ /* 0x040fe20007f1e0ff */
[--C-:B------:R-:W-:Y:S01]  /*15d20*/  IMAD.X R224, RZ, RZ, R134.reuse, P2 ;  /* 0x000000ffffe07224 */ /* 0x100fe200010e0686 */
[C---:B------:R-:W-:Y:S01]  /*15d30*/  IADD3 R169, P2, PT, R132.reuse, 0xdf, RZ ;  /* 0x000000df84a97810 */ /* 0x040fe20007f5e0ff */
[--C-:B------:R-:W-:Y:S01]  /*15d40*/  IMAD.X R223, RZ, RZ, R134.reuse, P1 ;  /* 0x000000ffffdf7224 */ /* 0x100fe200008e0686 */
[C---:B------:R-:W-:Y:S01]  /*15d50*/  IADD3 R170, P1, PT, R132.reuse, 0xe0, RZ ;  /* 0x000000e084aa7810 */ /* 0x040fe20007f3e0ff */
[----:B------:R0:W-:Y:S01]  /*15d60*/  STS.U16 [R179+UR7+0x13f80], R68 ;  /* 0x013f8044b3007988 */ /* 0x0001e20008000407 */
[-C--:B------:R-:W-:Y:S01]  /*15d70*/  IADD3.X R221, PT, PT, RZ, R134.reuse, RZ, P0, !PT ;  /* 0x00000086ffdd7210 */ /* 0x080fe200007fe4ff */
[----:B------:R1:W-:Y:S06]  /*15d80*/  MEMBAR.ALL.CTA ;  /* 0x0000000000007992 */ /* 0x0003ec0000008000 */
[----:B-1----:R-:W-:Y:S04]  /*15d90*/  FENCE.VIEW.ASYNC.S ;  /* 0x00000000000073c6 */ /* 0x002fe80000000000 */
[----:B------:R-:W1:Y:S02]  /*15da0*/  FENCE.VIEW.ASYNC.S ;  /* 0x00000000000073c6 */ /* 0x000e640000000000 */
[----:B-1----:R0:W1:Y:S02]  /*15db0*/  @!UP3 SYNCS.EXCH.64 URZ, [UR7+0x20010], UR58 ;  /* 0x0200103a07ffb5b2 */ /* 0x0020640008000100 */
[----:B-1----:R-:W-:Y:S01]  /*15dc0*/  BAR.SYNC.DEFER_BLOCKING 0x0 ;  /* 0x0000000000007b1d */ /* 0x002fe20000010000 */
[C---:B------:R-:W-:Y:S01]  /*15dd0*/  IADD3 R171, P0, PT, R132.reuse, 0xe1, RZ ;  /* 0x000000e184ab7810 */ /* 0x040fe20007f1e0ff */
[--C-:B------:R-:W-:Y:S01]  /*15de0*/  IMAD.X R220, RZ, RZ, R134.reuse, P2 ;  /* 0x000000ffffdc7224 */ /* 0x100fe200010e0686 */
[C---:B------:R-:W-:Y:S01]  /*15df0*/  IADD3 R172, P2, PT, R132.reuse, 0xe2, RZ ;  /* 0x000000e284ac7810 */ /* 0x040fe20007f5e0ff */
[--C-:B------:R-:W-:Y:S01]  /*15e00*/  IMAD.X R219, RZ, RZ, R134.reuse, P1 ;  /* 0x000000ffffdb7224 */ /* 0x100fe200008e0686 */
[C---:B------:R-:W-:Y:S01]  /*15e10*/  IADD3 R217, P1, PT, R132.reuse, 0xe3, RZ ;  /* 0x000000e384d97810 */ /* 0x040fe20007f3e0ff */
[--C-:B------:R-:W-:Y:S01]  /*15e20*/  IMAD.X R218, RZ, RZ, R134.reuse, P0 ;  /* 0x000000ffffda7224 */ /* 0x100fe200000e0686 */
[----:B------:R-:W-:Y:S01]  /*15e30*/  IADD3 R214, P0, PT, R132, 0xe4, RZ ;  /* 0x000000e484d67810 */ /* 0x000fe20007f1e0ff */
[----:B------:R-:W-:Y:S01]  /*15e40*/  IMAD.X R216, RZ, RZ, R134, P2 ;  /* 0x000000ffffd87224 */ /* 0x000fe200010e0686 */
[----:B------:R-:W-:-:S02]  /*15e50*/  IADD3.X R215, PT, PT, RZ, R134, RZ, P1, !PT ;  /* 0x00000086ffd77210 */ /* 0x000fc40000ffe4ff */
        /* <DEDUP_REMOVED lines=13> */
[----:B------:R-:W-:Y:S01]  /*15f30*/  IADD3 R178, P1, PT, R132, 0xec, RZ ;  /* 0x000000ec84b27810 */ /* 0x000fe20007f3e0ff */
[----:B0-----:R-:W-:-:S12]  /*15f40*/  BRA.U UP2, `(.L_x_13) ;  /* 0x0000000102747547 */ /* 0x001fd8000b800000 */
[----:B------:R-:W-:Y:S01]  /*15f50*/  UMOV UR62, UR71 ;  /* 0x00000047003e7c82 */ /* 0x000fe20008000000 */
[----:B------:R-:W-:Y:S01]  /*15f60*/  UMOV UR63, 0x40004040 ;  /* 0x40004040003f7882 */ /* 0x000fe20000000000 */
[----:B------:R-:W-:Y:S01]  /*15f70*/  UMOV UR64, UR70 ;  /* 0x0000004600407c82 */ /* 0x000fe20008000000 */
[----:B------:R-:W-:Y:S01]  /*15f80*/  UMOV UR65, 0x40004040 ;  /* 0x4000404000417882 */ /* 0x000fe20000000000 */
[----:B------:R-:W-:Y:S01]  /*15f90*/  UMOV UR60, 0x0 ;  /* 0x00000000003c7882 */ /* 0x000fe20000000000 */
[----:B------:R-:W-:Y:S01]  /*15fa0*/  UMOV UR61, 0x8208010 ;  /* 0x08208010003d7882 */ /* 0x000fe20000000000 */
[----:B------:R-:W-:Y:S01]  /*15fb0*/  UIADD3 UR76, UPT, UPT, UR7, 0x20010, URZ ;  /* 0x00020010074c7890 */ /* 0x000fe2000fffe0ff */
[----:B------:R0:W-:Y:S01]  /*15fc0*/  UTCHMMA gdesc[UR62], gdesc[UR64], tmem[UR12], tmem[UR60], idesc[UR61], !UPT ;  /* 0x00ff3c403e0075ea */ /* 0x0001e2000f80000c */
[----:B------:R-:W-:Y:S01]  /*15fd0*/  UMOV UR58, 0x0 ;  /* 0x00000000003a7882 */ /* 0x000fe20000000000 */
[----:B------:R-:W-:Y:S01]  /*15fe0*/  UMOV UR59, 0x8208010 ;  /* 0x08208010003b7882 */ /* 0x000fe20000000000 */
[----:B------:R-:W-:Y:S01]  /*15ff0*/  UMOV UR74, 0x0 ;  /* 0x00000000004a7882 */ /* 0x000fe20000000000 */
[----:B------:R-:W-:Y:S01]  /*16000*/  UMOV UR75, 0x8208010 ;  /* 0x08208010004b7882 */ /* 0x000fe20000000000 */
[----:B------:R-:W-:Y:S01]  /*16010*/  UMOV UR66, 0x0 ;  /* 0x0000000000427882 */ /* 0x000fe20000000000 */
[----:B------:R-:W-:Y:S01]  /*16020*/  UMOV UR67, 0x8208010 ;  /* 0x0820801000437882 */ /* 0x000fe20000000000 */
[----:B------:R1:W-:Y:S01]  /*16030*/  UTCHMMA gdesc[UR16], gdesc[UR18], tmem[UR12], tmem[UR58], idesc[UR59], UPT ;  /* 0x00ff3a12100075ea */ /* 0x0003e2000b80000c */
[----:B------:R1:W-:Y:S01]  /*16040*/  UTCHMMA gdesc[UR20], gdesc[UR34], tmem[UR12], tmem[UR74], idesc[UR75], UPT ;  /* 0x00ff4a22140075ea */ /* 0x0003e2000b80000c */
[----:B------:R1:W-:Y:S01]  /*16050*/  UTCHMMA gdesc[UR22], gdesc[UR36], tmem[UR12], tmem[UR66], idesc[UR67], UPT ;  /* 0x00ff4224160075ea */ /* 0x0003e2000b80000c */
[----:B0-----:R-:W-:Y:S01]  /*16060*/  UMOV UR64, 0x0 ;  /* 0x0000000000407882 */ /* 0x001fe20000000000 */
[----:B------:R-:W-:Y:S01]  /*16070*/  UMOV UR65, 0x8208010 ;  /* 0x0820801000417882 */ /* 0x000fe20000000000 */
[----:B------:R-:W-:Y:S01]  /*16080*/  UMOV UR62, 0x0 ;  /* 0x00000000003e7882 */ /* 0x000fe20000000000 */
[----:B------:R-:W-:Y:S01]  /*16090*/  UMOV UR63, 0x8208010 ;  /* 0x08208010003f7882 */ /* 0x000fe20000000000 */
[----:B------:R-:W-:Y:S01]  /*160a0*/  UMOV UR77, URZ ;  /* 0x000000ff004d7c82 */ /* 0x000fe20008000000 */
[----:B------:R1:W-:Y:S01]  /*160b0*/  UTCHMMA gdesc[UR24], gdesc[UR38], tmem[UR12], tmem[UR64], idesc[UR65], UPT ;  /* 0x00ff4026180075ea */ /* 0x0003e2000b80000c */
[----:B------:R1:W-:Y:S01]  /*160c0*/  UTCHMMA gdesc[UR26], gdesc[UR40], tmem[UR12], tmem[UR62], idesc[UR63], UPT ;  /* 0x00ff3e281a0075ea */ /* 0x0003e2000b80000c */
[----:B------:R-:W-:Y:S01]  /*160d0*/  UMOV UR76, UR76 ;  /* 0x0000004c004c7c82 */ /* 0x000fe20008000000 */
[----:B------:R1:W-:Y:S01]  /*160e0*/  UTCHMMA gdesc[UR28], gdesc[UR42], tmem[UR12], tmem[UR60], idesc[UR61], UPT ;  /* 0x00ff3c2a1c0075ea */ /* 0x0003e2000b80000c */
[----:B------:R1:W-:Y:S01]  /*160f0*/  UTCHMMA gdesc[UR30], gdesc[UR44], tmem[UR12], tmem[UR58], idesc[UR59], UPT ;  /* 0x00ff3a2c1e0075ea */ /* 0x0003e2000b80000c */
[----:B------:R1:W-:Y:S01]  /*16100*/  UTCBAR [UR76], URZ ;  /* 0x000000ff4c0073e9 */ /* 0x0003e200080000ff */
[----:B------:R-:W-:Y:S01]  /*16110*/  NOP ;  /* 0x0000000000007918 */ /* 0x000fe20000000000 */
.L_x_13:
[--C-:B------:R-:W-:Y:S01]  /*16120*/  IMAD.X R204, RZ, RZ, R134.reuse, P2 ;  /* 0x000000ffffcc7224 */ /* 0x100fe200010e0686 */
[C---:B------:R-:W-:Y:S01]  /*16130*/  IADD3 R179, P2, PT, R132.reuse, 0xed, RZ ;  /* 0x000000ed84b37810 */ /* 0x040fe20007f5e0ff */
[--C-:B------:R-:W-:Y:S01]  /*16140*/  IMAD.X R203, RZ, RZ, R134.reuse, P1 ;  /* 0x000000ffffcb7224 */ /* 0x100fe200008e0686 */
[C---:B------:R-:W-:Y:S01]  /*16150*/  IADD3 R180, P1, PT, R132.reuse, 0xee, RZ ;  /* 0x000000ee84b47810 */ /* 0x040fe20007f3e0ff */
[--C-:B------:R-:W-:Y:S01]  /*16160*/  IMAD.X R205, RZ, RZ, R134.reuse, P0 ;  /* 0x000000ffffcd7224 */ /* 0x100fe200000e0686 */
[----:B------:R-:W-:Y:S01]  /*16170*/  IADD3.X R202, PT, PT, RZ, R134, RZ, P2, !PT ;  /* 0x00000086ffca7210 */ /* 0x000fe200017fe4ff */
[----:B------:R-:W0:Y:S01]  /*16180*/  SYNCS.PHASECHK.TRANS64.TRYWAIT P0, [UR7+0x20010], RZ ;  /* 0x020010ffff0075a7 */ /* 0x000e220008001107 */
[C---:B------:R-:W-:Y:S01]  /*16190*/  IADD3 R201, P2, PT, R132.reuse, 0xef, RZ ;  /* 0x000000ef84c97810 */ /* 0x040fe20007f5e0ff */
[----:B------:R-:W-:Y:S01]  /*161a0*/  IMAD.X R200, RZ, RZ, R134, P1 ;  /* 0x000000ffffc87224 */ /* 0x000fe200008e0686 */
[----:B------:R-:W-:-:S03]  /*161b0*/  IADD3 R198, P1, PT, R132, 0xf0, RZ ;  /* 0x000000f084c67810 */ /* 0x000fc60007f3e0ff */
[--C-:B------:R-:W-:Y:S01]  /*161c0*/  IMAD.X R199, RZ, RZ, R134.reuse, P2 ;  /* 0x000000ffffc77224 */ /* 0x100fe200010e0686 */
[C---:B------:R-:W-:Y:S01]  /*161d0*/  IADD3 R181, P2, PT, R132.reuse, 0xf1, RZ ;  /* 0x000000f184b57810 */ /* 0x040fe20007f5e0ff */
[----:B------:R-:W-:Y:S01]  /*161e0*/  IMAD.X R197, RZ, RZ, R134, P1 ;  /* 0x000000ffffc57224 */ /* 0x000fe200008e0686 */
[----:B------:R-:W-:-:S03]  /*161f0*/  IADD3 R182, P1, PT, R132, 0xf2, RZ ;  /* 0x000000f284b67810 */ /* 0x000fc60007f3e0ff */
[--C-:B------:R-:W-:Y:S01]  /*16200*/  IMAD.X R196, RZ, RZ, R134.reuse, P2 ;  /* 0x000000ffffc47224 */ /* 0x100fe200010e0686 */
[C---:B------:R-:W-:Y:S02]  /*16210*/  IADD3 R183, P2, PT, R132.reuse, 0xf3, RZ ;  /* 0x000000f384b77810 */ /* 0x040fe40007f5e0ff */
[----:B------:R-:W-:Y:S02]  /*16220*/  IADD3.X R195, PT, PT, RZ, R134, RZ, P1, !PT ;  /* 0x00000086ffc37210 */ /* 0x000fe40000ffe4ff */
        /* <DEDUP_REMOVED lines=13> */
[----:B------:R-:W-:Y:S01]  /*16300*/  STL [R1+0x28], R70 ;  /* 0x0000284601007387 */ /* 0x000fe20000100800 */
[----:B------:R-:W-:-:S03]  /*16310*/  IMAD.X R187, RZ, RZ, R134, P2 ;  /* 0x000000ffffbb7224 */ /* 0x000fc600010e0686 */
[----:B------:R2:W-:Y:S04]  /*16320*/  STL [R1+0x2c], R69 ;  /* 0x00002c4501007387 */ /* 0x0005e80000100800 */
[----:B------:R3:W-:Y:S01]  /*16330*/  STL [R1+0x4c], R68 ;  /* 0x00004c4401007387 */ /* 0x0007e20000100800 */
[C---:B--2---:R-:W-:Y:S01]  /*16340*/  IADD3 R69, P2, PT, R132.reuse, 0xfb, RZ ;  /* 0x000000fb84457810 */ /* 0x044fe20007f5e0ff */
[----:B---3--:R-:W-:Y:S01]  /*16350*/  IMAD.X R68, RZ, RZ, R134, P1 ;  /* 0x000000ffff447224 */ /* 0x008fe200008e0686 */
[----:B------:R-:W-:-:S03]  /*16360*/  IADD3 R160, P1, PT, R132, 0xfc, RZ ;  /* 0x000000fc84a07810 */ /* 0x000fc60007f3e0ff */
[----:B------:R2:W-:Y:S01]  /*16370*/  STL [R1+0x30], R69 ;  /* 0x0000304501007387 */ /* 0x0005e20000100800 */
[----:B------:R-:W-:-:S03]  /*16380*/  IADD3.X R70, PT, PT, RZ, R134, RZ, P1, !PT ;  /* 0x00000086ff467210 */ /* 0x000fc60000ffe4ff */
[----:B------:R3:W-:Y:S01]  /*16390*/  STL [R1+0x48], R68 ;  /* 0x0000484401007387 */ /* 0x0007e20000100800 */
[----:B--2---:R-:W-:Y:S01]  /*163a0*/  IMAD.X R69, RZ, RZ, R134, P2 ;  /* 0x000000ffff457224 */ /* 0x004fe200010e0686 */
[----:B---3--:R-:W-:-:S04]  /*163b0*/  IADD3 R68, P2, PT, R132, 0xfd, RZ ;  /* 0x000000fd84447810 */ /* 0x008fc80007f5e0ff */
[----:B------:R2:W-:Y:S01]  /*163c0*/  STL [R1+0x44], R69 ;  /* 0x0000444501007387 */ /* 0x0005e20000100800 */
[----:B------:R-:W-:-:S03]  /*163d0*/  IMAD.X R124, RZ, RZ, R134, P2 ;  /* 0x000000ffff7c7224 */ /* 0x000fc600010e0686 */
[----:B------:R3:W-:Y:S04]  /*163e0*/  STL [R1+0x40], R70 ;  /* 0x0000404601007387 */ /* 0x0007e80000100800 */
[----:B------:R4:W-:Y:S01]  /*163f0*/  STL [R1+0x3c], R124 ;  /* 0x00003c7c01007387 */ /* 0x0009e20000100800 */
[C---:B--2---:R-:W-:Y:S02]  /*16400*/  IADD3 R69, P1, PT, R132.reuse, 0xfe, RZ ;  /* 0x000000fe84457810 */ /* 0x044fe40007f3e0ff */
[----:B---3--:R-:W-:-:S03]  /*16410*/  IADD3 R70, P2, PT, R132, 0xff, RZ ;  /* 0x000000ff84467810 */ /* 0x008fc60007f5e0ff */
[--C-:B------:R-:W-:Y:S01]  /*16420*/  IMAD.X R125, RZ, RZ, R134.reuse, P1 ;  /* 0x000000ffff7d7224 */ /* 0x100fe200008e0686 */
[----:B------:R-:W-:Y:S01]  /*16430*/  IADD3 R132, P1, PT, R132, 0x80, RZ ;  /* 0x0000008084847810 */ /* 0x000fe20007f3e0ff */
[----:B----4-:R-:W-:-:S03]  /*16440*/  IMAD.X R124, RZ, RZ, R134, P2 ;  /* 0x000000ffff7c7224 */ /* 0x010fc600010e0686 */
[----:B------:R2:W-:Y:S01]  /*16450*/  STL [R1+0x38], R125 ;  /* 0x0000387d01007387 */ /* 0x0005e20000100800 */
[----:B------:R-:W-:Y:S02]  /*16460*/  IADD3.X R134, PT, PT, RZ, R134, RZ, P1, !PT ;  /* 0x00000086ff867210 */ /* 0x000fe40000ffe4ff */
[-C--:B------:R-:W-:Y:S01]  /*16470*/  ISETP.GT.U32.AND P2, PT, R78, R136.reuse, PT ;  /* 0x000000884e00720c */ /* 0x080fe20003f44070 */
[----:B------:R2:W-:Y:S01]  /*16480*/  STL [R1+0x34], R124 ;  /* 0x0000347c01007387 */ /* 0x0005e20000100800 */
[----:B------:R-:W-:Y:S01]  /*16490*/  ISETP.GT.U32.AND P1, PT, R80, R136, PT ;  /* 0x000000885000720c */ /* 0x000fe20003f24070 */
[----:B0-----:R-:W-:-:S12]  /*164a0*/  @!P0 BRA `(.L_x_14) ;  /* 0x000000d000d08947 */ /* 0x001fd80003800000 */
.L_x_23:
[----:B------:R-:W-:Y:S01]  /*164b0*/  BAR.SYNC.DEFER_BLOCKING 0x0 ;  /* 0x0000000000007b1d */ /* 0x000fe20000010000 */
[----:B------:R-:W-:Y:S02]  /*164c0*/  ISETP.GT.U32.AND.EX P6, PT, R71, RZ, PT, P5 ;  /* 0x000000ff4700720c */ /* 0x000fe40003fc4150 */
[----:B------:R-:W-:Y:S02]  /*164d0*/  ISETP.GT.U32.AND.EX P5, PT, R72, RZ, PT, P4 ;  /* 0x000000ff4800720c */ /* 0x000fe40003fa4140 */
[----:B------:R-:W-:Y:S02]  /*164e0*/  LOP3.LUT R135, R135, 0xfdffffff, RZ, 0xc0, !PT ;  /* 0xfdffffff87877812 */ /* 0x000fe400078ec0ff */
[----:B------:R-:W-:Y:S01]  /*164f0*/  ISETP.GT.U32.AND.EX P4, PT, R73, RZ, PT, P3 ;  /* 0x000000ff4900720c */ /* 0x000fe20003f84130 */
[----:B------:R0:W-:Y:S01]  /*16500*/  STL [R1+0x7ec], R137 ;  /* 0x0007ec8901007387 */ /* 0x0001e20000100800 */
[----:B------:R-:W-:Y:S02]  /*16510*/  ISETP.GT.U32.AND.EX P3, PT, R74, RZ, PT, P2 ;  /* 0x000000ff4a00720c */ /* 0x000fe40003f64120 */
[----:B------:R-:W-:Y:S01]  /*16520*/  ISETP.GT.U32.AND.EX P2, PT, R75, RZ, PT, P1 ;  /* 0x000000ff4b00720c */ /* 0x000fe20003f44110 */
[----:B------:R3:W-:Y:S01]  /*16530*/  STL [R1+0x7e8], R3 ;  /* 0x0007e80301007387 */ /* 0x0007e20000100800 */
[----:B------:R-:W-:-:S02]  /*16540*/  ISETP.GT.U32.AND P0, PT, R82, R136, PT ;  /* 0x000000885200720c */ /* 0x000fc40003f04070 */
[----:B------:R-:W-:Y:S02]  /*16550*/  @P6 LOP3.LUT R135, R135, 0x2000000, RZ, 0xfc, !PT ;  /* 0x0200000087876812 */ /* 0x000fe400078efcff */
[----:B------:R-:W-:Y:S01]  /*16560*/  ISETP.GT.U32.AND.EX P1, PT, R76, RZ, PT, P0 ;  /* 0x000000ff4c00720c */ /* 0x000fe20003f24100 */
[----:B0-----:R-:W4:Y:S01]  /*16570*/  LDL.LU R137, [R1+0x8] ;  /* 0x0000080001897983 */ /* 0x001f220000300800 */
[----:B------:R-:W-:Y:S02]  /*16580*/  LOP3.LUT R135, R135, 0xfeffffff, RZ, 0xc0, !PT ;  /* 0xfeffffff87877812 */ /* 0x000fe400078ec0ff */
[----:B------:R-:W-:Y:S01]  /*16590*/  ISETP.GT.U32.AND P0, PT, R84, R136, PT ;  /* 0x000000885400720c */ /* 0x000fe20003f04070 */
[----:B---3--:R-:W3:Y:S01]  /*165a0*/  LDL.LU R3, [R1+0x4] ;  /* 0x0000040001037983 */ /* 0x008ee20000300800 */
[----:B------:R-:W-:Y:S02]  /*165b0*/  @P5 LOP3.LUT R135, R135, 0x1000000, RZ, 0xfc, !PT ;  /* 0x0100000087875812 */ /* 0x000fe400078efcff */
[----:B------:R-:W-:-:S02]  /*165c0*/  LOP3.LUT R142, R142, 0x7fffffff, RZ, 0xc0, !PT ;  /* 0x7fffffff8e8e7812 */ /* 0x000fc400078ec0ff */
[----:B------:R-:W-:Y:S02]  /*165d0*/  LOP3.LUT R135, R135, 0xff7fffff, RZ, 0xc0, !PT ;  /* 0xff7fffff87877812 */ /* 0x000fe400078ec0ff */
[-C--:B------:R-:W-:Y:S02]  /*165e0*/  ISETP.GT.U32.AND P5, PT, R66, R136.reuse, PT ;  /* 0x000000884200720c */ /* 0x080fe40003fa4070 */
[----:B------:R-:W-:Y:S02]  /*165f0*/  @P4 LOP3.LUT R135, R135, 0x800000, RZ, 0xfc, !PT ;  /* 0x0080000087874812 */ /* 0x000fe400078efcff */
[-C--:B------:R-:W-:Y:S02]  /*16600*/  ISETP.GT.U32.AND P4, PT, R67, R136.reuse, PT ;  /* 0x000000884300720c */ /* 0x080fe40003f84070 */
[----:B------:R-:W-:Y:S02]  /*16610*/  LOP3.LUT R135, R135, 0xffbfffff, RZ, 0xc0, !PT ;  /* 0xffbfffff87877812 */ /* 0x000fe400078ec0ff */
[----:B------:R-:W-:-:S02]  /*16620*/  ISETP.GT.U32.AND P6, PT, R65, R136, PT ;  /* 0x000000884100720c */ /* 0x000fc40003fc4070 */
[----:B------:R-:W-:Y:S02]  /*16630*/  @P3 LOP3.LUT R135, R135, 0x400000, RZ, 0xfc, !PT ;  /* 0x0040000087873812 */ /* 0x000fe400078efcff */
[----:B------:R-:W-:Y:S02]  /*16640*/  ISETP.GT.U32.AND P3, PT, R68, R136, PT ;  /* 0x000000884400720c */ /* 0x000fe40003f64070 */
[----:B------:R-:W-:-:S04]  /*16650*/  LOP3.LUT R135, R135, 0xffdfffff, RZ, 0xc0, !PT ;  /* 0xffdfffff87877812 */ /* 0x000fc800078ec0ff */
[----:B------:R-:W-:Y:S02]  /*16660*/  @P2 LOP3.LUT R135, R135, 0x200000, RZ, 0xfc, !PT ;  /* 0x0020000087872812 */ /* 0x000fe400078efcff */
[----:B------:R-:W-:Y:S02]  /*16670*/  ISETP.GT.U32.AND.EX P2, PT, R77, RZ, PT, P0 ;  /* 0x000000ff4d00720c */ /* 0x000fe40003f44100 */
[----:B------:R-:W-:Y:S02]  /*16680*/  LOP3.LUT R135, R135, 0xffefffff, RZ, 0xc0, !PT ;  /* 0xffefffff87877812 */ /* 0x000fe400078ec0ff */
[----:B------:R-:W-:Y:S02]  /*16690*/  ISETP.GT.U32.AND P0, PT, R86, R136, PT ;  /* 0x000000885600720c */ /* 0x000fe40003f04070 */
[----:B------:R-:W-:Y:S02]  /*166a0*/  @P1 LOP3.LUT R135, R135, 0x100000, RZ, 0xfc, !PT ;  /* 0x0010000087871812 */ /* 0x000fe400078efcff */
[----:B------:R-:W-:-:S02]  /*166b0*/  ISETP.GT.U32.AND.EX P1, PT, R79, RZ, PT, P0 ;  /* 0x000000ff4f00720c */ /* 0x000fc40003f24100 */
[----:B------:R-:W-:Y:S02]  /*166c0*/  LOP3.LUT R135, R135, 0xfff7ffff, RZ, 0xc0, !PT ;  /* 0xfff7ffff87877812 */ /* 0x000fe400078ec0ff */
[-C--:B------:R-:W-:Y:S02]  /*166d0*/  ISETP.GT.U32.AND P0, PT, R88, R136.reuse, PT ;  /* 0x000000885800720c */ /* 0x080fe40003f04070 */
[----:B------:R-:W-:Y:S02]  /*166e0*/  @P2 LOP3.LUT R135, R135, 0x80000, RZ, 0xfc, !PT ;  /* 0x0008000087872812 */ /* 0x000fe400078efcff */
[----:B------:R-:W-:Y:S02]  /*166f0*/  ISETP.GT.U32.AND.EX P2, PT, R81, RZ, PT, P0 ;  /* 0x000000ff5100720c */ /* 0x000fe40003f44100 */
[----:B------:R-:W-:Y:S02]  /*16700*/  LOP3.LUT R135, R135, 0xfffbffff, RZ, 0xc0, !PT ;  /* 0xfffbffff87877812 */ /* 0x000fe400078ec0ff */
[----:B------:R-:W-:-:S02]  /*16710*/  ISETP.GT.U32.AND P0, PT, R90, R136, PT ;  /* 0x000000885a00720c */ /* 0x000fc40003f04070 */
        /* <DEDUP_REMOVED lines=74> */
[----:B------:R-:W-:Y:S02]  /*16bc0*/  ISETP.GT.U32.AND P0, PT, R4, R136, PT ;  /* 0x000000880400720c */ /* 0x000fe40003f04070 */
[----:B------:R-:W-:Y:S02]  /*16bd0*/  LOP3.LUT R135, R135, 0xf7ffffff, RZ, 0xc0, !PT ;  /* 0xf7ffffff87877812 */ /* 0x000fe400078ec0ff */
        /* <DEDUP_REMOVED lines=125> */
[----:B------:R-:W-:Y:S02]  /*173b0*/  ISETP.GT.U32.AND P1, PT, R70, R136, PT ;  /* 0x000000884600720c */ /* 0x000fe40003f24070 */
[----:B--2---:R-:W0:Y:S01]  /*173c0*/  LDTM.x128 R4, tmem[UR10+0x80] ;  /* 0x0000800a000479ee */ /* 0x004e2200083c0000 */
[----:B------:R-:W-:-:S04]  /*173d0*/  LOP3.LUT R0, R0, 0xfffffffe, RZ, 0xc0, !PT ;  /* 0xfffffffe00007812 */ /* 0x000fc800078ec0ff */
[----:B------:R-:W-:-:S04]  /*173e0*/  @P6 LOP3.LUT R0, R0, 0x1, RZ, 0xfc, !PT ;  /* 0x0000000100006812 */ /* 0x000fc800078efcff */
[----:B------:R-:W-:Y:S02]  /*173f0*/  LOP3.LUT R0, R0, 0xfff7ffff, RZ, 0xc0, !PT ;  /* 0xfff7ffff00007812 */ /* 0x000fe400078ec0ff */
[----:B------:R-:W-:Y:S01]  /*17400*/  @P1 LOP3.LUT R135, R135, 0x8000000, RZ, 0xfc, !PT ;  /* 0x0800000087871812 */ /* 0x000fe200078efcff */
[----:B0-----:R-:W-:-:S03]  /*17410*/  FMUL R5, R5, UR69 ;  /* 0x0000004505057c20 */ /* 0x001fc60008400000 */
[----:B------:R-:W-:Y:S02]  /*17420*/  LOP3.LUT R135, R135, 0xefffffff, RZ, 0xc0, !PT ;  /* 0xefffffff87877812 */ /* 0x000fe400078ec0ff */
[C---:B------:R-:W-:Y:S02]  /*17430*/  LOP3.LUT P6, RZ, R142.reuse, 0x4000, RZ, 0xc0, !PT ;  /* 0x000040008eff7812 */ /* 0x040fe400078cc0ff */
[----:B------:R-:W-:Y:S02]  /*17440*/  FSEL R5, R5, -INF , !P0 ;  /* 0xff80000005057808 */ /* 0x000fe40004000000 */
[C---:B------:R-:W-:Y:S02]  /*17450*/  LOP3.LUT P0, RZ, R142.reuse, 0x2000, RZ, 0xc0, !PT ;  /* 0x000020008eff7812 */ /* 0x040fe4000780c0ff */
[----:B------:R-:W-:Y:S01]  /*17460*/  @P2 LOP3.LUT R135, R135, 0x10000000, RZ, 0xfc, !PT ;  /* 0x1000000087872812 */ /* 0x000fe200078efcff */
[----:B------:R0:W-:Y:S01]  /*17470*/  STL [R1+0x24], R5 ;  /* 0x0000240501007387 */ /* 0x0001e20000100800 */
[----:B------:R-:W-:-:S02]  /*17480*/  LOP3.LUT P1, RZ, R142, 0x1, RZ, 0xc0, !PT ;  /* 0x000000018eff7812 */ /* 0x000fc4000782c0ff */
[----:B------:R-:W-:-:S04]  /*17490*/  LOP3.LUT R135, R135, 0xdfffffff, RZ, 0xc0, !PT ;  /* 0xdfffffff87877812 */ /* 0x000fc800078ec0ff */
[----:B------:R-:W-:-:S03]  /*174a0*/  @P3 LOP3.LUT R135, R135, 0x20000000, RZ, 0xfc, !PT ;  /* 0x2000000087873812 */ /* 0x000fc600078efcff */
[----:B------:R-:W-:Y:S02]  /*174b0*/  @P0 LOP3.LUT R0, R0, 0x80000, RZ, 0xfc, !PT ;  /* 0x0008000000000812 */ /* 0x000fe400078efcff */
[----:B------:R-:W-:Y:S02]  /*174c0*/  LOP3.LUT P0, RZ, R142, 0x1000, RZ, 0xc0, !PT ;  /* 0x000010008eff7812 */ /* 0x000fe4000780c0ff */
[----:B------:R-:W-:Y:S01]  /*174d0*/  LOP3.LUT R0, R0, 0xffefffff, RZ, 0xc0, !PT ;  /* 0xffefffff00007812 */ /* 0x000fe200078ec0ff */
[----:B0-----:R-:W-:Y:S01]  /*174e0*/  FMUL R5, R6, UR69 ;  /* 0x0000004506057c20 */ /* 0x001fe20008400000 */
[----:B------:R-:W-:-:S09]  /*174f0*/  LOP3.LUT R135, R135, 0xbfffffff, RZ, 0xc0, !PT ;  /* 0xbfffffff87877812 */ /* 0x000fd200078ec0ff */
[----:B------:R-:W-:Y:S02]  /*17500*/  @P0 LOP3.LUT R0, R0, 0x100000, RZ, 0xfc, !PT ;  /* 0x0010000000000812 */ /* 0x000fe400078efcff */
[----:B------:R-:W-:Y:S02]  /*17510*/  LOP3.LUT P0, RZ, R142, 0x800, RZ, 0xc0, !PT ;  /* 0x000008008eff7812 */ /* 0x000fe4000780c0ff */
[----:B------:R-:W-:Y:S01]  /*17520*/  LOP3.LUT R0, R0, 0xffdfffff, RZ, 0xc0, !PT ;  /* 0xffdfffff00007812 */ /* 0x000fe200078ec0ff */
[----:B------:R-:W-:Y:S01]  /*17530*/  FMUL R6, R7, UR69 ;  /* 0x0000004507067c20 */ /* 0x000fe20008400000 */
[----:B------:R-:W-:-:S09]  /*17540*/  @P4 LOP3.LUT R135, R135, 0x40000000, RZ, 0xfc, !PT ;  /* 0x4000000087874812 */ /* 0x000fd200078efcff */
[----:B------:R-:W-:Y:S02]  /*17550*/  @P0 LOP3.LUT R0, R0, 0x200000, RZ, 0xfc, !PT ;  /* 0x0020000000000812 */ /* 0x000fe400078efcff */
[----:B------:R-:W-:Y:S02]  /*17560*/  LOP3.LUT P0, RZ, R142, 0x400, RZ, 0xc0, !PT ;  /* 0x000004008eff7812 */ /* 0x000fe4000780c0ff */
[----:B------:R-:W-:Y:S01]  /*17570*/  LOP3.LUT R0, R0, 0xffbfffff, RZ, 0xc0, !PT ;  /* 0xffbfffff00007812 */ /* 0x000fe200078ec0ff */
[----:B------:R-:W-:Y:S01]  /*17580*/  FMUL R7, R8, UR69 ;  /* 0x0000004508077c20 */ /* 0x000fe20008400000 */
        /* <DEDUP_REMOVED lines=8> */
[----:B------:R-:W-:-:S11]  /*17610*/  LOP3.LUT R0, R0, 0xfeffffff, RZ, 0xc0, !PT ;  /* 0xfeffffff00007812 */ /* 0x000fd600078ec0ff */
        /* <DEDUP_REMOVED lines=8> */
[----:B------:R-:W-:Y:S01]  /*176a0*/  LOP3.LUT R0, R0, 0xf7ffffff, RZ, 0xc0, !PT ;  /* 0xf7ffffff00007812 */ /* 0x000fe200078ec0ff */
[----:B------:R-:W-:Y:S01]  /*176b0*/  FMUL R9, R10, UR69 ;  /* 0x000000450a097c20 */ /* 0x000fe20008400000 */
[----:B------:R-:W-:-:S09]  /*176c0*/  FMUL R10, R11, UR69 ;  /* 0x000000450b0a7c20 */ /* 0x000fd20008400000 */
[----:B------:R-:W-:Y:S02]  /*176d0*/  @P0 LOP3.LUT R0, R0, 0x8000000, RZ, 0xfc, !PT ;  /* 0x0800000000000812 */ /* 0x000fe400078efcff */
[----:B------:R-:W-:-:S04]  /*176e0*/  LOP3.LUT P0, RZ, R142, 0x10, RZ, 0xc0, !PT ;  /* 0x000000108eff7812 */ /* 0x000fc8000780c0ff */
[----:B------:R-:W-:Y:S02]  /*176f0*/  FSEL R9, R9, -INF , !P0 ;  /* 0xff80000009097808 */ /* 0x000fe40004000000 */
[----:B------:R-:W-:Y:S01]  /*17700*/  LOP3.LUT P0, RZ, R0, 0x8000000, RZ, 0xc0, !PT ;  /* 0x0800000000ff7812 */ /* 0x000fe2000780c0ff */
[----:B------:R-:W-:-:S03]  /*17710*/  FMUL R11, R12, UR69 ;  /* 0x000000450c0b7c20 */ /* 0x000fc60008400000 */
        /* <DEDUP_REMOVED lines=22> */
[----:B------:R-:W-:-:S04]  /*17880*/  LOP3.LUT P0, RZ, R0, 0x80000, RZ, 0xc0, !PT ;  /* 0x0008000000ff7812 */ /* 0x000fc8000780c0ff */
[----:B------:R-:W-:Y:S02]  /*17890*/  FSEL R18, R18, -INF , !P0 ;  /* 0xff80000012127808 */ /* 0x000fe40004000000 */
        /* <DEDUP_REMOVED lines=24> */
[----:B------:R-:W-:Y:S01]  /*17a20*/  FMUL R20, R21, UR69 ;  /* 0x0000004515147c20 */ /* 0x000fe20008400000 */
[----:B------:R-:W-:-:S08]  /*17a30*/  FMUL R21, R22, UR69 ;  /* 0x0000004516157c20 */ /* 0x000fd00008400000 */
[----:B------:R-:W-:Y:S02]  /*17a40*/  @P0 LOP3.LUT R0, R0, 0x20000, RZ, 0xfc, !PT ;  /* 0x0002000000000812 */ /* 0x000fe400078efcff */
[----:B------:R-:W-:Y:S01]  /*17a50*/  LOP3.LUT P0, RZ, R142, 0x1000000, RZ, 0xc0, !PT ;  /* 0x010000008eff7812 */ /* 0x000fe2000780c0ff */
[----:B------:R-:W-:Y:S01]  /*17a60*/  FMUL R22, R23, UR69 ;  /* 0x0000004517167c20 */ /* 0x000fe20008400000 */
[----:B------:R-:W-:Y:S01]  /*17a70*/  FMUL R23, R24, UR69 ;  /* 0x0000004518177c20 */ /* 0x000fe20008400000 */
[----:B------:R-:W-:Y:S01]  /*17a80*/  FMUL R24, R25, UR69 ;  /* 0x0000004519187c20 */ /* 0x000fe20008400000 */
[----:B------:R-:W-:Y:S01]  /*17a90*/  LOP3.LUT R0, R0, 0xfffbffff, RZ, 0xc0, !PT ;  /* 0xfffbffff00007812 */ /* 0x000fe200078ec0ff */
[----:B------:R-:W-:Y:S01]  /*17aa0*/  FMUL R25, R26, UR69 ;  /* 0x000000451a197c20 */ /* 0x000fe20008400000 */
[----:B------:R-:W-:Y:S01]  /*17ab0*/  FMUL R26, R27, UR69 ;  /* 0x000000451b1a7c20 */ /* 0x000fe20008400000 */
[----:B------:R-:W-:Y:S01]  /*17ac0*/  FMUL R27, R28, UR69 ;  /* 0x000000451c1b7c20 */ /* 0x000fe20008400000 */
[----:B------:R-:W-:-:S05]  /*17ad0*/  FMUL R28, R29, UR69 ;  /* 0x000000451d1c7c20 */ /* 0x000fca0008400000 */
[----:B------:R-:W-:Y:S02]  /*17ae0*/  @P0 LOP3.LUT R0, R0, 0x40000, RZ, 0xfc, !PT ;  /* 0x0004000000000812 */ /* 0x000fe400078efcff */
        /* <DEDUP_REMOVED lines=16> */
[----:B------:R-:W-:Y:S01]  /*17bf0*/  FMUL R34, R35, UR69 ;  /* 0x0000004523227c20 */ /* 0x000fe20008400000 */
[----:B------:R-:W-:Y:S01]  /*17c00*/  FMUL R35, R36, UR69 ;  /* 0x0000004524237c20 */ /* 0x000fe20008400000 */
[----:B------:R-:W-:Y:S01]  /*17c10*/  FMUL R36, R37, UR69 ;  /* 0x0000004525247c20 */ /* 0x000fe20008400000 */
[----:B------:R-:W-:Y:S01]  /*17c20*/  FSEL R33, R33, -INF , !P0 ;  /* 0xff80000021217808 */ /* 0x000fe20004000000 */
[----:B------:R-:W-:Y:S01]  /*17c30*/  FMUL R37, R38, UR69 ;  /* 0x0000004526257c20 */ /* 0x000fe20008400000 */
[----:B------:R-:W-:Y:S01]  /*17c40*/  LOP3.LUT P0, RZ, R0, 0x2000, RZ, 0xc0, !PT ;  /* 0x0000200000ff7812 */ /* 0x000fe2000780c0ff */
[----:B------:R-:W-:Y:S01]  /*17c50*/  FMUL R38, R39, UR69 ;  /* 0x0000004527267c20 */ /* 0x000fe20008400000 */
[----:B------:R-:W-:-:S02]  /*17c60*/  FSEL R19, R19, -INF , !P6 ;  /* 0xff80000013137808 */ /* 0x000fc40007000000 */
[C---:B------:R-:W-:Y:S02]  /*17c70*/  LOP3.LUT P6, RZ, R135.reuse, 0x2, RZ, 0xc0, !PT ;  /* 0x0000000287ff7812 */ /* 0x040fe400078cc0ff */
[----:B------:R-:W-:Y:S02]  /*17c80*/  FSEL R34, R34, -INF , !P0 ;  /* 0xff80000022227808 */ /* 0x000fe40004000000 */
[----:B------:R-:W-:Y:S02]  /*17c90*/  LOP3.LUT P0, RZ, R0, 0x1000, RZ, 0xc0, !PT ;  /* 0x0000100000ff7812 */ /* 0x000fe4000780c0ff */
[----:B------:R-:W-:Y:S02]  /*17ca0*/  FSEL R38, R38, -INF , !P6 ;  /* 0xff80000026267808 */ /* 0x000fe40007000000 */
[----:B------:R-:W-:Y:S02]  /*17cb0*/  LOP3.LUT P6, RZ, R135, 0x80000, RZ, 0xc0, !PT ;  /* 0x0008000087ff7812 */ /* 0x000fe400078cc0ff */
[----:B------:R-:W-:-:S02]  /*17cc0*/  FSEL R35, R35, -INF , !P0 ;  /* 0xff80000023237808 */ /* 0x000fc40004000000 */
[----:B------:R-:W-:-:S04]  /*17cd0*/  LOP3.LUT P0, RZ, R0, 0x800, RZ, 0xc0, !PT ;  /* 0x0000080000ff7812 */ /* 0x000fc8000780c0ff */
[----:B------:R-:W-:Y:S02]  /*17ce0*/  FSEL R36, R36, -INF , !P0 ;  /* 0xff80000024247808 */ /* 0x000fe40004000000 */
[C---:B------:R-:W-:Y:S02]  /*17cf0*/  LOP3.LUT P0, RZ, R0.reuse, 0x400, RZ, 0xc0, !PT ;  /* 0x0000040000ff7812 */ /* 0x040fe4000780c0ff */
[----:B------:R-:W-:-:S04]  /*17d00*/  LOP3.LUT R0, R0, 0xfffffffd, RZ, 0xc0, !PT ;  /* 0xfffffffd00007812 */ /* 0x000fc800078ec0ff */
        /* <DEDUP_REMOVED lines=28> */
[----:B------:R-:W-:Y:S01]  /*17ed0*/  LOP3.LUT R0, R0, 0xfffffdff, RZ, 0xc0, !PT ;  /* 0xfffffdff00007812 */ /* 0x000fe200078ec0ff */
[----:B------:R-:W-:Y:S01]  /*17ee0*/  FMUL R44, R45, UR69 ;  /* 0x000000452d2c7c20 */ /* 0x000fe20008400000 */
[----:B------:R-:W-:Y:S01]  /*17ef0*/  FMUL R45, R46, UR69 ;  /* 0x000000452e2d7c20 */ /* 0x000fe20008400000 */
[----:B------:R-:W-:Y:S01]  /*17f00*/  FMUL R46, R47, UR69 ;  /* 0x000000452f2e7c20 */ /* 0x000fe20008400000 */
[----:B------:R-:W-:Y:S01]  /*17f10*/  FMUL R47, R48, UR69 ;  /* 0x00000045302f7c20 */ /* 0x000fe20008400000 */
[----:B------:R-:W-:-:S05]  /*17f20*/  FMUL R48, R49, UR69 ;  /* 0x0000004531307c20 */ /* 0x000fca0008400000 */
        /* <DEDUP_REMOVED lines=23> */
[----:B------:R-:W-:Y:S02]  /*180a0*/  FSEL R5, R5, -INF , !P1 ;  /* 0xff80000005057808 */ /* 0x000fe40004800000 */
[----:B------:R-:W-:Y:S02]  /*180b0*/  FSEL R54, R54, -INF , !P6 ;  /* 0xff80000036367808 */ /* 0x000fe40007000000 */
[----:B------:R-:W-:Y:S02]  /*180c0*/  LOP3.LUT P6, RZ, R0, 0x4, RZ, 0xc0, !PT ;  /* 0x0000000400ff7812 */ /* 0x000fe400078cc0ff */
[----:B------:R-:W-:-:S02]  /*180d0*/  LOP3.LUT P3, RZ, R142, 0x2, RZ, 0xc0, !PT ;  /* 0x000000028eff7812 */ /* 0x000fc4000786c0ff */
[C---:B------:R-:W-:Y:S02]  /*180e0*/  LOP3.LUT P2, RZ, R142.reuse, 0x4, RZ, 0xc0, !PT ;  /* 0x000000048eff7812 */ /* 0x040fe4000784c0ff */
[----:B------:R-:W-:Y:S01]  /*180f0*/  LOP3.LUT P1, RZ, R142, 0x8, RZ, 0xc0, !PT ;  /* 0x000000088eff7812 */ /* 0x000fe2000782c0ff */
[----:B------:R-:W-:Y:S01]  /*18100*/  FMUL R56, R57, UR69 ;  /* 0x0000004539387c20 */ /* 0x000fe20008400000 */
[----:B------:R-:W-:Y:S02]  /*18110*/  FSEL R55, R55, -INF , !P6 ;  /* 0xff80000037377808 */ /* 0x000fe40007000000 */
[----:B------:R-:W-:Y:S02]  /*18120*/  LOP3.LUT P6, RZ, R0, 0x2, RZ, 0xc0, !PT ;  /* 0x0000000200ff7812 */ /* 0x000fe400078cc0ff */
[----:B------:R-:W-:Y:S02]  /*18130*/  FSEL R6, R6, -INF , !P3 ;  /* 0xff80000006067808 */ /* 0x000fe40005800000 */
[----:B------:R-:W-:-:S02]  /*18140*/  FSEL R7, R7, -INF , !P2 ;  /* 0xff80000007077808 */ /* 0x000fc40005000000 */
[----:B------:R-:W-:Y:S02]  /*18150*/  FSEL R8, R8, -INF , !P1 ;  /* 0xff80000008087808 */ /* 0x000fe40004800000 */
[C---:B------:R-:W-:Y:S02]  /*18160*/  LOP3.LUT P3, RZ, R142.reuse, 0x20000, RZ, 0xc0, !PT ;  /* 0x000200008eff7812 */ /* 0x040fe4000786c0ff */
[C---:B------:R-:W-:Y:S02]  /*18170*/  LOP3.LUT P2, RZ, R142.reuse, 0x40000, RZ, 0xc0, !PT ;  /* 0x000400008eff7812 */ /* 0x040fe4000784c0ff */
[----:B------:R-:W-:Y:S02]  /*18180*/  LOP3.LUT P1, RZ, R142, 0x80000, RZ, 0xc0, !PT ;  /* 0x000800008eff7812 */ /* 0x000fe4000782c0ff */
[----:B------:R-:W-:Y:S02]  /*18190*/  FSEL R56, R56, -INF , !P6 ;  /* 0xff80000038387808 */ /* 0x000fe40007000000 */
[----:B------:R-:W-:Y:S01]  /*181a0*/  LOP3.LUT P6, RZ, R0, 0x1, RZ, 0xc0, !PT ;  /* 0x0000000100ff7812 */ /* 0x000fe200078cc0ff */
[----:B------:R-:W-:Y:S01]  /*181b0*/  FMUL R0, R58, UR69 ;  /* 0x000000453a007c20 */ /* 0x000fe20008400000 */
[----:B------:R-:W-:Y:S01]  /*181c0*/  FSEL R22, R22, -INF , !P3 ;  /* 0xff80000016167808 */ /* 0x000fe20005800000 */
[----:B------:R-:W-:Y:S01]  /*181d0*/  FMUL R58, R60, UR69 ;  /* 0x000000453c3a7c20 */ /* 0x000fe20008400000 */
[----:B------:R-:W-:-:S02]  /*181e0*/  FSEL R23, R23, -INF , !P2 ;  /* 0xff80000017177808 */ /* 0x000fc40005000000 */
[----:B------:R-:W-:Y:S01]  /*181f0*/  FSEL R24, R24, -INF , !P1 ;  /* 0xff80000018187808 */ /* 0x000fe20004800000 */
[----:B------:R-:W-:Y:S01]  /*18200*/  FMUL R60, R62, UR69 ;  /* 0x000000453e3c7c20 */ /* 0x000fe20008400000 */
[C---:B------:R-:W-:Y:S02]  /*18210*/  LOP3.LUT P5, RZ, R142.reuse, 0x8000, RZ, 0xc0, !PT ;  /* 0x000080008eff7812 */ /* 0x040fe400078ac0ff */
[C---:B------:R-:W-:Y:S02]  /*18220*/  LOP3.LUT P4, RZ, R142.reuse, 0x10000, RZ, 0xc0, !PT ;  /* 0x000100008eff7812 */ /* 0x040fe4000788c0ff */
[C---:B------:R-:W-:Y:S02]  /*18230*/  LOP3.LUT P3, RZ, R142.reuse, 0x100000, RZ, 0xc0, !PT ;  /* 0x001000008eff7812 */ /* 0x040fe4000786c0ff */
[C---:B------:R-:W-:Y:S02]  /*18240*/  LOP3.LUT P2, RZ, R142.reuse, 0x200000, RZ, 0xc0, !PT ;  /* 0x002000008eff7812 */ /* 0x040fe4000784c0ff */
[----:B------:R-:W-:-:S02]  /*18250*/  LOP3.LUT P1, RZ, R142, 0x400000, RZ, 0xc0, !PT ;  /* 0x004000008eff7812 */ /* 0x000fc4000782c0ff */
[----:B------:R-:W2:Y:S04]  /*18260*/  LDL.LU R142, [R1+0xc] ;  /* 0x00000c00018e7983 */ /* 0x000ea80000300800 */
[----:B------:R-:W3:Y:S01]  /*18270*/  LDL.LU R62, [R1+0x10] ;  /* 0x00001000013e7983 */ /* 0x000ee20000300800 */
[----:B------:R-:W-:Y:S02]  /*18280*/  FSEL R20, R20, -INF , !P5 ;  /* 0xff80000014147808 */ /* 0x000fe40006800000 */
[----:B------:R-:W-:-:S04]  /*18290*/  LOP3.LUT P5, RZ, R135, 0x4, RZ, 0xc0, !PT ;  /* 0x0000000487ff7812 */ /* 0x000fc800078ac0ff */
[----:B------:R-:W-:Y:S02]  /*182a0*/  FSEL R39, R39, -INF , !P5 ;  /* 0xff80000027277808 */ /* 0x000fe40006800000 */
[----:B------:R-:W-:-:S04]  /*182b0*/  LOP3.LUT P5, RZ, R135, 0x100000, RZ, 0xc0, !PT ;  /* 0x0010000087ff7812 */ /* 0x000fc800078ac0ff */
[----:B------:R-:W-:Y:S02]  /*182c0*/  FSEL R0, R0, -INF , !P5 ;  /* 0xff80000000007808 */ /* 0x000fe40006800000 */
[----:B------:R-:W-:Y:S01]  /*182d0*/  LOP3.LUT P5, RZ, R135, 0x80000000, RZ, 0xc0, !PT ;  /* 0x8000000087ff7812 */ /* 0x000fe200078ac0ff */
[----:B------:R-:W-:Y:S01]  /*182e0*/  FMUL R57, R59, UR69 ;  /* 0x000000453b397c20 */ /* 0x000fe20008400000 */
[----:B------:R-:W-:Y:S01]  /*182f0*/  FMUL R59, R61, UR69 ;  /* 0x000000453d3b7c20 */ /* 0x000fe20008400000 */
[----:B------:R-:W-:Y:S01]  /*18300*/  FMUL R61, R63, UR69 ;  /* 0x000000453f3d7c20 */ /* 0x000fe20008400000 */
[----:B------:R-:W-:Y:S01]  /*18310*/  FMUL R63, R65, UR69 ;  /* 0x00000045413f7c20 */ /* 0x000fe20008400000 */
[----:B--2---:R-:W-:Y:S02]  /*18320*/  ISETP.GT.U32.AND.EX P5, PT, R142, RZ, PT, P5 ;  /* 0x000000ff8e00720c */ /* 0x004fe40003fa4150 */
[----:B------:R-:W2:Y:S01]  /*18330*/  LDL.LU R142, [R1+0x20] ;  /* 0x00002000018e7983 */ /* 0x000ea20000300800 */
[----:B---3--:R-:W-:Y:S01]  /*18340*/  ISETP.GT.U32.AND.EX P6, PT, R62, RZ, PT, P6 ;  /* 0x000000ff3e00720c */ /* 0x008fe20003fc4160 */
[----:B------:R-:W-:-:S02]  /*18350*/  FMUL R62, R64, UR69 ;  /* 0x00000045403e7c20 */ /* 0x000fc40008400000 */
[----:B------:R-:W3:Y:S04]  /*18360*/  LDL.LU R64, [R1+0x1c] ;  /* 0x00001c0001407983 */ /* 0x000ee80000300800 */
[----:B------:R-:W2:Y:S01]  /*18370*/  LDL.LU R65, [R1+0x18] ;  /* 0x0000180001417983 */ /* 0x000ea20000300800 */
[----:B------:R-:W-:Y:S02]  /*18380*/  FSEL R21, R21, -INF , !P4 ;  /* 0xff80000015157808 */ /* 0x000fe40006000000 */
[----:B------:R-:W-:Y:S02]  /*18390*/  LOP3.LUT P4, RZ, R135, 0x8, RZ, 0xc0, !PT ;  /* 0x0000000887ff7812 */ /* 0x000fe4000788c0ff */
[----:B------:R-:W-:Y:S02]  /*183a0*/  FSEL R37, R37, -INF , !P0 ;  /* 0xff80000025257808 */ /* 0x000fe40004000000 */
[----:B------:R-:W-:-:S02]  /*183b0*/  FSEL R40, R40, -INF , !P4 ;  /* 0xff80000028287808 */ /* 0x000fc40006000000 */
[C---:B------:R-:W-:Y:S02]  /*183c0*/  LOP3.LUT P0, RZ, R135.reuse, 0x2000000, RZ, 0xc0, !PT ;  /* 0x0200000087ff7812 */ /* 0x040fe4000780c0ff */
[----:B------:R-:W-:Y:S02]  /*183d0*/  LOP3.LUT P4, RZ, R135, 0x200000, RZ, 0xc0, !PT ;  /* 0x0020000087ff7812 */ /* 0x000fe4000788c0ff */
[----:B------:R-:W-:Y:S02]  /*183e0*/  FSEL R61, R61, -INF , !P0 ;  /* 0xff8000003d3d7808 */ /* 0x000fe40004000000 */
[----:B------:R-:W-:Y:S02]  /*183f0*/  FSEL R57, R57, -INF , !P4 ;  /* 0xff80000039397808 */ /* 0x000fe40006000000 */
[----:B----4-:R-:W-:Y:S02]  /*18400*/  ISETP.GT.U32.AND P0, PT, R137, R136, PT ;  /* 0x000000888900720c */ /* 0x010fe40003f04070 */
[----:B------:R-:W-:Y:S01]  /*18410*/  LOP3.LUT P4, RZ, R135, 0x40000000, RZ, 0xc0, !PT ;  /* 0x4000000087ff7812 */ /* 0x000fe2000788c0ff */
[----:B------:R0:W5:Y:S01]  /*18420*/  LDL.LU R137, [R1+0x7ec] ;  /* 0x0007ec0001897983 */ /* 0x0001620000300800 */
[----:B------:R-:W-:-:S02]  /*18430*/  FSEL R63, R63, -INF , !P5 ;  /* 0xff8000003f3f7808 */ /* 0x000fc40006800000 */
[----:B------:R-:W-:Y:S02]  /*18440*/  ISETP.GT.U32.AND P5, PT, R3, R136, PT ;  /* 0x000000880300720c */ /* 0x000fe40003fa4070 */
[----:B------:R0:W5:Y:S01]  /*18450*/  LDL.LU R3, [R1+0x7e8] ;  /* 0x0007e80001037983 */ /* 0x0001620000300800 */
[----:B---3--:R-:W-:Y:S01]  /*18460*/  ISETP.GT.U32.AND.EX P0, PT, R64, RZ, PT, P0 ;  /* 0x000000ff4000720c */ /* 0x008fe20003f04100 */
[----:B------:R-:W-:Y:S02]  /*18470*/  FMUL R64, R66, UR69 ;  /* 0x0000004542407c20 */ /* 0x000fe40008400000 */
[----:B------:R-:W3:Y:S01]  /*18480*/  LDL.LU R66, [R1] ;  /* 0x0000000001427983 */ /* 0x000ee20000300800 */
[----:B--2---:R-:W-:Y:S01]  /*18490*/  ISETP.GT.U32.AND.EX P4, PT, R65, RZ, PT, P4 ;  /* 0x000000ff4100720c */ /* 0x004fe20003f84140 */
[----:B------:R-:W-:Y:S02]  /*184a0*/  FMUL R65, R67, UR69 ;  /* 0x0000004543417c20 */ /* 0x000fe40008400000 */
[----:B------:R-:W2:Y:S01]  /*184b0*/  LDL.LU R67, [R1+0x14] ;  /* 0x0000140001437983 */ /* 0x000ea20000300800 */
[----:B------:R-:W-:-:S02]  /*184c0*/  FSEL R64, R64, -INF , !P0 ;  /* 0xff80000040407808 */ /* 0x000fc40004000000 */
[----:B------:R-:W-:Y:S02]  /*184d0*/  FSEL R65, R65, -INF , !P4 ;  /* 0xff80000041417808 */ /* 0x000fe40006000000 */
[-C--:B------:R-:W-:Y:S02]  /*184e0*/  ISETP.GT.U32.AND P4, PT, R143, R136.reuse, PT ;  /* 0x000000888f00720c */ /* 0x080fe40003f84070 */
[----:B------:R-:W4:Y:S02]  /*184f0*/  LDL.LU R143, [R1+0x48] ;  /* 0x00004800018f7983 */ /* 0x000f240000300800 */
[----:B------:R-:W-:Y:S02]  /*18500*/  ISETP.GT.U32.AND.EX P4, PT, R252, RZ, PT, P4 ;  /* 0x000000fffc00720c */ /* 0x000fe40003f84140 */
[----:B--2---:R-:W-:-:S04]  /*18510*/  ISETP.GT.U32.AND P0, PT, R67, R136, PT ;  /* 0x000000884300720c */ /* 0x004fc80003f04070 */
[----:B------:R-:W-:Y:S02]  /*18520*/  ISETP.GT.U32.AND.EX P0, PT, R142, RZ, PT, P0 ;  /* 0x000000ff8e00720c */ /* 0x000fe40003f04100 */
[----:B------:R-:W2:Y:S01]  /*18530*/  LDL.LU R142, [R1+0x24] ;  /* 0x00002400018e7983 */ /* 0x000ea20000300800 */
[----:B------:R-:W-:Y:S01]  /*18540*/  FMUL R67, R68, UR69 ;  /* 0x0000004544437c20 */ /* 0x000fe20008400000 */
[----:B---3--:R-:W-:Y:S01]  /*18550*/  ISETP.GT.U32.AND.EX P5, PT, R66, RZ, PT, P5 ;  /* 0x000000ff4200720c */ /* 0x008fe20003fa4150 */
[----:B------:R-:W-:-:S03]  /*18560*/  FMUL R66, R69, UR69 ;  /* 0x0000004545427c20 */ /* 0x000fc60008400000 */
[----:B------:R-:W-:Y:S02]  /*18570*/  FSEL R67, R67, -INF , !P0 ;  /* 0xff80000043437808 */ /* 0x000fe40004000000 */
[----:B------:R-:W-:Y:S01]  /*18580*/  ISETP.GT.U32.AND P0, PT, R144, R136, PT ;  /* 0x000000889000720c */ /* 0x000fe20003f04070 */
[----:B------:R-:W-:Y:S01]  /*18590*/  FMUL R69, R70, UR69 ;  /* 0x0000004546457c20 */ /* 0x000fe20008400000 */
[----:B------:R-:W-:Y:S01]  /*185a0*/  FMUL R68, R71, UR69 ;  /* 0x0000004547447c20 */ /* 0x000fe20008400000 */
[----:B------:R-:W-:Y:S01]  /*185b0*/  FSEL R66, R66, -INF , !P5 ;  /* 0xff80000042427808 */ /* 0x000fe20006800000 */
[----:B------:R-:W3:Y:S01]  /*185c0*/  LDL.LU R144, [R1+0x44] ;  /* 0x0000440001907983 */ /* 0x000ee20000300800 */
[----:B------:R-:W-:-:S04]  /*185d0*/  ISETP.GT.U32.AND.EX P0, PT, R251, RZ, PT, P0 ;  /* 0x000000fffb00720c */ /* 0x000fc80003f04100 */
[----:B------:R-:W-:Y:S02]  /*185e0*/  FSEL R69, R69, -INF , !P0 ;  /* 0xff80000045457808 */ /* 0x000fe40004000000 */
[-C--:B------:R-:W-:Y:S01]  /*185f0*/  ISETP.GT.U32.AND P0, PT, R146, R136.reuse, PT ;  /* 0x000000889200720c */ /* 0x080fe20003f04070 */
[----:B------:R-:W-:Y:S01]  /*18600*/  FMUL R71, R72, UR69 ;  /* 0x0000004548477c20 */ /* 0x000fe20008400000 */
[-C--:B------:R-:W-:Y:S02]  /*18610*/  ISETP.GT.U32.AND P5, PT, R145, R136.reuse, PT ;  /* 0x000000889100720c */ /* 0x080fe40003fa4070 */
[----:B------:R-:W3:Y:S01]  /*18620*/  LDL.LU R145, [R1+0x40] ;  /* 0x0000400001917983 */ /* 0x000ee20000300800 */
[----:B------:R-:W-:Y:S02]  /*18630*/  ISETP.GT.U32.AND.EX P0, PT, R249, RZ, PT, P0 ;  /* 0x000000fff900720c */ /* 0x000fe40003f04100 */
[----:B------:R-:W-:Y:S01]  /*18640*/  FSEL R68, R68, -INF , !P4 ;  /* 0xff80000044447808 */ /* 0x000fe20006000000 */
[----:B------:R-:W3:Y:S01]  /*18650*/  LDL.LU R252, [R1+0x3c] ;  /* 0x00003c0001fc7983 */ /* 0x000ee20000300800 */
[----:B------:R-:W-:-:S03]  /*18660*/  ISETP.GT.U32.AND P4, PT, R147, R136, PT ;  /* 0x000000889300720c */ /* 0x000fc60003f84070 */
[----:B------:R-:W3:Y:S01]  /*18670*/  LDL.LU R251, [R1+0x38] ;  /* 0x0000380001fb7983 */ /* 0x000ee20000300800 */
[----:B------:R-:W-:-:S03]  /*18680*/  ISETP.GT.U32.AND.EX P5, PT, R250, RZ, PT, P5 ;  /* 0x000000fffa00720c */ /* 0x000fc60003fa4150 */
[----:B------:R-:W3:Y:S01]  /*18690*/  LDL.LU R146, [R1+0x34] ;  /* 0x0000340001927983 */ /* 0x000ee20000300800 */
[----:B------:R-:W-:-:S03]  /*186a0*/  FSEL R71, R71, -INF , !P0 ;  /* 0xff80000047477808 */ /* 0x000fc60004000000 */
[----:B------:R-:W3:Y:S01]  /*186b0*/  LDL.LU R147, [R1+0x4c] ;  /* 0x00004c0001937983 */ /* 0x000ee20000300800 */
[----:B------:R-:W-:-:S03]  /*186c0*/  ISETP.GT.U32.AND P0, PT, R148, R136, PT ;  /* 0x000000889400720c */ /* 0x000fc60003f04070 */
[----:B------:R-:W3:Y:S04]  /*186d0*/  LDL.LU R250, [R1+0x30] ;  /* 0x0000300001fa7983 */ /* 0x000ee80000300800 */
[----:B------:R-:W3:Y:S04]  /*186e0*/  LDL.LU R249, [R1+0x2c] ;  /* 0x00002c0001f97983 */ /* 0x000ee80000300800 */
[----:B------:R-:W3:Y:S01]  /*186f0*/  LDL.LU R148, [R1+0x28] ;  /* 0x0000280001947983 */ /* 0x000ee20000300800 */
[----:B------:R-:W-:Y:S01]  /*18700*/  FMUL R70, R73, UR69 ;  /* 0x0000004549467c20 */ /* 0x000fe20008400000 */
[----:B------:R-:W-:-:S04]  /*18710*/  FMUL R73, R74, UR69 ;  /* 0x000000454a497c20 */ /* 0x000fc80008400000 */
[----:B------:R-:W-:Y:S02]  /*18720*/  FSEL R70, R70, -INF , !P5 ;  /* 0xff80000046467808 */ /* 0x000fe40006800000 */
[----:B------:R-:W-:Y:S01]  /*18730*/  ISETP.GT.U32.AND P5, PT, R149, R136, PT ;  /* 0x000000889500720c */ /* 0x000fe20003fa4070 */
[----:B------:R-:W-:-:S03]  /*18740*/  FMUL R74, R77, UR69 ;  /* 0x000000454d4a7c20 */ /* 0x000fc60008400000 */
[----:B------:R-:W-:Y:S01]  /*18750*/  ISETP.GT.U32.AND.EX P5, PT, R246, RZ, PT, P5 ;  /* 0x000000fff600720c */ /* 0x000fe20003fa4150 */
[----:B------:R-:W-:-:S03]  /*18760*/  FMUL R77, R78, UR69 ;  /* 0x000000454e4d7c20 */ /* 0x000fc60008400000 */
[----:B------:R-:W-:Y:S02]  /*18770*/  FSEL R74, R74, -INF , !P5 ;  /* 0xff8000004a4a7808 */ /* 0x000fe40006800000 */
[----:B------:R-:W-:Y:S01]  /*18780*/  ISETP.GT.U32.AND P5, PT, R153, R136, PT ;  /* 0x000000889900720c */ /* 0x000fe20003fa4070 */
[----:B------:R-:W-:-:S03]  /*18790*/  FMUL R78, R81, UR69 ;  /* 0x00000045514e7c20 */ /* 0x000fc60008400000 */
[----:B------:R-:W-:Y:S01]  /*187a0*/  ISETP.GT.U32.AND.EX P5, PT, R242, RZ, PT, P5 ;  /* 0x000000fff200720c */ /* 0x000fe20003fa4150 */
[----:B------:R-:W-:Y:S01]  /*187b0*/  FMUL R72, R75, UR69 ;  /* 0x000000454b487c20 */ /* 0x000fe20008400000 */
[----:B------:R-:W-:Y:S01]  /*187c0*/  FMUL R75, R76, UR69 ;  /* 0x000000454c4b7c20 */ /* 0x000fe20008400000 */
[----:B------:R-:W-:Y:S01]  /*187d0*/  FMUL R76, R79, UR69 ;  /* 0x000000454f4c7c20 */ /* 0x000fe20008400000 */
[----:B------:R-:W-:Y:S01]  /*187e0*/  FSEL R78, R78, -INF , !P5 ;  /* 0xff8000004e4e7808 */ /* 0x000fe20006800000 */
[----:B------:R-:W-:Y:S01]  /*187f0*/  FMUL R79, R80, UR69 ;  /* 0x00000045504f7c20 */ /* 0x000fe20008400000 */
[----:B------:R-:W-:Y:S01]  /*18800*/  ISETP.GT.U32.AND P5, PT, R157, R136, PT ;  /* 0x000000889d00720c */ /* 0x000fe20003fa4070 */
[----:B------:R-:W-:Y:S01]  /*18810*/  FMUL R80, R83, UR69 ;  /* 0x0000004553507c20 */ /* 0x000fe20008400000 */
[----:B------:R-:W-:Y:S02]  /*18820*/  FMUL R83, R85, UR69 ;  /* 0x0000004555537c20 */ /* 0x000fe40008400000 */
[----:B------:R-:W-:-:S04]  /*18830*/  ISETP.GT.U32.AND.EX P5, PT, R238, RZ, PT, P5 ;  /* 0x000000ffee00720c */ /* 0x000fc80003fa4150 */
[----:B------:R-:W-:Y:S02]  /*18840*/  FSEL R83, R83, -INF , !P5 ;  /* 0xff80000053537808 */ /* 0x000fe40006800000 */
[----:B------:R-:W-:Y:S01]  /*18850*/  ISETP.GT.U32.AND P5, PT, R132, R136, PT ;  /* 0x000000888400720c */ /* 0x000fe20003fa4070 */
[----:B------:R-:W-:-:S03]  /*18860*/  FMUL R4, R4, UR69 ;  /* 0x0000004504047c20 */ /* 0x000fc60008400000 */
[----:B------:R-:W-:Y:S02]  /*18870*/  ISETP.GT.U32.AND.EX P5, PT, R134, RZ, PT, P5 ;  /* 0x000000ff8600720c */ /* 0x000fe40003fa4150 */
[----:B------:R-:W-:Y:S02]  /*18880*/  ISETP.GT.U32.AND.EX P4, PT, R248, RZ, PT, P4 ;  /* 0x000000fff800720c */ /* 0x000fe40003f84140 */
[----:B------:R-:W-:Y:S02]  /*18890*/  FSEL R4, R4, -INF , !P5 ;  /* 0xff80000004047808 */ /* 0x000fe40006800000 */
[----:B------:R-:W-:Y:S02]  /*188a0*/  FSEL R72, R72, -INF , !P4 ;  /* 0xff80000048487808 */ /* 0x000fe40006000000 */
[----:B------:R-:W-:-:S04]  /*188b0*/  ISETP.GT.U32.AND P4, PT, R151, R136, PT ;  /* 0x000000889700720c */ /* 0x000fc80003f84070 */
[----:B------:R-:W-:Y:S01]  /*188c0*/  ISETP.GT.U32.AND.EX P4, PT, R244, RZ, PT, P4 ;  /* 0x000000fff400720c */ /* 0x000fe20003f84140 */
[----:B------:R-:W-:Y:S01]  /*188d0*/  FMUL R81, R82, UR69 ;  /* 0x0000004552517c20 */ /* 0x000fe20008400000 */
[----:B------:R-:W-:Y:S02]  /*188e0*/  FMUL R82, R84, UR69 ;  /* 0x0000004554527c20 */ /* 0x000fe40008400000 */
[----:B------:R-:W-:Y:S01]  /*188f0*/  FSEL R76, R76, -INF , !P4 ;  /* 0xff8000004c4c7808 */ /* 0x000fe20006000000 */
[----:B------:R-:W-:Y:S01]  /*18900*/  FMUL R84, R86, UR69 ;  /* 0x0000004556547c20 */ /* 0x000fe20008400000 */
[-C--:B------:R-:W-:Y:S02]  /*18910*/  ISETP.GT.U32.AND P4, PT, R155, R136.reuse, PT ;  /* 0x000000889b00720c */ /* 0x080fe40003f84070 */
[-C--:B------:R-:W-:Y:S02]  /*18920*/  ISETP.GT.U32.AND P5, PT, R133, R136.reuse, PT ;  /* 0x000000888500720c */ /* 0x080fe40003fa4070 */
[----:B------:R-:W-:Y:S01]  /*18930*/  ISETP.GT.U32.AND.EX P4, PT, R240, RZ, PT, P4 ;  /* 0x000000fff000720c */ /* 0x000fe20003f84140 */
[----:B------:R-:W-:Y:S01]  /*18940*/  FMUL R87, R87, UR69 ;  /* 0x0000004557577c20 */ /* 0x000fe20008400000 */
[----:B------:R-:W-:Y:S01]  /*18950*/  ISETP.GT.U32.AND.EX P5, PT, R235, RZ, PT, P5 ;  /* 0x000000ffeb00720c */ /* 0x000fe20003fa4150 */
[----:B------:R-:W-:Y:S01]  /*18960*/  FMUL R89, R89, UR69 ;  /* 0x0000004559597c20 */ /* 0x000fe20008400000 */
[----:B------:R-:W-:Y:S01]  /*18970*/  FSEL R80, R80, -INF , !P4 ;  /* 0xff80000050507808 */ /* 0x000fe20006000000 */
[----:B------:R-:W-:Y:S01]  /*18980*/  FMUL R91, R91, UR69 ;  /* 0x000000455b5b7c20 */ /* 0x000fe20008400000 */
[-C--:B------:R-:W-:Y:S01]  /*18990*/  ISETP.GT.U32.AND P4, PT, R159, R136.reuse, PT ;  /* 0x000000889f00720c */ /* 0x080fe20003f84070 */
[----:B------:R-:W-:Y:S01]  /*189a0*/  FMUL R93, R93, UR69 ;  /* 0x000000455d5d7c20 */ /* 0x000fe20008400000 */
[----:B------:R-:W-:Y:S01]  /*189b0*/  FSEL R25, R25, -INF , !P3 ;  /* 0xff80000019197808 */ /* 0x000fe20005800000 */
[----:B------:R-:W-:Y:S01]  /*189c0*/  FMUL R95, R95, UR69 ;  /* 0x000000455f5f7c20 */ /* 0x000fe20008400000 */
[----:B------:R-:W-:Y:S01]  /*189d0*/  ISETP.GT.U32.AND.EX P4, PT, R236, RZ, PT, P4 ;  /* 0x000000ffec00720c */ /* 0x000fe20003f84140 */
[----:B------:R-:W-:Y:S01]  /*189e0*/  FMUL R97, R97, UR69 ;  /* 0x0000004561617c20 */ /* 0x000fe20008400000 */
[----:B------:R-:W-:Y:S01]  /*189f0*/  FSEL R26, R26, -INF , !P2 ;  /* 0xff8000001a1a7808 */ /* 0x000fe20005000000 */
[----:B------:R-:W-:Y:S01]  /*18a00*/  FMUL R99, R99, UR69 ;  /* 0x0000004563637c20 */ /* 0x000fe20008400000 */
[----:B------:R-:W-:Y:S01]  /*18a10*/  FSEL R84, R84, -INF , !P4 ;  /* 0xff80000054547808 */ /* 0x000fe20006000000 */
[----:B------:R-:W-:Y:S01]  /*18a20*/  FMUL R101, R101, UR69 ;  /* 0x0000004565657c20 */ /* 0x000fe20008400000 */
[----:B------:R-:W-:Y:S01]  /*18a30*/  ISETP.GT.U32.AND P4, PT, R161, R136, PT ;  /* 0x00000088a100720c */ /* 0x000fe20003f84070 */
[----:B------:R-:W-:Y:S01]  /*18a40*/  FMUL R102, R102, UR69 ;  /* 0x0000004566667c20 */ /* 0x000fe20008400000 */
[----:B------:R-:W-:Y:S01]  /*18a50*/  FSEL R27, R27, -INF , !P1 ;  /* 0xff8000001b1b7808 */ /* 0x000fe20004800000 */
[----:B------:R-:W-:Y:S01]  /*18a60*/  FMUL R103, R103, UR69 ;  /* 0x0000004567677c20 */ /* 0x000fe20008400000 */
[----:B------:R-:W-:Y:S01]  /*18a70*/  ISETP.GT.U32.AND.EX P4, PT, R164, RZ, PT, P4 ;  /* 0x000000ffa400720c */ /* 0x000fe20003f84140 */
[----:B------:R-:W-:Y:S01]  /*18a80*/  FMUL R104, R104, UR69 ;  /* 0x0000004568687c20 */ /* 0x000fe20008400000 */
[C---:B------:R-:W-:Y:S01]  /*18a90*/  LOP3.LUT P3, RZ, R135.reuse, 0x10, RZ, 0xc0, !PT ;  /* 0x0000001087ff7812 */ /* 0x040fe2000786c0ff */
[----:B------:R-:W3:Y:S01]  /*18aa0*/  LDL R133, [R1+0x50] ;  /* 0x0000500001857983 */ /* 0x000ee20000100800 */
[----:B------:R-:W-:-:S02]  /*18ab0*/  LOP3.LUT P2, RZ, R135, 0x20, RZ, 0xc0, !PT ;  /* 0x0000002087ff7812 */ /* 0x000fc4000784c0ff */
[----:B------:R-:W-:Y:S02]  /*18ac0*/  LOP3.LUT P1, RZ, R135, 0x40, RZ, 0xc0, !PT ;  /* 0x0000004087ff7812 */ /* 0x000fe4000782c0ff */
[----:B------:R-:W-:Y:S02]  /*18ad0*/  FSEL R41, R41, -INF , !P3 ;  /* 0xff80000029297808 */ /* 0x000fe40005800000 */
[----:B------:R-:W-:Y:S02]  /*18ae0*/  FSEL R42, R42, -INF , !P2 ;  /* 0xff8000002a2a7808 */ /* 0x000fe40005000000 */
[----:B------:R-:W-:Y:S02]  /*18af0*/  FSEL R43, R43, -INF , !P1 ;  /* 0xff8000002b2b7808 */ /* 0x000fe40004800000 */
[C---:B------:R-:W-:Y:S02]  /*18b00*/  LOP3.LUT P3, RZ, R135.reuse, 0x80, RZ, 0xc0, !PT ;  /* 0x0000008087ff7812 */ /* 0x040fe4000786c0ff */
[----:B------:R-:W-:-:S02]  /*18b10*/  LOP3.LUT P2, RZ, R135, 0x100, RZ, 0xc0, !PT ;  /* 0x0000010087ff7812 */ /* 0x000fc4000784c0ff */
[----:B------:R-:W-:Y:S02]  /*18b20*/  LOP3.LUT P1, RZ, R135, 0x200, RZ, 0xc0, !PT ;  /* 0x0000020087ff7812 */ /* 0x000fe4000782c0ff */
[----:B------:R-:W-:Y:S02]  /*18b30*/  FSEL R44, R44, -INF , !P3 ;  /* 0xff8000002c2c7808 */ /* 0x000fe40005800000 */
[----:B------:R-:W-:Y:S02]  /*18b40*/  FSEL R45, R45, -INF , !P2 ;  /* 0xff8000002d2d7808 */ /* 0x000fe40005000000 */
[----:B------:R-:W-:Y:S02]  /*18b50*/  FSEL R46, R46, -INF , !P1 ;  /* 0xff8000002e2e7808 */ /* 0x000fe40004800000 */
[----:B------:R-:W-:Y:S02]  /*18b60*/  LOP3.LUT P3, RZ, R135, 0x400000, RZ, 0xc0, !PT ;  /* 0x0040000087ff7812 */ /* 0x000fe4000786c0ff */
[----:B------:R-:W-:-:S02]  /*18b70*/  ISETP.GT.U32.AND.EX P0, PT, R247, RZ, PT, P0 ;  /* 0x000000fff700720c */ /* 0x000fc40003f04100 */
[C---:B------:R-:W-:Y:S02]  /*18b80*/  LOP3.LUT P2, RZ, R135.reuse, 0x800000, RZ, 0xc0, !PT ;  /* 0x0080000087ff7812 */ /* 0x040fe4000784c0ff */
[----:B------:R-:W-:Y:S02]  /*18b90*/  LOP3.LUT P1, RZ, R135, 0x1000000, RZ, 0xc0, !PT ;  /* 0x0100000087ff7812 */ /* 0x000fe4000782c0ff */
[----:B------:R-:W-:Y:S02]  /*18ba0*/  FSEL R58, R58, -INF , !P3 ;  /* 0xff8000003a3a7808 */ /* 0x000fe40005800000 */
[----:B------:R-:W-:Y:S02]  /*18bb0*/  FSEL R73, R73, -INF , !P0 ;  /* 0xff80000049497808 */ /* 0x000fe40004000000 */
[----:B------:R-:W-:Y:S02]  /*18bc0*/  FSEL R59, R59, -INF , !P2 ;  /* 0xff8000003b3b7808 */ /* 0x000fe40005000000 */
[----:B------:R-:W-:-:S02]  /*18bd0*/  FSEL R60, R60, -INF , !P1 ;  /* 0xff8000003c3c7808 */ /* 0x000fc40004800000 */
[----:B------:R-:W-:Y:S02]  /*18be0*/  ISETP.GT.U32.AND P0, PT, R150, R136, PT ;  /* 0x000000889600720c */ /* 0x000fe40003f04070 */
[----:B------:R-:W-:Y:S02]  /*18bf0*/  FSEL R62, R62, -INF , !P6 ;  /* 0xff8000003e3e7808 */ /* 0x000fe40007000000 */
[----:B------:R-:W-:Y:S02]  /*18c00*/  ISETP.GT.U32.AND.EX P0, PT, R245, RZ, PT, P0 ;  /* 0x000000fff500720c */ /* 0x000fe40003f04100 */
[----:B--2---:R-:W-:-:S04]  /*18c10*/  FMNMX3 R85, R4, R142, R5, !PT ;  /* 0x0000008e04557276 */ /* 0x004fc80007800005 */
[----:B------:R-:W-:-:S04]  /*18c20*/  FMNMX3 R85, R85, R6, R7, !PT ;  /* 0x0000000655557276 */ /* 0x000fc80007800007 */
[----:B------:R-:W-:-:S04]  /*18c30*/  FMNMX3 R85, R85, R8, R9, !PT ;  /* 0x0000000855557276 */ /* 0x000fc80007800009 */
[----:B------:R-:W-:-:S04]  /*18c40*/  FMNMX3 R86, R85, R10, R11, !PT ;  /* 0x0000000a55567276 */ /* 0x000fc8000780000b */
[----:B------:R-:W-:Y:S02]  /*18c50*/  FMNMX3 R86, R86, R12, R13, !PT ;  /* 0x0000000c56567276 */ /* 0x000fe4000780000d */
[----:B------:R-:W-:Y:S02]  /*18c60*/  FSEL R85, R87, -INF , !P5 ;  /* 0xff80000057557808 */ /* 0x000fe40006800000 */
[----:B------:R-:W-:Y:S01]  /*18c70*/  FMNMX3 R86, R86, R14, R15, !PT ;  /* 0x0000000e56567276 */ /* 0x000fe2000780000f */
[----:B------:R-:W-:Y:S01]  /*18c80*/  FMUL R87, R88, UR69 ;  /* 0x0000004558577c20 */ /* 0x000fe20008400000 */
[----:B------:R-:W-:Y:S02]  /*18c90*/  ISETP.GT.U32.AND P5, PT, R162, R136, PT ;  /* 0x00000088a200720c */ /* 0x000fe40003fa4070 */
[----:B------:R-:W-:Y:S02]  /*18ca0*/  FMNMX3 R88, R86, R16, R17, !PT ;  /* 0x0000001056587276 */ /* 0x000fe40007800011 */
[----:B------:R-:W-:-:S02]  /*18cb0*/  ISETP.GT.U32.AND.EX P5, PT, R234, RZ, PT, P5 ;  /* 0x000000ffea00720c */ /* 0x000fc40003fa4150 */
[----:B------:R-:W-:Y:S02]  /*18cc0*/  FMNMX3 R88, R88, R18, R19, !PT ;  /* 0x0000001258587276 */ /* 0x000fe40007800013 */
[----:B------:R-:W-:Y:S02]  /*18cd0*/  FSEL R86, R89, -INF , !P5 ;  /* 0xff80000059567808 */ /* 0x000fe40006800000 */
[----:B------:R-:W-:Y:S01]  /*18ce0*/  FMNMX3 R88, R88, R20, R21, !PT ;  /* 0x0000001458587276 */ /* 0x000fe20007800015 */
[----:B------:R-:W-:Y:S01]  /*18cf0*/  FMUL R89, R90, UR69 ;  /* 0x000000455a597c20 */ /* 0x000fe20008400000 */
[----:B------:R-:W-:Y:S02]  /*18d00*/  FSEL R87, R87, -INF , !P4 ;  /* 0xff80000057577808 */ /* 0x000fe40006000000 */
[----:B------:R-:W-:Y:S02]  /*18d10*/  FMNMX3 R90, R88, R22, R23, !PT ;  /* 0x00000016585a7276 */ /* 0x000fe40007800017 */
[----:B------:R-:W-:-:S02]  /*18d20*/  ISETP.GT.U32.AND P4, PT, R163, R136, PT ;  /* 0x00000088a300720c */ /* 0x000fc40003f84070 */
[----:B------:R-:W-:Y:S02]  /*18d30*/  ISETP.GT.U32.AND P5, PT, R233, R136, PT ;  /* 0x00000088e900720c */ /* 0x000fe40003fa4070 */
[----:B------:R-:W-:Y:S02]  /*18d40*/  FMNMX3 R90, R90, R24, R25, !PT ;  /* 0x000000185a5a7276 */ /* 0x000fe40007800019 */
[----:B------:R-:W-:Y:S02]  /*18d50*/  ISETP.GT.U32.AND.EX P4, PT, R232, RZ, PT, P4 ;  /* 0x000000ffe800720c */ /* 0x000fe40003f84140 */
[----:B------:R-:W-:Y:S02]  /*18d60*/  ISETP.GT.U32.AND.EX P5, PT, R231, RZ, PT, P5 ;  /* 0x000000ffe700720c */ /* 0x000fe40003fa4150 */
[----:B------:R-:W-:Y:S02]  /*18d70*/  FMNMX3 R90, R90, R26, R27, !PT ;  /* 0x0000001a5a5a7276 */ /* 0x000fe4000780001b */
[----:B------:R-:W-:-:S02]  /*18d80*/  FSEL R89, R89, -INF , !P4 ;  /* 0xff80000059597808 */ /* 0x000fc40006000000 */
[----:B------:R-:W-:Y:S01]  /*18d90*/  FSEL R88, R91, -INF , !P5 ;  /* 0xff8000005b587808 */ /* 0x000fe20006800000 */
[----:B------:R-:W-:Y:S01]  /*18da0*/  FMUL R91, R92, UR69 ;  /* 0x000000455c5b7c20 */ /* 0x000fe20008400000 */
[-C--:B------:R-:W-:Y:S02]  /*18db0*/  ISETP.GT.U32.AND P4, PT, R230, R136.reuse, PT ;  /* 0x00000088e600720c */ /* 0x080fe40003f84070 */
[----:B------:R-:W-:Y:S02]  /*18dc0*/  ISETP.GT.U32.AND P5, PT, R165, R136, PT ;  /* 0x00000088a500720c */ /* 0x000fe40003fa4070 */
[----:B------:R-:W-:Y:S02]  /*18dd0*/  FMNMX3 R92, R90, R28, R29, !PT ;  /* 0x0000001c5a5c7276 */ /* 0x000fe4000780001d */
[----:B------:R-:W-:Y:S02]  /*18de0*/  ISETP.GT.U32.AND.EX P4, PT, R229, RZ, PT, P4 ;  /* 0x000000ffe500720c */ /* 0x000fe40003f84140 */
[----:B------:R-:W-:-:S02]  /*18df0*/  ISETP.GT.U32.AND.EX P5, PT, R228, RZ, PT, P5 ;  /* 0x000000ffe400720c */ /* 0x000fc40003fa4150 */
[----:B------:R-:W-:Y:S02]  /*18e00*/  FMNMX3 R92, R92, R30, R31, !PT ;  /* 0x0000001e5c5c7276 */ /* 0x000fe4000780001f */
[----:B------:R-:W-:Y:S02]  /*18e10*/  FSEL R91, R91, -INF , !P4 ;  /* 0xff8000005b5b7808 */ /* 0x000fe40006000000 */
[----:B------:R-:W-:Y:S01]  /*18e20*/  FSEL R90, R93, -INF , !P5 ;  /* 0xff8000005d5a7808 */ /* 0x000fe20006800000 */
[----:B------:R-:W-:Y:S01]  /*18e30*/  FMUL R93, R94, UR69 ;  /* 0x000000455e5d7c20 */ /* 0x000fe20008400000 */
[----:B------:R-:W-:Y:S02]  /*18e40*/  ISETP.GT.U32.AND P4, PT, R166, R136, PT ;  /* 0x00000088a600720c */ /* 0x000fe40003f84070 */
[----:B------:R-:W-:Y:S02]  /*18e50*/  FMNMX3 R94, R92, R32, R33, !PT ;  /* 0x000000205c5e7276 */ /* 0x000fe40007800021 */
[----:B------:R-:W-:-:S02]  /*18e60*/  ISETP.GT.U32.AND P5, PT, R167, R136, PT ;  /* 0x00000088a700720c */ /* 0x000fc40003fa4070 */
[----:B------:R-:W-:Y:S02]  /*18e70*/  ISETP.GT.U32.AND.EX P4, PT, R227, RZ, PT, P4 ;  /* 0x000000ffe300720c */ /* 0x000fe40003f84140 */
[----:B------:R-:W-:Y:S02]  /*18e80*/  FMNMX3 R94, R94, R34, R35, !PT ;  /* 0x000000225e5e7276 */ /* 0x000fe40007800023 */
[----:B------:R-:W-:Y:S02]  /*18e90*/  ISETP.GT.U32.AND.EX P5, PT, R226, RZ, PT, P5 ;  /* 0x000000ffe200720c */ /* 0x000fe40003fa4150 */
[----:B------:R-:W-:Y:S02]  /*18ea0*/  FSEL R93, R93, -INF , !P4 ;  /* 0xff8000005d5d7808 */ /* 0x000fe40006000000 */
[----:B------:R-:W-:Y:S02]  /*18eb0*/  ISETP.GT.U32.AND P4, PT, R168, R136, PT ;  /* 0x00000088a800720c */ /* 0x000fe40003f84070 */
[----:B------:R-:W-:-:S02]  /*18ec0*/  FMNMX3 R94, R94, R36, R37, !PT ;  /* 0x000000245e5e7276 */ /* 0x000fc40007800025 */
[----:B------:R-:W-:Y:S01]  /*18ed0*/  FSEL R92, R95, -INF , !P5 ;  /* 0xff8000005f5c7808 */ /* 0x000fe20006800000 */
[----:B------:R-:W-:Y:S01]  /*18ee0*/  FMUL R95, R96, UR69 ;  /* 0x00000045605f7c20 */ /* 0x000fe20008400000 */
[----:B------:R-:W-:Y:S02]  /*18ef0*/  ISETP.GT.U32.AND P5, PT, R225, R136, PT ;  /* 0x00000088e100720c */ /* 0x000fe40003fa4070 */
[----:B------:R-:W-:Y:S02]  /*18f00*/  ISETP.GT.U32.AND.EX P4, PT, R224, RZ, PT, P4 ;  /* 0x000000ffe000720c */ /* 0x000fe40003f84140 */
[----:B------:R-:W-:Y:S02]  /*18f10*/  FMNMX3 R96, R94, R38, R39, !PT ;  /* 0x000000265e607276 */ /* 0x000fe40007800027 */
[----:B------:R-:W-:Y:S02]  /*18f20*/  ISETP.GT.U32.AND.EX P5, PT, R223, RZ, PT, P5 ;  /* 0x000000ffdf00720c */ /* 0x000fe40003fa4150 */
[----:B------:R-:W-:-:S02]  /*18f30*/  FSEL R95, R95, -INF , !P4 ;  /* 0xff8000005f5f7808 */ /* 0x000fc40006000000 */
[----:B------:R-:W-:Y:S02]  /*18f40*/  FMNMX3 R96, R96, R40, R41, !PT ;  /* 0x0000002860607276 */ /* 0x000fe40007800029 */
[-C--:B------:R-:W-:Y:S02]  /*18f50*/  ISETP.GT.U32.AND P4, PT, R222, R136.reuse, PT ;  /* 0x00000088de00720c */ /* 0x080fe40003f84070 */
[----:B------:R-:W-:Y:S01]  /*18f60*/  FSEL R94, R97, -INF , !P5 ;  /* 0xff800000615e7808 */ /* 0x000fe20006800000 */
[----:B------:R-:W-:Y:S01]  /*18f70*/  FMUL R97, R98, UR69 ;  /* 0x0000004562617c20 */ /* 0x000fe20008400000 */
[----:B------:R-:W-:Y:S02]  /*18f80*/  ISETP.GT.U32.AND P5, PT, R169, R136, PT ;  /* 0x00000088a900720c */ /* 0x000fe40003fa4070 */
[----:B------:R-:W-:Y:S02]  /*18f90*/  FMNMX3 R96, R96, R42, R43, !PT ;  /* 0x0000002a60607276 */ /* 0x000fe4000780002b */
[----:B------:R-:W-:-:S02]  /*18fa0*/  ISETP.GT.U32.AND.EX P4, PT, R221, RZ, PT, P4 ;  /* 0x000000ffdd00720c */ /* 0x000fc40003f84140 */
[----:B------:R-:W-:Y:S02]  /*18fb0*/  ISETP.GT.U32.AND.EX P5, PT, R220, RZ, PT, P5 ;  /* 0x000000ffdc00720c */ /* 0x000fe40003fa4150 */
[----:B------:R-:W-:Y:S02]  /*18fc0*/  FMNMX3 R98, R96, R44, R45, !PT ;  /* 0x0000002c60627276 */ /* 0x000fe4000780002d */
[----:B------:R-:W-:Y:S02]  /*18fd0*/  FSEL R97, R97, -INF , !P4 ;  /* 0xff80000061617808 */ /* 0x000fe40006000000 */
[----:B------:R-:W-:Y:S02]  /*18fe0*/  ISETP.GT.U32.AND P4, PT, R170, R136, PT ;  /* 0x00000088aa00720c */ /* 0x000fe40003f84070 */
[----:B------:R-:W-:Y:S01]  /*18ff0*/  FSEL R96, R99, -INF , !P5 ;  /* 0xff80000063607808 */ /* 0x000fe20006800000 */
[----:B------:R-:W-:Y:S01]  /*19000*/  FMUL R99, R100, UR69 ;  /* 0x0000004564637c20 */ /* 0x000fe20008400000 */
[----:B------:R-:W-:-:S02]  /*19010*/  FMNMX3 R98, R98, R46, R47, !PT ;  /* 0x0000002e62627276 */ /* 0x000fc4000780002f */
[----:B------:R-:W-:Y:S02]  /*19020*/  ISETP.GT.U32.AND.EX P4, PT, R219, RZ, PT, P4 ;  /* 0x000000ffdb00720c */ /* 0x000fe40003f84140 */
[----:B------:R-:W-:Y:S02]  /*19030*/  ISETP.GT.U32.AND P5, PT, R171, R136, PT ;  /* 0x00000088ab00720c */ /* 0x000fe40003fa4070 */
[----:B------:R-:W-:Y:S02]  /*19040*/  FMNMX3 R100, R98, R48, R49, !PT ;  /* 0x0000003062647276 */ /* 0x000fe40007800031 */
[----:B------:R-:W-:Y:S02]  /*19050*/  FSEL R99, R99, -INF , !P4 ;  /* 0xff80000063637808 */ /* 0x000fe40006000000 */
[----:B------:R-:W-:Y:S02]  /*19060*/  ISETP.GT.U32.AND.EX P5, PT, R218, RZ, PT, P5 ;  /* 0x000000ffda00720c */ /* 0x000fe40003fa4150 */
[----:B------:R-:W-:-:S02]  /*19070*/  ISETP.GT.U32.AND P4, PT, R172, R136, PT ;  /* 0x00000088ac00720c */ /* 0x000fc40003f84070 */
[----:B------:R-:W-:Y:S02]  /*19080*/  FMNMX3 R100, R100, R50, R51, !PT ;  /* 0x0000003264647276 */ /* 0x000fe40007800033 */
[----:B------:R-:W-:Y:S02]  /*19090*/  FSEL R98, R101, -INF , !P5 ;  /* 0xff80000065627808 */ /* 0x000fe40006800000 */
[----:B------:R-:W-:Y:S02]  /*190a0*/  ISETP.GT.U32.AND.EX P4, PT, R216, RZ, PT, P4 ;  /* 0x000000ffd800720c */ /* 0x000fe40003f84140 */
[----:B------:R-:W-:Y:S02]  /*190b0*/  FMNMX3 R101, R100, R52, R53, !PT ;  /* 0x0000003464657276 */ /* 0x000fe40007800035 */
[----:B------:R-:W-:Y:S02]  /*190c0*/  ISETP.GT.U32.AND P5, PT, R217, R136, PT ;  /* 0x00000088d900720c */ /* 0x000fe40003fa4070 */
[----:B------:R-:W-:-:S02]  /*190d0*/  FSEL R100, R102, -INF , !P4 ;  /* 0xff80000066647808 */ /* 0x000fc40006000000 */
[----:B------:R-:W-:Y:S02]  /*190e0*/  FMNMX3 R102, R101, R54, R55, !PT ;  /* 0x0000003665667276 */ /* 0x000fe40007800037 */
[----:B------:R-:W-:Y:S02]  /*190f0*/  ISETP.GT.U32.AND.EX P5, PT, R215, RZ, PT, P5 ;  /* 0x000000ffd700720c */ /* 0x000fe40003fa4150 */
[----:B------:R-:W-:Y:S02]  /*19100*/  FMNMX3 R102, R102, R56, R0, !PT ;  /* 0x0000003866667276 */ /* 0x000fe40007800000 */
[----:B------:R-:W-:Y:S02]  /*19110*/  ISETP.GT.U32.AND P4, PT, R214, R136, PT ;  /* 0x00000088d600720c */ /* 0x000fe40003f84070 */
[----:B------:R-:W-:Y:S01]  /*19120*/  FSEL R101, R103, -INF , !P5 ;  /* 0xff80000067657808 */ /* 0x000fe20006800000 */
[----:B------:R-:W-:Y:S01]  /*19130*/  FMUL R103, R105, UR69 ;  /* 0x0000004569677c20 */ /* 0x000fe20008400000 */
[----:B------:R-:W-:-:S02]  /*19140*/  FMNMX3 R105, R102, R57, R58, !PT ;  /* 0x0000003966697276 */ /* 0x000fc4000780003a */
[----:B------:R-:W-:Y:S02]  /*19150*/  ISETP.GT.U32.AND.EX P4, PT, R213, RZ, PT, P4 ;  /* 0x000000ffd500720c */ /* 0x000fe40003f84140 */
[-C--:B------:R-:W-:Y:S02]  /*19160*/  ISETP.GT.U32.AND P5, PT, R173, R136.reuse, PT ;  /* 0x00000088ad00720c */ /* 0x080fe40003fa4070 */
[----:B------:R-:W-:Y:S02]  /*19170*/  FMNMX3 R105, R105, R59, R60, !PT ;  /* 0x0000003b69697276 */ /* 0x000fe4000780003c */
[----:B------:R-:W-:Y:S02]  /*19180*/  FSEL R102, R104, -INF , !P4 ;  /* 0xff80000068667808 */ /* 0x000fe40006000000 */
[----:B------:R-:W-:Y:S02]  /*19190*/  ISETP.GT.U32.AND.EX P5, PT, R212, RZ, PT, P5 ;  /* 0x000000ffd400720c */ /* 0x000fe40003fa4150 */
[----:B------:R-:W-:Y:S01]  /*191a0*/  ISETP.GT.U32.AND P4, PT, R174, R136, PT ;  /* 0x00000088ae00720c */ /* 0x000fe20003f84070 */
[----:B------:R-:W-:Y:S01]  /*191b0*/  FMUL R104, R106, UR69 ;  /* 0x000000456a687c20 */ /* 0x000fe20008400000 */
[----:B------:R-:W-:-:S02]  /*191c0*/  FSEL R75, R75, -INF , !P0 ;  /* 0xff8000004b4b7808 */ /* 0x000fc40004000000 */
[----:B------:R-:W-:Y:S02]  /*191d0*/  FMNMX3 R105, R105, R61, R62, !PT ;  /* 0x0000003d69697276 */ /* 0x000fe4000780003e */
[-C--:B------:R-:W-:Y:S02]  /*191e0*/  ISETP.GT.U32.AND P0, PT, R152, R136.reuse, PT ;  /* 0x000000889800720c */ /* 0x080fe40003f04070 */
[----:B------:R-:W-:Y:S02]  /*191f0*/  FSEL R103, R103, -INF , !P5 ;  /* 0xff80000067677808 */ /* 0x000fe40006800000 */
[----:B------:R-:W-:Y:S02]  /*19200*/  ISETP.GT.U32.AND.EX P4, PT, R211, RZ, PT, P4 ;  /* 0x000000ffd300720c */ /* 0x000fe40003f84140 */
[----:B------:R-:W-:Y:S02]  /*19210*/  ISETP.GT.U32.AND P5, PT, R175, R136, PT ;  /* 0x00000088af00720c */ /* 0x000fe40003fa4070 */
[----:B------:R-:W-:Y:S01]  /*19220*/  FMNMX3 R106, R105, R63, R64, !PT ;  /* 0x0000003f696a7276 */ /* 0x000fe20007800040 */
[----:B------:R-:W-:Y:S01]  /*19230*/  FMUL R107, R107, UR69 ;  /* 0x000000456b6b7c20 */ /* 0x000fe20008400000 */
[----:B------:R-:W-:-:S02]  /*19240*/  ISETP.GT.U32.AND.EX P0, PT, R243, RZ, PT, P0 ;  /* 0x000000fff300720c */ /* 0x000fc40003f04100 */
[----:B------:R-:W-:Y:S02]  /*19250*/  FSEL R104, R104, -INF , !P4 ;  /* 0xff80000068687808 */ /* 0x000fe40006000000 */
[----:B------:R-:W-:Y:S02]  /*19260*/  ISETP.GT.U32.AND.EX P5, PT, R210, RZ, PT, P5 ;  /* 0x000000ffd200720c */ /* 0x000fe40003fa4150 */
[-C--:B------:R-:W-:Y:S02]  /*19270*/  ISETP.GT.U32.AND P4, PT, R176, R136.reuse, PT ;  /* 0x00000088b000720c */ /* 0x080fe40003f84070 */
[----:B------:R-:W-:Y:S01]  /*19280*/  FMNMX3 R106, R106, R65, R67, !PT ;  /* 0x000000416a6a7276 */ /* 0x000fe20007800043 */
[----:B------:R-:W-:Y:S01]  /*19290*/  FMUL R108, R108, UR69 ;  /* 0x000000456c6c7c20 */ /* 0x000fe20008400000 */
[----:B------:R-:W-:Y:S02]  /*192a0*/  FSEL R77, R77, -INF , !P0 ;  /* 0xff8000004d4d7808 */ /* 0x000fe40004000000 */
[----:B------:R-:W-:-:S02]  /*192b0*/  ISETP.GT.U32.AND P0, PT, R154, R136, PT ;  /* 0x000000889a00720c */ /* 0x000fc40003f04070 */
[----:B------:R-:W-:Y:S02]  /*192c0*/  FSEL R105, R107, -INF , !P5 ;  /* 0xff8000006b697808 */ /* 0x000fe40006800000 */
[----:B------:R-:W-:Y:S02]  /*192d0*/  ISETP.GT.U32.AND.EX P4, PT, R208, RZ, PT, P4 ;  /* 0x000000ffd000720c */ /* 0x000fe40003f84140 */
[----:B------:R-:W-:Y:S02]  /*192e0*/  FMNMX3 R107, R106, R66, R69, !PT ;  /* 0x000000426a6b7276 */ /* 0x000fe40007800045 */
[----:B------:R-:W-:Y:S02]  /*192f0*/  ISETP.GT.U32.AND.EX P0, PT, R241, RZ, PT, P0 ;  /* 0x000000fff100720c */ /* 0x000fe40003f04100 */
[----:B------:R-:W-:Y:S02]  /*19300*/  ISETP.GT.U32.AND P5, PT, R209, R136, PT ;  /* 0x00000088d100720c */ /* 0x000fe40003fa4070 */
[----:B------:R-:W-:Y:S01]  /*19310*/  FSEL R106, R108, -INF , !P4 ;  /* 0xff8000006c6a7808 */ /* 0x000fe20006000000 */
[----:B------:R-:W-:Y:S01]  /*19320*/  FMUL R109, R109, UR69 ;  /* 0x000000456d6d7c20 */ /* 0x000fe20008400000 */
[----:B------:R-:W-:-:S02]  /*19330*/  FMNMX3 R108, R107, R68, R71, !PT ;  /* 0x000000446b6c7276 */ /* 0x000fc40007800047 */
[----:B------:R-:W-:Y:S02]  /*19340*/  FSEL R79, R79, -INF , !P0 ;  /* 0xff8000004f4f7808 */ /* 0x000fe40004000000 */
[----:B------:R-:W-:Y:S02]  /*19350*/  ISETP.GT.U32.AND.EX P5, PT, R207, RZ, PT, P5 ;  /* 0x000000ffcf00720c */ /* 0x000fe40003fa4150 */
[----:B------:R-:W-:Y:S02]  /*19360*/  ISETP.GT.U32.AND P0, PT, R156, R136, PT ;  /* 0x000000889c00720c */ /* 0x000fe40003f04070 */
[----:B------:R-:W-:Y:S02]  /*19370*/  FMNMX3 R108, R108, R70, R73, !PT ;  /* 0x000000466c6c7276 */ /* 0x000fe40007800049 */
[----:B------:R-:W-:Y:S01]  /*19380*/  FSEL R107, R109, -INF , !P5 ;  /* 0xff8000006d6b7808 */ /* 0x000fe20006800000 */
[----:B------:R-:W-:Y:S01]  /*19390*/  FMUL R109, R111, UR69 ;  /* 0x000000456f6d7c20 */ /* 0x000fe20008400000 */
[----:B------:R-:W-:-:S02]  /*193a0*/  ISETP.GT.U32.AND.EX P0, PT, R239, RZ, PT, P0 ;  /* 0x000000ffef00720c */ /* 0x000fc40003f04100 */
[----:B------:R-:W-:Y:S02]  /*193b0*/  FMNMX3 R111, R108, R72, R75, !PT ;  /* 0x000000486c6f7276 */ /* 0x000fe4000780004b */
[-C--:B------:R-:W-:Y:S02]  /*193c0*/  ISETP.GT.U32.AND P4, PT, R206, R136.reuse, PT ;  /* 0x00000088ce00720c */ /* 0x080fe40003f84070 */
[----:B------:R-:W-:Y:S01]  /*193d0*/  FSEL R81, R81, -INF , !P0 ;  /* 0xff80000051517808 */ /* 0x000fe20004000000 */
[----:B------:R-:W-:Y:S01]  /*193e0*/  FMUL R110, R110, UR69 ;  /* 0x000000456e6e7c20 */ /* 0x000fe20008400000 */
[-C--:B------:R-:W-:Y:S02]  /*193f0*/  ISETP.GT.U32.AND P0, PT, R158, R136.reuse, PT ;  /* 0x000000889e00720c */ /* 0x080fe40003f04070 */
[----:B------:R-:W-:Y:S02]  /*19400*/  ISETP.GT.U32.AND P5, PT, R177, R136, PT ;  /* 0x00000088b100720c */ /* 0x000fe40003fa4070 */
[----:B------:R-:W-:-:S02]  /*19410*/  FMNMX3 R111, R111, R74, R77, !PT ;  /* 0x0000004a6f6f7276 */ /* 0x000fc4000780004d */
[----:B------:R-:W-:Y:S02]  /*19420*/  ISETP.GT.U32.AND.EX P4, PT, R205, RZ, PT, P4 ;  /* 0x000000ffcd00720c */ /* 0x000fe40003f84140 */
[----:B------:R-:W-:Y:S02]  /*19430*/  ISETP.GT.U32.AND.EX P0, PT, R237, RZ, PT, P0 ;  /* 0x000000ffed00720c */ /* 0x000fe40003f04100 */
[----:B------:R-:W-:Y:S02]  /*19440*/  ISETP.GT.U32.AND.EX P5, PT, R204, RZ, PT, P5 ;  /* 0x000000ffcc00720c */ /* 0x000fe40003fa4150 */
[----:B------:R-:W-:Y:S02]  /*19450*/  FMNMX3 R111, R111, R76, R79, !PT ;  /* 0x0000004c6f6f7276 */ /* 0x000fe4000780004f */
[----:B------:R-:W-:Y:S01]  /*19460*/  FSEL R108, R110, -INF , !P4 ;  /* 0xff8000006e6c7808 */ /* 0x000fe20006000000 */
[----:B------:R-:W-:Y:S01]  /*19470*/  FMUL R110, R112, UR69 ;  /* 0x00000045706e7c20 */ /* 0x000fe20008400000 */
[----:B------:R-:W-:-:S02]  /*19480*/  ISETP.GT.U32.AND P4, PT, R178, R136, PT ;  /* 0x00000088b200720c */ /* 0x000fc40003f84070 */
[----:B------:R-:W-:Y:S02]  /*19490*/  FSEL R82, R82, -INF , !P0 ;  /* 0xff80000052527808 */ /* 0x000fe40004000000 */
[----:B------:R-:W-:Y:S02]  /*194a0*/  FSEL R109, R109, -INF , !P5 ;  /* 0xff8000006d6d7808 */ /* 0x000fe40006800000 */
[----:B------:R-:W-:Y:S02]  /*194b0*/  FMNMX3 R112, R111, R78, R81, !PT ;  /* 0x0000004e6f707276 */ /* 0x000fe40007800051 */
[----:B------:R-:W-:Y:S01]  /*194c0*/  ISETP.GT.U32.AND P5, PT, R179, R136, PT ;  /* 0x00000088b300720c */ /* 0x000fe20003fa4070 */
[----:B------:R-:W-:Y:S01]  /*194d0*/  FMUL R113, R113, UR69 ;  /* 0x0000004571717c20 */ /* 0x000fe20008400000 */
[----:B------:R-:W-:Y:S02]  /*194e0*/  ISETP.GT.U32.AND.EX P4, PT, R203, RZ, PT, P4 ;  /* 0x000000ffcb00720c */ /* 0x000fe40003f84140 */
[----:B------:R-:W-:-:S02]  /*194f0*/  FMNMX3 R112, R112, R80, R82, !PT ;  /* 0x0000005070707276 */ /* 0x000fc40007800052 */
[----:B------:R-:W-:Y:S02]  /*19500*/  ISETP.GT.U32.AND.EX P5, PT, R202, RZ, PT, P5 ;  /* 0x000000ffca00720c */ /* 0x000fe40003fa4150 */
[----:B------:R-:W-:Y:S02]  /*19510*/  FSEL R110, R110, -INF , !P4 ;  /* 0xff8000006e6e7808 */ /* 0x000fe40006000000 */
[-C--:B------:R-:W-:Y:S02]  /*19520*/  ISETP.GT.U32.AND P4, PT, R180, R136.reuse, PT ;  /* 0x00000088b400720c */ /* 0x080fe40003f84070 */
[----:B------:R-:W-:Y:S02]  /*19530*/  FMNMX3 R112, R112, R83, R84, !PT ;  /* 0x0000005370707276 */ /* 0x000fe40007800054 */
[----:B------:R-:W-:Y:S01]  /*19540*/  FSEL R111, R113, -INF , !P5 ;  /* 0xff800000716f7808 */ /* 0x000fe20006800000 */
[----:B------:R-:W-:Y:S01]  /*19550*/  FMUL R113, R114, UR69 ;  /* 0x0000004572717c20 */ /* 0x000fe20008400000 */
[----:B------:R-:W-:Y:S01]  /*19560*/  ISETP.GT.U32.AND P5, PT, R201, R136, PT ;  /* 0x00000088c900720c */ /* 0x000fe20003fa4070 */
[----:B------:R-:W-:Y:S01]  /*19570*/  FMUL R115, R115, UR69 ;  /* 0x0000004573737c20 */ /* 0x000fe20008400000 */
[----:B------:R-:W-:-:S02]  /*19580*/  ISETP.GT.U32.AND.EX P4, PT, R200, RZ, PT, P4 ;  /* 0x000000ffc800720c */ /* 0x000fc40003f84140 */
[----:B------:R-:W-:Y:S02]  /*19590*/  FMNMX3 R114, R112, R85, R87, !PT ;  /* 0x0000005570727276 */ /* 0x000fe40007800057 */
[----:B------:R-:W-:Y:S02]  /*195a0*/  ISETP.GT.U32.AND.EX P5, PT, R199, RZ, PT, P5 ;  /* 0x000000ffc700720c */ /* 0x000fe40003fa4150 */
[----:B------:R-:W-:Y:S02]  /*195b0*/  FSEL R113, R113, -INF , !P4 ;  /* 0xff80000071717808 */ /* 0x000fe40006000000 */
[----:B------:R-:W-:Y:S02]  /*195c0*/  FMNMX3 R114, R114, R86, R89, !PT ;  /* 0x0000005672727276 */ /* 0x000fe40007800059 */
[-C--:B------:R-:W-:Y:S02]  /*195d0*/  ISETP.GT.U32.AND P4, PT, R198, R136.reuse, PT ;  /* 0x00000088c600720c */ /* 0x080fe40003f84070 */
[----:B------:R-:W-:Y:S01]  /*195e0*/  FSEL R112, R115, -INF , !P5 ;  /* 0xff80000073707808 */ /* 0x000fe20006800000 */
[----:B------:R-:W-:Y:S01]  /*195f0*/  FMUL R115, R116, UR69 ;  /* 0x0000004574737c20 */ /* 0x000fe20008400000 */
[----:B------:R-:W-:-:S02]  /*19600*/  ISETP.GT.U32.AND P5, PT, R181, R136, PT ;  /* 0x00000088b500720c */ /* 0x000fc40003fa4070 */
[----:B------:R-:W-:Y:S01]  /*19610*/  FMNMX3 R114, R114, R88, R91, !PT ;  /* 0x0000005872727276 */ /* 0x000fe2000780005b */
[----:B------:R-:W-:Y:S01]  /*19620*/  FMUL R117, R117, UR69 ;  /* 0x0000004575757c20 */ /* 0x000fe20008400000 */
[----:B------:R-:W-:Y:S02]  /*19630*/  ISETP.GT.U32.AND.EX P4, PT, R197, RZ, PT, P4 ;  /* 0x000000ffc500720c */ /* 0x000fe40003f84140 */
[----:B------:R-:W-:Y:S02]  /*19640*/  ISETP.GT.U32.AND.EX P5, PT, R196, RZ, PT, P5 ;  /* 0x000000ffc400720c */ /* 0x000fe40003fa4150 */
[----:B------:R-:W-:Y:S02]  /*19650*/  FMNMX3 R116, R114, R90, R93, !PT ;  /* 0x0000005a72747276 */ /* 0x000fe4000780005d */
[----:B------:R-:W-:Y:S02]  /*19660*/  FSEL R115, R115, -INF , !P4 ;  /* 0xff80000073737808 */ /* 0x000fe40006000000 */
[----:B------:R-:W-:-:S02]  /*19670*/  ISETP.GT.U32.AND P4, PT, R182, R136, PT ;  /* 0x00000088b600720c */ /* 0x000fc40003f84070 */
[----:B------:R-:W-:Y:S01]  /*19680*/  FSEL R114, R117, -INF , !P5 ;  /* 0xff80000075727808 */ /* 0x000fe20006800000 */
[----:B------:R-:W-:Y:S01]  /*19690*/  FMUL R117, R118, UR69 ;  /* 0x0000004576757c20 */ /* 0x000fe20008400000 */
[----:B------:R-:W-:Y:S02]  /*196a0*/  ISETP.GT.U32.AND P5, PT, R183, R136, PT ;  /* 0x00000088b700720c */ /* 0x000fe40003fa4070 */
[----:B------:R-:W-:Y:S01]  /*196b0*/  FMNMX3 R116, R116, R92, R95, !PT ;  /* 0x0000005c74747276 */ /* 0x000fe2000780005f */
[----:B------:R-:W-:Y:S01]  /*196c0*/  FMUL R119, R119, UR69 ;  /* 0x0000004577777c20 */ /* 0x000fe20008400000 */
[----:B------:R-:W-:Y:S02]  /*196d0*/  ISETP.GT.U32.AND.EX P4, PT, R195, RZ, PT, P4 ;  /* 0x000000ffc300720c */ /* 0x000fe40003f84140 */
[----:B------:R-:W-:Y:S02]  /*196e0*/  ISETP.GT.U32.AND.EX P5, PT, R194, RZ, PT, P5 ;  /* 0x000000ffc200720c */ /* 0x000fe40003fa4150 */
[----:B------:R-:W-:-:S02]  /*196f0*/  FMNMX3 R118, R116, R94, R97, !PT ;  /* 0x0000005e74767276 */ /* 0x000fc40007800061 */
[----:B------:R-:W-:Y:S02]  /*19700*/  FSEL R117, R117, -INF , !P4 ;  /* 0xff80000075757808 */ /* 0x000fe40006000000 */
[----:B------:R-:W-:Y:S02]  /*19710*/  ISETP.GT.U32.AND P4, PT, R184, R136, PT ;  /* 0x00000088b800720c */ /* 0x000fe40003f84070 */
[----:B------:R-:W-:Y:S02]  /*19720*/  FSEL R116, R119, -INF , !P5 ;  /* 0xff80000077747808 */ /* 0x000fe40006800000 */
[----:B------:R-:W-:Y:S01]  /*19730*/  FMNMX3 R118, R118, R96, R99, !PT ;  /* 0x0000006076767276 */ /* 0x000fe20007800063 */
        /* <DEDUP_REMOVED lines=8> */
[----:B------:R-:W-:Y:S02]  /*197c0*/  FSEL R119, R121, -INF , !P5 ;  /* 0xff80000079777808 */ /* 0x000fe40006800000 */
[----:B------:R-:W-:Y:S01]  /*197d0*/  ISETP.GT.U32.AND P5, PT, R185, R136, PT ;  /* 0x00000088b900720c */ /* 0x000fe20003fa4070 */
[----:B------:R-:W-:-:S03]  /*197e0*/  FMUL R121, R123, UR69 ;  /* 0x000000457b797c20 */ /* 0x000fc60008400000 */
[----:B------:R-:W-:-:S04]  /*197f0*/  ISETP.GT.U32.AND.EX P5, PT, R188, RZ, PT, P5 ;  /* 0x000000ffbc00720c */ /* 0x000fc80003fa4150 */
[----:B------:R-:W-:Y:S02]  /*19800*/  FSEL R121, R121, -INF , !P5 ;  /* 0xff80000079797808 */ /* 0x000fe40006800000 */
[-C--:B---3--:R-:W-:Y:S02]  /*19810*/  ISETP.GT.U32.AND P5, PT, R148, R136.reuse, PT ;  /* 0x000000889400720c */ /* 0x088fe40003fa4070 */
[----:B------:R-:W2:Y:S01]  /*19820*/  LDL.64 R148, [R1+0x7e0] ;  /* 0x0007e00001947983 */ /* 0x000ea20000100a00 */
[----:B------:R-:W-:Y:S02]  /*19830*/  FMNMX3 R120, R120, R103, R104, !PT ;  /* 0x0000006778787276 */ /* 0x000fe40007800068 */
[----:B------:R-:W-:Y:S02]  /*19840*/  ISETP.GT.U32.AND P4, PT, R190, R136, PT ;  /* 0x00000088be00720c */ /* 0x000fe40003f84070 */
[----:B------:R-:W-:Y:S01]  /*19850*/  FMNMX3 R123, R120, R105, R106, !PT ;  /* 0x00000069787b7276 */ /* 0x000fe2000780006a */
[----:B------:R-:W-:Y:S01]  /*19860*/  FMUL R122, R122, UR69 ;  /* 0x000000457a7a7c20 */ /* 0x000fe20008400000 */
[----:B------:R-:W-:-:S02]  /*19870*/  ISETP.GT.U32.AND.EX P4, PT, R189, RZ, PT, P4 ;  /* 0x000000ffbd00720c */ /* 0x000fc40003f84140 */
[----:B------:R-:W-:Y:S02]  /*19880*/  FMNMX3 R123, R123, R107, R108, !PT ;  /* 0x0000006b7b7b7276 */ /* 0x000fe4000780006c */
[----:B------:R-:W-:Y:S02]  /*19890*/  FSEL R120, R122, -INF , !P4 ;  /* 0xff8000007a787808 */ /* 0x000fe40006000000 */
[----:B------:R-:W-:Y:S01]  /*198a0*/  FMNMX3 R123, R123, R109, R110, !PT ;  /* 0x0000006d7b7b7276 */ /* 0x000fe2000780006e */
[----:B------:R-:W-:-:S03]  /*198b0*/  FMUL R122, R125, UR69 ;  /* 0x000000457d7a7c20 */ /* 0x000fc60008400000 */
[----:B------:R-:W-:Y:S02]  /*198c0*/  FMNMX3 R125, R123, R111, R113, !PT ;  /* 0x0000006f7b7d7276 */ /* 0x000fe40007800071 */
[----:B------:R-:W-:Y:S02]  /*198d0*/  ISETP.GT.U32.AND P4, PT, R186, R136, PT ;  /* 0x00000088ba00720c */ /* 0x000fe40003f84070 */
[----:B------:R-:W-:Y:S01]  /*198e0*/  FMNMX3 R125, R125, R112, R115, !PT ;  /* 0x000000707d7d7276 */ /* 0x000fe20007800073 */
[----:B------:R-:W-:Y:S01]  /*198f0*/  FMUL R124, R124, UR69 ;  /* 0x000000457c7c7c20 */ /* 0x000fe20008400000 */
[----:B------:R-:W-:Y:S02]  /*19900*/  ISETP.GT.U32.AND.EX P5, PT, R187, RZ, PT, P5 ;  /* 0x000000ffbb00720c */ /* 0x000fe40003fa4150 */
[----:B------:R-:W-:Y:S02]  /*19910*/  FMNMX3 R125, R125, R114, R117, !PT ;  /* 0x000000727d7d7276 */ /* 0x000fe40007800075 */
[----:B------:R-:W-:-:S02]  /*19920*/  ISETP.GT.U32.AND.EX P4, PT, R249, RZ, PT, P4 ;  /* 0x000000fff900720c */ /* 0x000fc40003f84140 */
[----:B------:R-:W-:Y:S02]  /*19930*/  FSEL R122, R122, -INF , !P5 ;  /* 0xff8000007a7a7808 */ /* 0x000fe40006800000 */
[----:B------:R-:W-:Y:S02]  /*19940*/  ISETP.GT.U32.AND P5, PT, R147, R136, PT ;  /* 0x000000889300720c */ /* 0x000fe40003fa4070 */
[----:B------:R-:W-:Y:S02]  /*19950*/  FMNMX3 R125, R125, R116, R118, !PT ;  /* 0x000000747d7d7276 */ /* 0x000fe40007800076 */
[----:B------:R-:W-:Y:S01]  /*19960*/  FSEL R123, R124, -INF , !P4 ;  /* 0xff8000007c7b7808 */ /* 0x000fe20006000000 */
[----:B------:R-:W-:Y:S01]  /*19970*/  FMUL R124, R126, UR69 ;  /* 0x000000457e7c7c20 */ /* 0x000fe20008400000 */
[----:B------:R-:W-:Y:S01]  /*19980*/  FMUL R126, R127, UR69 ;  /* 0x000000457f7e7c20 */ /* 0x000fe20008400000 */
[-C--:B------:R-:W-:Y:S02]  /*19990*/  ISETP.GT.U32.AND P0, PT, R160, R136.reuse, PT ;  /* 0x00000088a000720c */ /* 0x080fe40003f04070 */
[----:B------:R-:W-:-:S02]  /*199a0*/  ISETP.GT.U32.AND P4, PT, R250, R136, PT ;  /* 0x00000088fa00720c */ /* 0x000fc40003f84070 */
[----:B----4-:R-:W-:Y:S02]  /*199b0*/  ISETP.GT.U32.AND.EX P5, PT, R143, RZ, PT, P5 ;  /* 0x000000ff8f00720c */ /* 0x010fe40003fa4150 */
[----:B------:R-:W-:Y:S01]  /*199c0*/  FMNMX3 R127, R125, R119, R120, !PT ;  /* 0x000000777d7f7276 */ /* 0x000fe20007800078 */
[----:B------:R-:W-:Y:S01]  /*199d0*/  FMUL R125, R128, UR69 ;  /* 0x00000045807d7c20 */ /* 0x000fe20008400000 */
[C---:B------:R-:W-:Y:S02]  /*199e0*/  LOP3.LUT P3, RZ, R135.reuse, 0x20000000, RZ, 0xc0, !PT ;  /* 0x2000000087ff7812 */ /* 0x040fe4000786c0ff */
[----:B------:R-:W-:Y:S02]  /*199f0*/  LOP3.LUT P2, RZ, R135, 0x10000000, RZ, 0xc0, !PT ;  /* 0x1000000087ff7812 */ /* 0x000fe4000784c0ff */
[----:B------:R-:W-:Y:S02]  /*19a00*/  ISETP.GT.U32.AND.EX P0, PT, R145, RZ, PT, P0 ;  /* 0x000000ff9100720c */ /* 0x000fe40003f04100 */
[----:B------:R-:W-:-:S02]  /*19a10*/  ISETP.GT.U32.AND.EX P4, PT, R144, RZ, PT, P4 ;  /* 0x000000ff9000720c */ /* 0x000fc40003f84140 */
[----:B------:R-:W-:Y:S02]  /*19a20*/  FSEL R124, R124, -INF , !P5 ;  /* 0xff8000007c7c7808 */ /* 0x000fe40006800000 */
[----:B------:R-:W-:Y:S01]  /*19a30*/  FMNMX3 R127, R127, R121, R123, !PT ;  /* 0x000000797f7f7276 */ /* 0x000fe2000780007b */
[----:B------:R-:W-:Y:S01]  /*19a40*/  FMUL R129, R129, UR69 ;  /* 0x0000004581817c20 */ /* 0x000fe20008400000 */
[----:B------:R-:W-:Y:S01]  /*19a50*/  FMUL R128, R130, UR69 ;  /* 0x0000004582807c20 */ /* 0x000fe20008400000 */
[----:B------:R-:W-:Y:S02]  /*19a60*/  LOP3.LUT P1, RZ, R135, 0x8000000, RZ, 0xc0, !PT ;  /* 0x0800000087ff7812 */ /* 0x000fe4000782c0ff */
[----:B------:R-:W-:Y:S02]  /*19a70*/  ISETP.GT.U32.AND.EX P2, PT, R251, RZ, PT, P2 ;  /* 0x000000fffb00720c */ /* 0x000fe40003f44120 */
[----:B------:R-:W-:Y:S02]  /*19a80*/  ISETP.GT.U32.AND.EX P3, PT, R252, RZ, PT, P3 ;  /* 0x000000fffc00720c */ /* 0x000fe40003f64130 */
[----:B------:R-:W-:-:S02]  /*19a90*/  FSEL R126, R126, -INF , !P4 ;  /* 0xff8000007e7e7808 */ /* 0x000fc40006000000 */
[----:B------:R-:W-:Y:S02]  /*19aa0*/  FSEL R125, R125, -INF , !P0 ;  /* 0xff8000007d7d7808 */ /* 0x000fe40004000000 */
[----:B------:R-:W-:Y:S01]  /*19ab0*/  FMNMX3 R127, R127, R122, R124, !PT ;  /* 0x0000007a7f7f7276 */ /* 0x000fe2000780007c */
[----:B------:R-:W-:Y:S01]  /*19ac0*/  FMUL R131, R131, UR69 ;  /* 0x0000004583837c20 */ /* 0x000fe20008400000 */
[----:B------:R-:W-:Y:S02]  /*19ad0*/  ISETP.GT.U32.AND.EX P1, PT, R146, RZ, PT, P1 ;  /* 0x000000ff9200720c */ /* 0x000fe40003f24110 */
[----:B------:R-:W-:Y:S02]  /*19ae0*/  FSEL R129, R129, -INF , !P3 ;  /* 0xff80000081817808 */ /* 0x000fe40005800000 */
[----:B------:R-:W-:Y:S02]  /*19af0*/  FSEL R128, R128, -INF , !P2 ;  /* 0xff80000080807808 */ /* 0x000fe40005000000 */
[----:B------:R-:W-:-:S02]  /*19b00*/  FMNMX3 R130, R127, R126, R125, !PT ;  /* 0x0000007e7f827276 */ /* 0x000fc4000780007d */
[----:B------:R-:W-:Y:S02]  /*19b10*/  FSEL R127, R131, -INF , !P1 ;  /* 0xff800000837f7808 */ /* 0x000fe40004800000 */
[----:B------:R-:W-:-:S04]  /*19b20*/  FMNMX3 R130, R130, R129, R128, !PT ;  /* 0x0000008182827276 */ /* 0x000fc80007800080 */
[----:B------:R-:W-:Y:S01]  /*19b30*/  FMNMX3 R133, R130, R127, R133, !PT ;  /* 0x0000007f82857276 */ /* 0x000fe20007800085 */
[----:B------:R-:W3:Y:S04]  /*19b40*/  S2R R146, SR_TID.X ;  /* 0x0000000000927919 */ /* 0x000ee80000002100 */
[--C-:B------:R-:W-:Y:S01]  /*19b50*/  FADD R130, R142, -R133.reuse ;  /* 0x800000858e827221 */ /* 0x100fe20000000000 */
[--C-:B------:R-:W-:Y:S01]  /*19b60*/  FADD R131, R5, -R133.reuse ;  /* 0x8000008505837221 */ /* 0x100fe20000000000 */
[----:B------:R-:W-:Y:S02]  /*19b70*/  FADD R10, R10, -R133 ;  /* 0x800000850a0a7221 */ /* 0x000fe40000000000 */
[----:B------:R-:W-:Y:S01]  /*19b80*/  FMUL R130, R130, 1.4426950216293334961 ;  /* 0x3fb8aa3b82827820 */ /* 0x000fe20000400000 */
[----:B------:R-:W-:Y:S01]  /*19b90*/  FMUL R131, R131, 1.4426950216293334961 ;  /* 0x3fb8aa3b83837820 */ /* 0x000fe20000400000 */
[----:B------:R-:W-:-:S02]  /*19ba0*/  FMUL R10, R10, 1.4426950216293334961 ;  /* 0x3fb8aa3b0a0a7820 */ /* 0x000fc40000400000 */
[----:B------:R4:W1:Y:S01]  /*19bb0*/  MUFU.EX2 R5, R130 ;  /* 0x0000008200057308 */ /* 0x0008620000000800 */
[--C-:B------:R-:W-:Y:S01]  /*19bc0*/  FADD R12, R12, -R133.reuse ;  /* 0x800000850c0c7221 */ /* 0x100fe20000000000 */
[--C-:B------:R-:W-:Y:S01]  /*19bd0*/  FADD R14, R14, -R133.reuse ;  /* 0x800000850e0e7221 */ /* 0x100fe20000000000 */
[----:B----4-:R-:W-:-:S05]  /*19be0*/  FADD R130, R6, -R133 ;  /* 0x8000008506827221 */ /* 0x010fca0000000000 */
[----:B------:R4:W0:Y:S01]  /*19bf0*/  MUFU.EX2 R6, R131 ;  /* 0x0000008300067308 */ /* 0x0008220000000800 */
[----:B------:R-:W-:Y:S01]  /*19c00*/  FMUL R12, R12, 1.4426950216293334961 ;  /* 0x3fb8aa3b0c0c7820 */ /* 0x000fe20000400000 */
[--C-:B------:R-:W-:Y:S01]  /*19c10*/  FADD R18, R18, -R133.reuse ;  /* 0x8000008512127221 */ /* 0x100fe20000000000 */
[----:B----4-:R-:W-:-:S05]  /*19c20*/  FADD R131, R11, -R133 ;  /* 0x800000850b837221 */ /* 0x010fca0000000000 */
[----:B------:R4:W0:Y:S01]  /*19c30*/  MUFU.EX2 R11, R10 ;  /* 0x0000000a000b7308 */ /* 0x0008220000000800 */
[----:B------:R-:W-:Y:S01]  /*19c40*/  FMUL R14, R14, 1.4426950216293334961 ;  /* 0x3fb8aa3b0e0e7820 */ /* 0x000fe20000400000 */
[----:B------:R-:W-:Y:S01]  /*19c50*/  FMUL R18, R18, 1.4426950216293334961 ;  /* 0x3fb8aa3b12127820 */ /* 0x000fe20000400000 */
[----:B----4-:R-:W-:Y:S01]  /*19c60*/  FMUL R10, R131, 1.4426950216293334961 ;  /* 0x3fb8aa3b830a7820 */ /* 0x010fe20000400000 */
[----:B------:R-:W-:-:S04]  /*19c70*/  FADD R131, R13, -R133 ;  /* 0x800000850d837221 */ /* 0x000fc80000000000 */
[----:B------:R4:W0:Y:S01]  /*19c80*/  MUFU.EX2 R13, R12 ;  /* 0x0000000c000d7308 */ /* 0x0008220000000800 */
[--C-:B------:R-:W-:Y:S01]  /*19c90*/  FADD R16, R16, -R133.reuse ;  /* 0x8000008510107221 */ /* 0x100fe20000000000 */
[--C-:B------:R-:W-:Y:S01]  /*19ca0*/  FADD R19, R19, -R133.reuse ;  /* 0x8000008513137221 */ /* 0x100fe20000000000 */
[----:B----4-:R-:W-:Y:S01]  /*19cb0*/  FMUL R12, R131, 1.4426950216293334961 ;  /* 0x3fb8aa3b830c7820 */ /* 0x010fe20000400000 */
[----:B------:R-:W-:-:S04]  /*19cc0*/  FADD R131, R15, -R133 ;  /* 0x800000850f837221 */ /* 0x000fc80000000000 */
[----:B------:R4:W0:Y:S01]  /*19cd0*/  MUFU.EX2 R142, R18 ;  /* 0x00000012008e7308 */ /* 0x0008220000000800 */
[----:B------:R-:W-:Y:S01]  /*19ce0*/  FMUL R16, R16, 1.4426950216293334961 ;  /* 0x3fb8aa3b10107820 */ /* 0x000fe20000400000 */
[----:B------:R-:W-:-:S06]  /*19cf0*/  FMUL R19, R19, 1.4426950216293334961 ;  /* 0x3fb8aa3b13137820 */ /* 0x000fcc0000400000 */
[----:B------:R0:W1:Y:S01]  /*19d00*/  MUFU.EX2 R15, R14 ;  /* 0x0000000e000f7308 */ /* 0x0000620000000800 */
[--C-:B----4-:R-:W-:Y:S01]  /*19d10*/  FADD R18, R24, -R133.reuse ;  /* 0x8000008518127221 */ /* 0x110fe20000000000 */
[----:B0-----:R-:W-:Y:S01]  /*19d20*/  FMUL R14, R131, 1.4426950216293334961 ;  /* 0x3fb8aa3b830e7820 */ /* 0x001fe20000400000 */
[----:B------:R-:W-:Y:S02]  /*19d30*/  FADD R131, R17, -R133 ;  /* 0x8000008511837221 */ /* 0x000fe40000000000 */
[----:B------:R-:W-:-:S03]  /*19d40*/  FMUL R18, R18, 1.4426950216293334961 ;  /* 0x3fb8aa3b12127820 */ /* 0x000fc60000400000 */
[----:B------:R0:W4:Y:S01]  /*19d50*/  MUFU.EX2 R17, R16 ;  /* 0x0000001000117308 */ /* 0x0001220000000800 */
[----:B---3--:R-:W-:Y:S01]  /*19d60*/  LOP3.LUT P6, RZ, R146, 0x7f, RZ, 0xc0, !PT ;  /* 0x0000007f92ff7812 */ /* 0x008fe200078cc0ff */
[----:B------:R-:W-:Y:S01]  /*19d70*/  USHF.L.U32 UR4, UR4, 0x1f, URZ ;  /* 0x0000001f04047899 */ /* 0x000fe200080006ff */
[----:B0-----:R-:W-:-:S05]  /*19d80*/  FMUL R16, R131, 1.4426950216293334961 ;  /* 0x3fb8aa3b83107820 */ /* 0x001fca0000400000 */
[----:B------:R0:W3:Y:S06]  /*19d90*/  MUFU.EX2 R131, R19 ;  /* 0x0000001300837308 */ /* 0x0000ec0000000800 */
[----:B------:R-:W1:Y:S01]  /*19da0*/  @!P6 SYNCS.CCTL.IV [UR7+0x20010] ;  /* 0x02001000ff00e9b1 */ /* 0x000e620008000007 */
[----:B------:R-:W-:Y:S01]  /*19db0*/  NOP ;  /* 0x0000000000007918 */ /* 0x000fe20000000000 */
[--C-:B0-----:R-:W-:Y:S02]  /*19dc0*/  FADD R19, R25, -R133.reuse ;  /* 0x8000008519137221 */ /* 0x101fe40000000000 */
[----:B------:R0:W1:Y:S02]  /*19dd0*/  MUFU.EX2 R25, R18 ;  /* 0x0000001200197308 */ /* 0x0000640000000800 */
[----:B------:R-:W-:Y:S01]  /*19de0*/  FMUL R19, R19, 1.4426950216293334961 ;  /* 0x3fb8aa3b13137820 */ /* 0x000fe20000400000 */
[----:B0-----:R-:W-:-:S05]  /*19df0*/  FADD R18, R26, -R133 ;  /* 0x800000851a127221 */ /* 0x001fca0000000000 */
[----:B------:R0:W1:Y:S01]  /*19e00*/  MUFU.EX2 R26, R19 ;  /* 0x00000013001a7308 */ /* 0x0000620000000800 */
[----:B------:R-:W-:Y:S01]  /*19e10*/  FMUL R18, R18, 1.4426950216293334961 ;  /* 0x3fb8aa3b12127820 */ /* 0x000fe20000400000 */
[----:B0-----:R-:W-:-:S06]  /*19e20*/  FADD R19, R27, -R133 ;  /* 0x800000851b137221 */ /* 0x001fcc0000000000 */
[----:B------:R0:W2:Y:S02]  /*19e30*/  MUFU.EX2 R27, R18 ;  /* 0x00000012001b7308 */ /* 0x0000a40000000800 */
[----:B0-----:R-:W-:-:S04]  /*19e40*/  IMAD.U32 R18, RZ, RZ, UR4 ;  /* 0x00000004ff127e24 */ /* 0x001fc8000f8e00ff */
[----:B-1----:R0:W1:Y:S01]  /*19e50*/  SYNCS.PHASECHK.TRANS64.TRYWAIT P0, [UR11], R18 ;  /* 0x00000012ff0075a7 */ /* 0x002062000800110b */
        /* <DEDUP_REMOVED lines=9> */
[----:B------:R-:W-:Y:S01]  /*19ef0*/  FMUL R4, R4, 1.4426950216293334961 ;  /* 0x3fb8aa3b04047820 */ /* 0x000fe20000400000 */
        /* <DEDUP_REMOVED lines=9> */
[----:B------:R3:W1:Y:S01]  /*19f90*/  MUFU.EX2 R143, R20 ;  /* 0x00000014008f7308 */ /* 0x0006620000000800 */
[----:B------:R-:W-:Y:S01]  /*19fa0*/  FMUL R19, R19, 1.4426950216293334961 ;  /* 0x3fb8aa3b13137820 */ /* 0x000fe20000400000 */
[--C-:B------:R-:W-:Y:S01]  /*19fb0*/  FADD R21, R21, -R133.reuse ;  /* 0x8000008515157221 */ /* 0x100fe20000000000 */
[----:B0-----:R-:W-:-:S05]  /*19fc0*/  FADD R18, R29, -R133 ;  /* 0x800000851d127221 */ /* 0x001fca0000000000 */
[----:B------:R-:W0:Y:S01]  /*19fd0*/  MUFU.EX2 R4, R4 ;  /* 0x0000000400047308 */ /* 0x000e220000000800 */
[----:B---3--:R-:W-:Y:S01]  /*19fe0*/  FADD R20, R28, -R133 ;  /* 0x800000851c147221 */ /* 0x008fe20000000000 */
[----:B------:R-:W-:-:S03]  /*19ff0*/  FMUL R21, R21, 1.4426950216293334961 ;  /* 0x3fb8aa3b15157820 */ /* 0x000fc60000400000 */
[----:B------:R-:W-:-:S03]  /*1a000*/  FMUL R20, R20, 1.4426950216293334961 ;  /* 0x3fb8aa3b14147820 */ /* 0x000fc60000400000 */
[----:B------:R-:W3:Y:S01]  /*1a010*/  MUFU.EX2 R130, R130 ;  /* 0x0000008200827308 */ /* 0x000ee20000000800 */
[----:B------:R-:W-:-:S07]  /*1a020*/  FMUL R18, R18, 1.4426950216293334961 ;  /* 0x3fb8aa3b12127820 */ /* 0x000fce0000400000 */
[----:B------:R-:W0:Y:S08]  /*1a030*/  MUFU.EX2 R7, R7 ;  /* 0x0000000700077308 */ /* 0x000e300000000800 */
        /* <DEDUP_REMOVED lines=10> */
[----:B------:R0:W1:Y:S02]  /*1a0e0*/  MUFU.EX2 R28, R19 ;  /* 0x00000013001c7308 */ /* 0x0000640000000800 */
[----:B0-----:R-:W-:-:S06]  /*1a0f0*/  FADD R19, R30, -R133 ;  /* 0x800000851e137221 */ /* 0x001fcc0000000000 */
[----:B------:R0:W1:Y:S01]  /*1a100*/  MUFU.EX2 R144, R21 ;  /* 0x0000001500907308 */ /* 0x0000620000000800 */
[----:B------:R-:W-:-:S07]  /*1a110*/  FMUL R19, R19, 1.4426950216293334961 ;  /* 0x3fb8aa3b13137820 */ /* 0x000fce0000400000 */
[----:B------:R1:W2:Y:S01]  /*1a120*/  MUFU.EX2 R29, R20 ;  /* 0x00000014001d7308 */ /* 0x0002a20000000800 */
[----:B0-----:R-:W-:Y:S02]  /*1a130*/  IMAD.MOV.U32 R21, RZ, RZ, R141 ;  /* 0x000000ffff157224 */ /* 0x001fe400078e008d */
[----:B------:R-:W-:Y:S01]  /*1a140*/  FADD R249, R33, -R133 ;  /* 0x8000008521f97221 */ /* 0x000fe20000000000 */
[----:B-1----:R-:W-:-:S04]  /*1a150*/  IMAD.MOV.U32 R20, RZ, RZ, R140 ;  /* 0x000000ffff147224 */ /* 0x002fc800078e008c */
[----:B------:R-:W0:Y:S01]  /*1a160*/  MUFU.EX2 R30, R18 ;  /* 0x00000012001e7308 */ /* 0x000e220000000800 */
[----:B------:R-:W-:-:S07]  /*1a170*/  IMAD.WIDE R20, R2, 0x2, R20 ;  /* 0x0000000202147825 */ /* 0x000fce00078e0214 */
[----:B------:R2:W1:Y:S02]  /*1a180*/  MUFU.EX2 R146, R19 ;  /* 0x0000001300927308 */ /* 0x0004640000000800 */
[----:B--2---:R-:W-:Y:S01]  /*1a190*/  IMAD.WIDE R18, R2, 0x2, R148 ;  /* 0x0000000202127825 */ /* 0x004fe200078e0294 */
[----:B0--34-:R-:W-:Y:S06]  /*1a1a0*/  @!P0 BRA `(.L_x_15) ;  /* 0x00000094009c8947 */ /* 0x019fec0003800000 */
.L_x_24:
[----:B------:R-:W2:Y:S04]  /*1a1b0*/  LDL.64 R150, [R1+0x3d0] ;  /* 0x0003d00001967983 */ /* 0x000ea80000100a00 */
[----:B------:R-:W3:Y:S04]  /*1a1c0*/  LDL.64 R152, [R1+0x390] ;  /* 0x0003900001987983 */ /* 0x000ee80000100a00 */
[----:B------:R-:W4:Y:S04]  /*1a1d0*/  LDL.64 R148, [R1+0x310] ;  /* 0x0003100001947983 */ /* 0x000f280000100a00 */
[----:B------:R-:W4:Y:S04]  /*1a1e0*/  LDL.64 R154, [R1+0x290] ;  /* 0x00029000019a7983 */ /* 0x000f280000100a00 */
[----:B------:R-:W4:Y:S04]  /*1a1f0*/  LDL.64 R156, [R1+0x2d0] ;  /* 0x0002d000019c7983 */ /* 0x000f280000100a00 */
[----:B------:R2:W4:Y:S04]  /*1a200*/  LDG.E.U16 R248, desc[UR14][R20.64] ;  /* 0x0000000e14f87981 */ /* 0x000528000c1e1500 */
[----:B------:R3:W4:Y:S04]  /*1a210*/  LDG.E.U16 R247, desc[UR14][R18.64] ;  /* 0x0000000e12f77981 */ /* 0x000728000c1e1500 */
[----:B------:R-:W4:Y:S04]  /*1a220*/  LDL.64 R162, [R1+0x210] ;  /* 0x0002100001a27983 */ /* 0x000f280000100a00 */
[----:B------:R-:W4:Y:S04]  /*1a230*/  LDL.64 R22, [R1+0x350] ;  /* 0x0003500001167983 */ /* 0x000f280000100a00 */
[----:B------:R-:W4:Y:S01]  /*1a240*/  LDL.64 R160, [R1+0x250] ;  /* 0x0002500001a07983 */ /* 0x000f220000100a00 */
[----:B------:R-:W-:-:S03]  /*1a250*/  FADD R34, R34, -R133 ;  /* 0x8000008522227221 */ /* 0x000fc60000000000 */
[----:B------:R-:W4:Y:S01]  /*1a260*/  LDL.64 R158, [R1+0x190] ;  /* 0x00019000019e7983 */ /* 0x000f220000100a00 */
        /* <DEDUP_REMOVED lines=15> */
[----:B------:R-:W4:Y:S01]  /*1a360*/  LDL.64 R168, [R1+0x138] ;  /* 0x0001380001a87983 */ /* 0x000f220000100a00 */
        /* <DEDUP_REMOVED lines=15> */
[----:B------:R-:W-:Y:S01]  /*1a460*/  FMUL R249, R249, 1.4426950216293334961 ;  /* 0x3fb8aa3bf9f97820 */ /* 0x000fe20000400000 */
[----:B------:R-:W4:Y:S01]  /*1a470*/  LDL.64 R250, [R1+0x398] ;  /* 0x0003980001fa7983 */ /* 0x000f220000100a00 */
[----:B--2---:R-:W-:-:S03]  /*1a480*/  IMAD.WIDE R20, R2, 0x2, R150 ;  /* 0x0000000202147825 */ /* 0x004fc600078e0296 */
[----:B------:R-:W2:Y:S01]  /*1a490*/  LDL.64 R150, [R1+0x1d0] ;  /* 0x0001d00001967983 */ /* 0x000ea20000100a00 */
[----:B---3--:R-:W-:-:S03]  /*1a4a0*/  IMAD.WIDE R18, R2, 0x2, R152 ;  /* 0x0000000202127825 */ /* 0x008fc600078e0298 */
[----:B------:R-:W3:Y:S04]  /*1a4b0*/  LDL.64 R152, [R1+0x150] ;  /* 0x0001500001987983 */ /* 0x000ee80000100a00 */
[----:B------:R4:W3:Y:S01]  /*1a4c0*/  LDG.E.U16 R245, desc[UR14][R18.64] ;  /* 0x0000000e12f57981 */ /* 0x0008e2000c1e1500 */
[----:B------:R-:W-:-:S03]  /*1a4d0*/  FMUL R34, R34, 1.4426950216293334961 ;  /* 0x3fb8aa3b22227820 */ /* 0x000fc60000400000 */
[----:B------:R0:W3:Y:S01]  /*1a4e0*/  LDG.E.U16 R246, desc[UR14][R20.64] ;  /* 0x0000000e14f67981 */ /* 0x0000e2000c1e1500 */
[----:B----4-:R-:W-:-:S03]  /*1a4f0*/  IMAD.WIDE R18, R2, 0x2, R148 ;  /* 0x0000000202127825 */ /* 0x010fc600078e0294 */
[----:B------:R-:W4:Y:S04]  /*1a500*/  LDL.64 R148, [R1+0x110] ;  /* 0x0001100001947983 */ /* 0x000f280000100a00 */
[----:B------:R1:W3:Y:S01]  /*1a510*/  LDG.E.U16 R242, desc[UR14][R18.64] ;  /* 0x0000000e12f27981 */ /* 0x0002e2000c1e1500 */
[C---:B0-----:R-:W-:Y:S01]  /*1a520*/  IMAD.WIDE R20, R2.reuse, 0x2, R156 ;  /* 0x0000000202147825 */ /* 0x041fe200078e029c */
[----:B------:R0:W-:Y:S02]  /*1a530*/  MUFU.EX2 R243, R34 ;  /* 0x0000002200f37308 */ /* 0x0001e40000000800 */
[----:B------:R-:W3:Y:S04]  /*1a540*/  LDL.64 R156, [R1+0xd0] ;  /* 0x0000d000019c7983 */ /* 0x000ee80000100a00 */
[----:B------:R-:W3:Y:S01]  /*1a550*/  LDG.E.U16 R241, desc[UR14][R20.64] ;  /* 0x0000000e14f17981 */ /* 0x000ee2000c1e1500 */
[----:B-1----:R-:W-:-:S03]  /*1a560*/  IMAD.WIDE R18, R2, 0x2, R154 ;  /* 0x0000000202127825 */ /* 0x002fc600078e029a */
[----:B------:R-:W3:Y:S04]  /*1a570*/  LDL.64 R154, [R1+0x90] ;  /* 0x00009000019a7983 */ /* 0x000ee80000100a00 */
[----:B0-----:R-:W3:Y:S04]  /*1a580*/  LDL.64 R34, [R1+0x408] ;  /* 0x0004080001227983 */ /* 0x001ee80000100a00 */
[----:B------:R0:W3:Y:S01]  /*1a590*/  LDG.E.U16 R239, desc[UR14][R18.64] ;  /* 0x0000000e12ef7981 */ /* 0x0000e2000c1e1500 */
[----:B------:R-:W-:Y:S01]  /*1a5a0*/  FMUL R38, R38, 1.4426950216293334961 ;  /* 0x3fb8aa3b26267820 */ /* 0x000fe20000400000 */
[----:B0-----:R-:W-:-:S05]  /*1a5b0*/  IMAD.WIDE R18, R2, 0x2, R162 ;  /* 0x0000000202127825 */ /* 0x001fca00078e02a2 */
[----:B------:R4:W3:Y:S01]  /*1a5c0*/  LDG.E.U16 R235, desc[UR14][R18.64] ;  /* 0x0000000e12eb7981 */ /* 0x0008e2000c1e1500 */
[----:B------:R0:W-:Y:S03]  /*1a5d0*/  MUFU.EX2 R233, R38 ;  /* 0x0000002600e97308 */ /* 0x0001e60000000800 */
[----:B0-----:R-:W3:Y:S01]  /*1a5e0*/  LDL.64 R38, [R1+0x248] ;  /* 0x0002480001267983 */ /* 0x001ee20000100a00 */
[----:B--2---:R-:W-:-:S03]  /*1a5f0*/  IMAD.WIDE R20, R2, 0x2, R150 ;  /* 0x0000000202147825 */ /* 0x004fc600078e0296 */
[----:B------:R-:W2:Y:S01]  /*1a600*/  LDL.64 R150, [R1+0x3c8] ;  /* 0x0003c80001967983 */ /* 0x000ea20000100a00 */
[----:B------:R-:W-:-:S03]  /*1a610*/  IMAD.WIDE R22, R2, 0x2, R22 ;  /* 0x0000000202167825 */ /* 0x000fc600078e0216 */
[----:B------:R-:W2:Y:S04]  /*1a620*/  LDG.E.U16 R234, desc[UR14][R20.64] ;  /* 0x0000000e14ea7981 */ /* 0x000ea8000c1e1500 */
[----:B------:R0:W2:Y:S01]  /*1a630*/  LDG.E.U16 R244, desc[UR14][R22.64] ;  /* 0x0000000e16f47981 */ /* 0x0000a2000c1e1500 */
[----:B----4-:R-:W-:-:S03]  /*1a640*/  IMAD.WIDE R18, R2, 0x2, R148 ;  /* 0x0000000202127825 */ /* 0x010fc600078e0294 */
[----:B------:R-:W4:Y:S01]  /*1a650*/  LDL.64 R148, [R1+0x308] ;  /* 0x0003080001947983 */ /* 0x000f220000100a00 */
[----:B0-----:R-:W-:-:S03]  /*1a660*/  IMAD.WIDE R22, R2, 0x2, R160 ;  /* 0x0000000202167825 */ /* 0x001fc600078e02a0 */
[----:B------:R-:W4:Y:S04]  /*1a670*/  LDL.64 R160, [R1+0x440] ;  /* 0x0004400001a07983 */ /* 0x000f280000100a00 */
[----:B------:R0:W4:Y:S01]  /*1a680*/  LDG.E.U16 R237, desc[UR14][R22.64] ;  /* 0x0000000e16ed7981 */ /* 0x000122000c1e1500 */
[----:B---3--:R-:W-:-:S03]  /*1a690*/  IMAD.WIDE R20, R2, 0x2, R152 ;  /* 0x0000000202147825 */ /* 0x008fc600078e0298 */
[----:B------:R-:W3:Y:S04]  /*1a6a0*/  LDL.64 R152, [R1+0x348] ;  /* 0x0003480001987983 */ /* 0x000ee80000100a00 */
[----:B------:R1:W3:Y:S01]  /*1a6b0*/  LDG.E.U16 R225, desc[UR14][R18.64] ;  /* 0x0000000e12e17981 */ /* 0x0002e2000c1e1500 */
[----:B0-----:R-:W-:-:S03]  /*1a6c0*/  IMAD.WIDE R22, R2, 0x2, R158 ;  /* 0x0000000202167825 */ /* 0x001fc600078e029e */
[----:B------:R-:W3:Y:S04]  /*1a6d0*/  LDL.64 R158, [R1+0x388] ;  /* 0x00038800019e7983 */ /* 0x000ee80000100a00 */
[----:B------:R0:W3:Y:S01]  /*1a6e0*/  LDG.E.U16 R232, desc[UR14][R22.64] ;  /* 0x0000000e16e87981 */ /* 0x0000e2000c1e1500 */
[----:B-1----:R-:W-:-:S03]  /*1a6f0*/  IMAD.WIDE R18, R2, 0x2, R154 ;  /* 0x0000000202127825 */ /* 0x002fc600078e029a */
[----:B------:R-:W3:Y:S01]  /*1a700*/  LDL.64 R154, [R1+0x288] ;  /* 0x00028800019a7983 */ /* 0x000ee20000100a00 */
[----:B------:R-:W-:-:S03]  /*1a710*/  FMUL R37, R37, 1.4426950216293334961 ;  /* 0x3fb8aa3b25257820 */ /* 0x000fc60000400000 */
[----:B------:R1:W3:Y:S01]  /*1a720*/  LDG.E.U16 R222, desc[UR14][R18.64] ;  /* 0x0000000e12de7981 */ /* 0x0002e2000c1e1500 */
[----:B0-----:R-:W-:-:S03]  /*1a730*/  IMAD.WIDE R22, R2, 0x2, R156 ;  /* 0x0000000202167825 */ /* 0x001fc600078e029c */
[----:B------:R-:W3:Y:S01]  /*1a740*/  LDL.64 R156, [R1+0x2c8] ;  /* 0x0002c800019c7983 */ /* 0x000ee20000100a00 */
[----:B------:R0:W-:Y:S03]  /*1a750*/  MUFU.EX2 R236, R37 ;  /* 0x0000002500ec7308 */ /* 0x0001e60000000800 */
[----:B------:R2:W3:Y:S01]  /*1a760*/  LDG.E.U16 R224, desc[UR14][R22.64] ;  /* 0x0000000e16e07981 */ /* 0x0004e2000c1e1500 */
[----:B-1----:R-:W-:-:S03]  /*1a770*/  IMAD.WIDE R18, R2, 0x2, R34 ;  /* 0x0000000202127825 */ /* 0x002fc600078e0222 */
[----:B------:R-:W3:Y:S04]  /*1a780*/  LDL.64 R34, [R1+0x208] ;  /* 0x0002080001227983 */ /* 0x000ee80000100a00 */
[----:B0-----:R-:W3:Y:S04]  /*1a790*/  LDL.64 R36, [R1+0x188] ;  /* 0x0001880001247983 */ /* 0x001ee80000100a00 */
[----:B------:R-:W3:Y:S04]  /*1a7a0*/  LDG.E.U16 R229, desc[UR14][R20.64] ;  /* 0x0000000e14e57981 */ /* 0x000ee8000c1e1500 */
[----:B------:R-:W3:Y:S01]  /*1a7b0*/  LDG.E.U16 R219, desc[UR14][R18.64] ;  /* 0x0000000e12db7981 */ /* 0x000ee2000c1e1500 */
[----:B--2---:R-:W-:-:S03]  /*1a7c0*/  IMAD.WIDE R22, R2, 0x2, R150 ;  /* 0x0000000202167825 */ /* 0x004fc600078e0296 */
[----:B------:R-:W2:Y:S04]  /*1a7d0*/  LDL.64 R150, [R1+0x1c8] ;  /* 0x0001c80001967983 */ /* 0x000ea80000100a00 */
[----:B------:R4:W2:Y:S02]  /*1a7e0*/  LDG.E.U16 R218, desc[UR14][R22.64] ;  /* 0x0000000e16da7981 */ /* 0x0008a4000c1e1500 */
[C---:B----4-:R-:W-:Y:S02]  /*1a7f0*/  IMAD.WIDE R22, R2.reuse, 0x2, R148 ;  /* 0x0000000202167825 */ /* 0x050fe400078e0294 */
[----:B------:R-:W4:Y:S04]  /*1a800*/  LDL.64 R148, [R1+0x108] ;  /* 0x0001080001947983 */ /* 0x000f280000100a00 */
[----:B------:R0:W4:Y:S02]  /*1a810*/  LDG.E.U16 R213, desc[UR14][R22.64] ;  /* 0x0000000e16d57981 */ /* 0x000124000c1e1500 */
[----:B0-----:R-:W-:-:S02]  /*1a820*/  IMAD.WIDE R22, R2, 0x2, R38 ;  /* 0x0000000202167825 */ /* 0x001fc400078e0226 */
[----:B------:R-:W4:Y:S02]  /*1a830*/  LDL.64 R38, [R1+0x400] ;  /* 0x0004000001267983 */ /* 0x000f240000100a00 */
[----:B------:R-:W-:-:S04]  /*1a840*/  IMAD.WIDE R20, R2, 0x2, R160 ;  /* 0x0000000202147825 */ /* 0x000fc800078e02a0 */
[----:B------:R-:W-:Y:S01]  /*1a850*/  FMUL R42, R42, 1.4426950216293334961 ;  /* 0x3fb8aa3b2a2a7820 */ /* 0x000fe20000400000 */
[----:B------:R-:W-:Y:S01]  /*1a860*/  FMUL R41, R41, 1.4426950216293334961 ;  /* 0x3fb8aa3b29297820 */ /* 0x000fe20000400000 */
[----:B------:R-:W-:Y:S01]  /*1a870*/  FMUL R46, R46, 1.4426950216293334961 ;  /* 0x3fb8aa3b2e2e7820 */ /* 0x000fe20000400000 */
[C---:B---3--:R-:W-:Y:S01]  /*1a880*/  IMAD.WIDE R18, R2.reuse, 0x2, R158 ;  /* 0x0000000202127825 */ /* 0x048fe200078e029e */
[----:B------:R0:W3:Y:S04]  /*1a890*/  LDG.E.U16 R220, desc[UR14][R20.64] ;  /* 0x0000000e14dc7981 */ /* 0x0000e8000c1e1500 */
[----:B------:R1:W3:Y:S01]  /*1a8a0*/  LDG.E.U16 R216, desc[UR14][R18.64] ;  /* 0x0000000e12d87981 */ /* 0x0002e2000c1e1500 */
[----:B------:R1:W-:Y:S03]  /*1a8b0*/  MUFU.EX2 R227, R42 ;  /* 0x0000002a00e37308 */ /* 0x0003e60000000800 */
[----:B------:R-:W3:Y:S01]  /*1a8c0*/  LDG.E.U16 R208, desc[UR14][R22.64] ;  /* 0x0000000e16d07981 */ /* 0x000ee2000c1e1500 */
[----:B0-----:R-:W-:-:S03]  /*1a8d0*/  IMAD.WIDE R20, R2, 0x2, R152 ;  /* 0x0000000202147825 */ /* 0x001fc600078e0298 */
[----:B------:R-:W3:Y:S01]  /*1a8e0*/  LDL.64 R152, [R1+0x148] ;  /* 0x0001480001987983 */ /* 0x000ee20000100a00 */
[----:B-1----:R-:W-:-:S03]  /*1a8f0*/  IMAD.WIDE R18, R2, 0x2, R154 ;  /* 0x0000000202127825 */ /* 0x002fc600078e029a */
[----:B------:R0:W3:Y:S04]  /*1a900*/  LDG.E.U16 R215, desc[UR14][R20.64] ;  /* 0x0000000e14d77981 */ /* 0x0000e8000c1e1500 */
[----:B------:R1:W3:Y:S04]  /*1a910*/  LDG.E.U16 R209, desc[UR14][R18.64] ;  /* 0x0000000e12d17981 */ /* 0x0002e8000c1e1500 */
[----:B------:R-:W3:Y:S01]  /*1a920*/  LDL.64 R154, [R1+0x88] ;  /* 0x00008800019a7983 */ /* 0x000ee20000100a00 */
[----:B0-----:R-:W-:-:S03]  /*1a930*/  IMAD.WIDE R20, R2, 0x2, R156 ;  /* 0x0000000202147825 */ /* 0x001fc600078e029c */
[----:B------:R-:W3:Y:S01]  /*1a940*/  LDL.64 R156, [R1+0xc8] ;  /* 0x0000c800019c7983 */ /* 0x000ee20000100a00 */
[----:B-1----:R-:W-:-:S03]  /*1a950*/  IMAD.WIDE R18, R2, 0x2, R34 ;  /* 0x0000000202127825 */ /* 0x002fc600078e0222 */
[----:B------:R-:W3:Y:S04]  /*1a960*/  LDG.E.U16 R212, desc[UR14][R20.64] ;  /* 0x0000000e14d47981 */ /* 0x000ee8000c1e1500 */
[----:B------:R-:W3:Y:S04]  /*1a970*/  LDL.64 R34, [R1+0x438] ;  /* 0x0004380001227983 */ /* 0x000ee80000100a00 */
[----:B------:R0:W3:Y:S04]  /*1a980*/  LDG.E.U16 R207, desc[UR14][R18.64] ;  /* 0x0000000e12cf7981 */ /* 0x0000e8000c1e1500 */
[----:B------:R-:W3:Y:S01]  /*1a990*/  LDL.64 R42, [R1+0x2c0] ;  /* 0x0002c000012a7983 */ /* 0x000ee20000100a00 */
[----:B------:R1:W-:Y:S01]  /*1a9a0*/  MUFU.EX2 R228, R41 ;  /* 0x0000002900e47308 */ /* 0x0003e20000000800 */
[----:B------:R-:W-:-:S02]  /*1a9b0*/  FMUL R45, R45, 1.4426950216293334961 ;  /* 0x3fb8aa3b2d2d7820 */ /* 0x000fc40000400000 */
[----:B------:R-:W3:Y:S01]  /*1a9c0*/  LDL.64 R158, [R1+0x3b8] ;  /* 0x0003b800019e7983 */ /* 0x000ee20000100a00 */
[----:B0-----:R-:W-:-:S03]  /*1a9d0*/  IMAD.WIDE R18, R2, 0x2, R36 ;  /* 0x0000000202127825 */ /* 0x001fc600078e0224 */
[----:B------:R-:W3:Y:S04]  /*1a9e0*/  LDL.64 R36, [R1+0x380] ;  /* 0x0003800001247983 */ /* 0x000ee80000100a00 */
[----:B------:R4:W3:Y:S04]  /*1a9f0*/  LDG.E.U16 R203, desc[UR14][R18.64] ;  /* 0x0000000e12cb7981 */ /* 0x0008e8000c1e1500 */
[----:B-1----:R-:W3:Y:S01]  /*1aa00*/  LDL.64 R40, [R1+0x280] ;  /* 0x0002800001287983 */ /* 0x002ee20000100a00 */
[----:B------:R0:W-:Y:S03]  /*1aa10*/  MUFU.EX2 R217, R46 ;  /* 0x0000002e00d97308 */ /* 0x0001e60000000800 */
[----:B0-----:R-:W3:Y:S01]  /*1aa20*/  LDL.64 R46, [R1+0x140] ;  /* 0x00014000012e7983 */ /* 0x001ee20000100a00 */
[----:B--2---:R-:W-:-:S03]  /*1aa30*/  IMAD.WIDE R20, R2, 0x2, R150 ;  /* 0x0000000202147825 */ /* 0x004fc600078e0296 */
[----:B------:R-:W2:Y:S04]  /*1aa40*/  LDL.64 R150, [R1+0x3c0] ;  /* 0x0003c00001967983 */ /* 0x000ea80000100a00 */
[----:B------:R-:W2:Y:S01]  /*1aa50*/  LDG.E.U16 R206, desc[UR14][R20.64] ;  /* 0x0000000e14ce7981 */ /* 0x000ea2000c1e1500 */
[----:B----4-:R-:W-:-:S03]  /*1aa60*/  IMAD.WIDE R18, R2, 0x2, R148 ;  /* 0x0000000202127825 */ /* 0x010fc600078e0294 */
[----:B------:R-:W4:Y:S04]  /*1aa70*/  LDL.64 R148, [R1+0x300] ;  /* 0x0003000001947983 */ /* 0x000f280000100a00 */
[----:B------:R0:W4:Y:S02]  /*1aa80*/  LDG.E.U16 R200, desc[UR14][R18.64] ;  /* 0x0000000e12c87981 */ /* 0x000124000c1e1500 */
[C---:B0-----:R-:W-:Y:S02]  /*1aa90*/  IMAD.WIDE R18, R2.reuse, 0x2, R38 ;  /* 0x0000000202127825 */ /* 0x041fe400078e0226 */
[----:B------:R-:W4:Y:S04]  /*1aaa0*/  LDL.64 R38, [R1+0x200] ;  /* 0x0002000001267983 */ /* 0x000f280000100a00 */
[----:B------:R-:W4:Y:S01]  /*1aab0*/  LDG.E.U16 R196, desc[UR14][R18.64] ;  /* 0x0000000e12c47981 */ /* 0x000f22000c1e1500 */
[----:B---3--:R-:W-:-:S03]  /*1aac0*/  IMAD.WIDE R22, R2, 0x2, R152 ;  /* 0x0000000202167825 */ /* 0x008fc600078e0298 */
[----:B------:R-:W3:Y:S04]  /*1aad0*/  LDL.64 R152, [R1+0x340] ;  /* 0x0003400001987983 */ /* 0x000ee80000100a00 */
[----:B------:R0:W3:Y:S01]  /*1aae0*/  LDG.E.U16 R202, desc[UR14][R22.64] ;  /* 0x0000000e16ca7981 */ /* 0x0000e2000c1e1500 */
[----:B------:R-:W-:-:S04]  /*1aaf0*/  IMAD.WIDE R20, R2, 0x2, R156 ;  /* 0x0000000202147825 */ /* 0x000fc800078e029c */
[C---:B0-----:R-:W-:Y:S01]  /*1ab00*/  IMAD.WIDE R22, R2.reuse, 0x2, R154 ;  /* 0x0000000202167825 */ /* 0x041fe200078e029a */
[----:B------:R0:W3:Y:S04]  /*1ab10*/  LDG.E.U16 R199, desc[UR14][R20.64] ;  /* 0x0000000e14c77981 */ /* 0x0000e8000c1e1500 */
[----:B------:R2:W3:Y:S01]  /*1ab20*/  LDG.E.U16 R198, desc[UR14][R22.64] ;  /* 0x0000000e16c67981 */ /* 0x0004e2000c1e1500 */
[----:B0-----:R-:W-:-:S03]  /*1ab30*/  IMAD.WIDE R20, R2, 0x2, R34 ;  /* 0x0000000202147825 */ /* 0x001fc600078e0222 */
[----:B------:R-:W3:Y:S01]  /*1ab40*/  LDL.64 R34, [R1+0x240] ;  /* 0x0002400001227983 */ /* 0x000ee20000100a00 */
[----:B------:R0:W-:Y:S03]  /*1ab50*/  MUFU.EX2 R221, R45 ;  /* 0x0000002d00dd7308 */ /* 0x0001e60000000800 */
[----:B------:R-:W3:Y:S01]  /*1ab60*/  LDG.E.U16 R197, desc[UR14][R20.64] ;  /* 0x0000000e14c57981 */ /* 0x000ee2000c1e1500 */
[----:B------:R-:W-:-:S03]  /*1ab70*/  IMAD.WIDE R18, R2, 0x2, R36 ;  /* 0x0000000202127825 */ /* 0x000fc600078e0224 */
[----:B------:R-:W3:Y:S04]  /*1ab80*/  LDL.64 R36, [R1+0x180] ;  /* 0x0001800001247983 */ /* 0x000ee80000100a00 */
[----:B0-----:R-:W3:Y:S04]  /*1ab90*/  LDL.64 R44, [R1+0x100] ;  /* 0x00010000012c7983 */ /* 0x001ee80000100a00 */
[----:B------:R-:W3:Y:S01]  /*1aba0*/  LDG.E.U16 R194, desc[UR14][R18.64] ;  /* 0x0000000e12c27981 */ /* 0x000ee2000c1e1500 */
[----:B--2---:R-:W-:-:S03]  /*1abb0*/  IMAD.WIDE R22, R2, 0x2, R150 ;  /* 0x0000000202167825 */ /* 0x004fc600078e0296 */
[----:B------:R-:W2:Y:S04]  /*1abc0*/  LDL.64 R150, [R1+0x1c0] ;  /* 0x0001c00001967983 */ /* 0x000ea80000100a00 */
[----:B------:R0:W2:Y:S02]  /*1abd0*/  LDG.E.U16 R195, desc[UR14][R22.64] ;  /* 0x0000000e16c37981 */ /* 0x0000a4000c1e1500 */
[C---:B0-----:R-:W-:Y:S02]  /*1abe0*/  IMAD.WIDE R22, R2.reuse, 0x2, R42 ;  /* 0x0000000202167825 */ /* 0x041fe400078e022a */
[----:B------:R-:W2:Y:S02]  /*1abf0*/  LDL.64 R42, [R1+0xc0] ;  /* 0x0000c000012a7983 */ /* 0x000ea40000100a00 */
[----:B----4-:R-:W-:-:S02]  /*1ac00*/  IMAD.WIDE R18, R2, 0x2, R148 ;  /* 0x0000000202127825 */ /* 0x010fc400078e0294 */
[----:B------:R0:W4:Y:S04]  /*1ac10*/  LDG.E.U16 R191, desc[UR14][R22.64] ;  /* 0x0000000e16bf7981 */ /* 0x000128000c1e1500 */
[----:B------:R1:W4:Y:S01]  /*1ac20*/  LDG.E.U16 R192, desc[UR14][R18.64] ;  /* 0x0000000e12c07981 */ /* 0x000322000c1e1500 */
[----:B0-----:R-:W-:-:S03]  /*1ac30*/  IMAD.WIDE R22, R2, 0x2, R40 ;  /* 0x0000000202167825 */ /* 0x001fc600078e0228 */
[----:B------:R-:W4:Y:S01]  /*1ac40*/  LDL.64 R40, [R1+0x80] ;  /* 0x0000800001287983 */ /* 0x000f220000100a00 */
[----:B-1----:R-:W-:-:S03]  /*1ac50*/  IMAD.WIDE R18, R2, 0x2, R38 ;  /* 0x0000000202127825 */ /* 0x002fc600078e0226 */
[----:B------:R-:W4:Y:S04]  /*1ac60*/  LDL.64 R38, [R1+0x3f8] ;  /* 0x0003f80001267983 */ /* 0x000f280000100a00 */
[----:B------:R0:W4:Y:S04]  /*1ac70*/  LDG.E.U16 R149, desc[UR14][R22.64] ;  /* 0x0000000e16957981 */ /* 0x000128000c1e1500 */
[----:B------:R-:W4:Y:S01]  /*1ac80*/  LDG.E.U16 R147, desc[UR14][R18.64] ;  /* 0x0000000e12937981 */ /* 0x000f22000c1e1500 */
[----:B0-----:R-:W-:-:S03]  /*1ac90*/  IMAD.WIDE R22, R2, 0x2, R46 ;  /* 0x0000000202167825 */ /* 0x001fc600078e022e */
[----:B------:R-:W4:Y:S01]  /*1aca0*/  LDL.64 R46, [R1+0x338] ;  /* 0x00033800012e7983 */ /* 0x000f220000100a00 */
[----:B---3--:R-:W-:-:S04]  /*1acb0*/  IMAD.WIDE R20, R2, 0x2, R152 ;  /* 0x0000000202147825 */ /* 0x008fc800078e0298 */
[----:B------:R-:W-:Y:S01]  /*1acc0*/  FMUL R49, R49, 1.4426950216293334961 ;  /* 0x3fb8aa3b31317820 */ /* 0x000fe20000400000 */
[----:B------:R-:W3:Y:S04]  /*1acd0*/  LDG.E.U16 R152, desc[UR14][R22.64] ;  /* 0x0000000e16987981 */ /* 0x000ee8000c1e1500 */
[----:B------:R0:W3:Y:S02]  /*1ace0*/  LDG.E.U16 R193, desc[UR14][R20.64] ;  /* 0x0000000e14c17981 */ /* 0x0000e4000c1e1500 */
[C---:B0-----:R-:W-:Y:S02]  /*1acf0*/  IMAD.WIDE R20, R2.reuse, 0x2, R34 ;  /* 0x0000000202147825 */ /* 0x041fe400078e0222 */
[----:B------:R-:W3:Y:S04]  /*1ad00*/  LDL.64 R34, [R1+0x430] ;  /* 0x0004300001227983 */ /* 0x000ee80000100a00 */
[----:B------:R2:W3:Y:S01]  /*1ad10*/  LDG.E.U16 R148, desc[UR14][R20.64] ;  /* 0x0000000e14947981 */ /* 0x0004e2000c1e1500 */
[----:B------:R-:W-:-:S03]  /*1ad20*/  IMAD.WIDE R18, R2, 0x2, R36 ;  /* 0x0000000202127825 */ /* 0x000fc600078e0224 */
[----:B------:R-:W3:Y:S01]  /*1ad30*/  LDL.64 R36, [R1+0x378] ;  /* 0x0003780001247983 */ /* 0x000ee20000100a00 */
[----:B------:R0:W-:Y:S03]  /*1ad40*/  MUFU.EX2 R210, R49 ;  /* 0x0000003100d27308 */ /* 0x0001e60000000800 */
[----:B0-----:R-:W3:Y:S01]  /*1ad50*/  LDL.64 R48, [R1+0x1b8] ;  /* 0x0001b80001307983 */ /* 0x001ee20000100a00 */
[----:B--2---:R-:W-:-:S03]  /*1ad60*/  IMAD.WIDE R20, R2, 0x2, R150 ;  /* 0x0000000202147825 */ /* 0x004fc600078e0296 */
[----:B------:R0:W2:Y:S04]  /*1ad70*/  LDG.E.U16 R151, desc[UR14][R18.64] ;  /* 0x0000000e12977981 */ /* 0x0000a8000c1e1500 */
[----:B------:R1:W2:Y:S01]  /*1ad80*/  LDG.E.U16 R150, desc[UR14][R20.64] ;  /* 0x0000000e14967981 */ /* 0x0002a2000c1e1500 */
[----:B0-----:R-:W-:-:S03]  /*1ad90*/  IMAD.WIDE R18, R2, 0x2, R44 ;  /* 0x0000000202127825 */ /* 0x001fc600078e022c */
[----:B------:R-:W2:Y:S04]  /*1ada0*/  LDL.64 R44, [R1+0x2f8] ;  /* 0x0002f800012c7983 */ /* 0x000ea80000100a00 */
[----:B------:R4:W2:Y:S01]  /*1adb0*/  LDG.E.U16 R153, desc[UR14][R18.64] ;  /* 0x0000000e12997981 */ /* 0x0008a2000c1e1500 */
[----:B-1----:R-:W-:-:S03]  /*1adc0*/  IMAD.WIDE R20, R2, 0x2, R42 ;  /* 0x0000000202147825 */ /* 0x002fc600078e022a */
[----:B------:R-:W2:Y:S04]  /*1add0*/  LDL.64 R42, [R1+0x2b8] ;  /* 0x0002b800012a7983 */ /* 0x000ea80000100a00 */
[----:B------:R0:W2:Y:S01]  /*1ade0*/  LDG.E.U16 R154, desc[UR14][R20.64] ;  /* 0x0000000e149a7981 */ /* 0x0000a2000c1e1500 */
[----:B----4-:R-:W-:-:S03]  /*1adf0*/  IMAD.WIDE R18, R2, 0x2, R40 ;  /* 0x0000000202127825 */ /* 0x010fc600078e0228 */
[----:B------:R-:W4:Y:S04]  /*1ae00*/  LDL.64 R40, [R1+0x278] ;  /* 0x0002780001287983 */ /* 0x000f280000100a00 */
[----:B------:R1:W4:Y:S01]  /*1ae10*/  LDG.E.U16 R155, desc[UR14][R18.64] ;  /* 0x0000000e129b7981 */ /* 0x000322000c1e1500 */
[----:B0-----:R-:W-:-:S05]  /*1ae20*/  IMAD.WIDE R20, R2, 0x2, R158 ;  /* 0x0000000202147825 */ /* 0x001fca00078e029e */
[----:B------:R0:W4:Y:S01]  /*1ae30*/  LDG.E.U16 R158, desc[UR14][R20.64] ;  /* 0x0000000e149e7981 */ /* 0x000122000c1e1500 */
[----:B-1----:R-:W-:-:S03]  /*1ae40*/  IMAD.WIDE R18, R2, 0x2, R38 ;  /* 0x0000000202127825 */ /* 0x002fc600078e0226 */
[----:B------:R-:W4:Y:S01]  /*1ae50*/  LDL.64 R38, [R1+0x1f8] ;  /* 0x0001f80001267983 */ /* 0x000f220000100a00 */
[----:B0-----:R-:W-:-:S03]  /*1ae60*/  IMAD.WIDE R20, R2, 0x2, R46 ;  /* 0x0000000202147825 */ /* 0x001fc600078e022e */
[----:B------:R-:W4:Y:S04]  /*1ae70*/  LDG.E.U16 R157, desc[UR14][R18.64] ;  /* 0x0000000e129d7981 */ /* 0x000f28000c1e1500 */
[----:B------:R-:W4:Y:S01]  /*1ae80*/  LDL.64 R46, [R1+0xf8] ;  /* 0x0000f800012e7983 */ /* 0x000f220000100a00 */
[----:B------:R-:W-:-:S03]  /*1ae90*/  FMUL R50, R50, 1.4426950216293334961 ;  /* 0x3fb8aa3b32327820 */ /* 0x000fc60000400000 */
[----:B------:R-:W4:Y:S01]  /*1aea0*/  LDG.E.U16 R160, desc[UR14][R20.64] ;  /* 0x0000000e14a07981 */ /* 0x000f22000c1e1500 */
[----:B---3--:R-:W-:-:S03]  /*1aeb0*/  IMAD.WIDE R22, R2, 0x2, R34 ;  /* 0x0000000202167825 */ /* 0x008fc600078e0222 */
[----:B------:R-:W3:Y:S04]  /*1aec0*/  LDL.64 R34, [R1+0x238] ;  /* 0x0002380001227983 */ /* 0x000ee80000100a00 */
[----:B------:R0:W3:Y:S02]  /*1aed0*/  LDG.E.U16 R156, desc[UR14][R22.64] ;  /* 0x0000000e169c7981 */ /* 0x0000e4000c1e1500 */
[C---:B0-----:R-:W-:Y:S02]  /*1aee0*/  IMAD.WIDE R22, R2.reuse, 0x2, R36 ;  /* 0x0000000202167825 */ /* 0x041fe400078e0224 */
[----:B------:R-:W3:Y:S04]  /*1aef0*/  LDL.64 R36, [R1+0x178] ;  /* 0x0001780001247983 */ /* 0x000ee80000100a00 */
[----:B------:R0:W3:Y:S01]  /*1af00*/  LDG.E.U16 R159, desc[UR14][R22.64] ;  /* 0x0000000e169f7981 */ /* 0x0000e2000c1e1500 */
[----:B------:R1:W-:Y:S03]  /*1af10*/  MUFU.EX2 R205, R50 ;  /* 0x0000003200cd7308 */ /* 0x0003e60000000800 */
[----:B-1----:R-:W3:Y:S01]  /*1af20*/  LDL.64 R50, [R1+0x3b0] ;  /* 0x0003b00001327983 */ /* 0x002ee20000100a00 */
[----:B--2---:R-:W-:-:S05]  /*1af30*/  IMAD.WIDE R18, R2, 0x2, R44 ;  /* 0x0000000202127825 */ /* 0x004fca00078e022c */
[----:B------:R4:W2:Y:S01]  /*1af40*/  LDG.E.U16 R161, desc[UR14][R18.64] ;  /* 0x0000000e12a17981 */ /* 0x0008a2000c1e1500 */
[----:B0-----:R-:W-:-:S03]  /*1af50*/  IMAD.WIDE R22, R2, 0x2, R42 ;  /* 0x0000000202167825 */ /* 0x001fc600078e022a */
[----:B------:R-:W2:Y:S04]  /*1af60*/  LDL.64 R42, [R1+0xb8] ;  /* 0x0000b800012a7983 */ /* 0x000ea80000100a00 */
[----:B------:R0:W2:Y:S01]  /*1af70*/  LDG.E.U16 R162, desc[UR14][R22.64] ;  /* 0x0000000e16a27981 */ /* 0x0000a2000c1e1500 */
[----:B----4-:R-:W-:-:S03]  /*1af80*/  IMAD.WIDE R18, R2, 0x2, R40 ;  /* 0x0000000202127825 */ /* 0x010fc600078e0228 */
[----:B------:R-:W4:Y:S04]  /*1af90*/  LDL.64 R40, [R1+0x78] ;  /* 0x0000780001287983 */ /* 0x000f280000100a00 */
[----:B------:R1:W4:Y:S01]  /*1afa0*/  LDG.E.U16 R163, desc[UR14][R18.64] ;  /* 0x0000000e12a37981 */ /* 0x000322000c1e1500 */
[----:B0-----:R-:W-:-:S03]  /*1afb0*/  IMAD.WIDE R22, R2, 0x2, R48 ;  /* 0x0000000202167825 */ /* 0x001fc600078e0230 */
[----:B------:R-:W4:Y:S04]  /*1afc0*/  LDL.64 R48, [R1+0x370] ;  /* 0x0003700001307983 */ /* 0x000f280000100a00 */
[----:B------:R0:W4:Y:S01]  /*1afd0*/  LDG.E.U16 R166, desc[UR14][R22.64] ;  /* 0x0000000e16a67981 */ /* 0x000122000c1e1500 */
[----:B-1----:R-:W-:-:S03]  /*1afe0*/  IMAD.WIDE R18, R2, 0x2, R38 ;  /* 0x0000000202127825 */ /* 0x002fc600078e0226 */
[----:B------:R-:W4:Y:S04]  /*1aff0*/  LDL.64 R38, [R1+0x3f0] ;  /* 0x0003f00001267983 */ /* 0x000f280000100a00 */
[----:B------:R1:W4:Y:S01]  /*1b000*/  LDG.E.U16 R165, desc[UR14][R18.64] ;  /* 0x0000000e12a57981 */ /* 0x000322000c1e1500 */
[----:B0-----:R-:W-:-:S03]  /*1b010*/  IMAD.WIDE R22, R2, 0x2, R46 ;  /* 0x0000000202167825 */ /* 0x001fc600078e022e */
[----:B------:R-:W4:Y:S01]  /*1b020*/  LDL.64 R46, [R1+0x2f0] ;  /* 0x0002f000012e7983 */ /* 0x000f220000100a00 */
[----:B------:R-:W-:Y:S01]  /*1b030*/  FMUL R54, R54, 1.4426950216293334961 ;  /* 0x3fb8aa3b36367820 */ /* 0x000fe20000400000 */
[----:B------:R-:W-:Y:S01]  /*1b040*/  FADD R45, R55, -R133 ;  /* 0x80000085372d7221 */ /* 0x000fe20000000000 */
[----:B------:R-:W-:Y:S02]  /*1b050*/  FMUL R53, R53, 1.4426950216293334961 ;  /* 0x3fb8aa3b35357820 */ /* 0x000fe40000400000 */
[----:B------:R0:W-:Y:S02]  /*1b060*/  MUFU.EX2 R172, R54 ;  /* 0x0000003600ac7308 */ /* 0x0001e40000000800 */
[----:B0-----:R-:W4:Y:S01]  /*1b070*/  LDL.64 R54, [R1+0x230] ;  /* 0x0002300001367983 */ /* 0x001f220000100a00 */
[----:B---3--:R-:W-:-:S03]  /*1b080*/  IMAD.WIDE R20, R2, 0x2, R34 ;  /* 0x0000000202147825 */ /* 0x008fc600078e0222 */
[----:B------:R-:W3:Y:S04]  /*1b090*/  LDL.64 R34, [R1+0x428] ;  /* 0x0004280001227983 */ /* 0x000ee80000100a00 */
[----:B------:R0:W3:Y:S01]  /*1b0a0*/  LDG.E.U16 R164, desc[UR14][R20.64] ;  /* 0x0000000e14a47981 */ /* 0x0000e2000c1e1500 */
[----:B-1----:R-:W-:-:S03]  /*1b0b0*/  IMAD.WIDE R18, R2, 0x2, R36 ;  /* 0x0000000202127825 */ /* 0x002fc600078e0224 */
[----:B------:R-:W3:Y:S01]  /*1b0c0*/  LDL.64 R36, [R1+0x330] ;  /* 0x0003300001247983 */ /* 0x000ee20000100a00 */
[----:B0-----:R-:W-:-:S03]  /*1b0d0*/  IMAD.WIDE R20, R2, 0x2, R168 ;  /* 0x0000000202147825 */ /* 0x001fc600078e02a8 */
[----:B------:R-:W3:Y:S04]  /*1b0e0*/  LDG.E.U16 R0, desc[UR14][R18.64] ;  /* 0x0000000e12007981 */ /* 0x000ee8000c1e1500 */
[----:B------:R2:W3:Y:S01]  /*1b0f0*/  LDG.E.U16 R167, desc[UR14][R20.64] ;  /* 0x0000000e14a77981 */ /* 0x0004e2000c1e1500 */
[----:B------:R0:W-:Y:S03]  /*1b100*/  MUFU.EX2 R173, R53 ;  /* 0x0000003500ad7308 */ /* 0x0001e60000000800 */
[----:B------:R-:W3:Y:S04]  /*1b110*/  LDG.E.U16 R168, desc[UR14][R22.64] ;  /* 0x0000000e16a87981 */ /* 0x000ee8000c1e1500 */
[----:B0-----:R-:W3:Y:S01]  /*1b120*/  LDL.64 R52, [R1+0x170] ;  /* 0x0001700001347983 */ /* 0x001ee20000100a00 */
[----:B--2---:R-:W-:-:S03]  /*1b130*/  IMAD.WIDE R20, R2, 0x2, R42 ;  /* 0x0000000202147825 */ /* 0x004fc600078e022a */
[----:B------:R-:W2:Y:S04]  /*1b140*/  LDL.64 R42, [R1+0x1f0] ;  /* 0x0001f000012a7983 */ /* 0x000ea80000100a00 */
[----:B------:R0:W2:Y:S01]  /*1b150*/  LDG.E.U16 R169, desc[UR14][R20.64] ;  /* 0x0000000e14a97981 */ /* 0x0000a2000c1e1500 */
[----:B----4-:R-:W-:-:S03]  /*1b160*/  IMAD.WIDE R18, R2, 0x2, R40 ;  /* 0x0000000202127825 */ /* 0x010fc600078e0228 */
[----:B------:R-:W4:Y:S04]  /*1b170*/  LDL.64 R40, [R1+0x270] ;  /* 0x0002700001287983 */ /* 0x000f280000100a00 */
[----:B------:R1:W4:Y:S01]  /*1b180*/  LDG.E.U16 R170, desc[UR14][R18.64] ;  /* 0x0000000e12aa7981 */ /* 0x000322000c1e1500 */
[----:B0-----:R-:W-:-:S03]  /*1b190*/  IMAD.WIDE R20, R2, 0x2, R50 ;  /* 0x0000000202147825 */ /* 0x001fc600078e0232 */
[----:B------:R-:W4:Y:S04]  /*1b1a0*/  LDL.64 R50, [R1+0x130] ;  /* 0x0001300001327983 */ /* 0x000f280000100a00 */
[----:B------:R-:W4:Y:S01]  /*1b1b0*/  LDG.E.U16 R175, desc[UR14][R20.64] ;  /* 0x0000000e14af7981 */ /* 0x000f22000c1e1500 */
[----:B-1----:R-:W-:-:S03]  /*1b1c0*/  IMAD.WIDE R18, R2, 0x2, R38 ;  /* 0x0000000202127825 */ /* 0x002fc600078e0226 */
[----:B------:R-:W4:Y:S04]  /*1b1d0*/  LDL.64 R38, [R1+0x1b0] ;  /* 0x0001b00001267983 */ /* 0x000f280000100a00 */
[----:B------:R0:W4:Y:S02]  /*1b1e0*/  LDG.E.U16 R174, desc[UR14][R18.64] ;  /* 0x0000000e12ae7981 */ /* 0x000124000c1e1500 */
[C---:B0-----:R-:W-:Y:S02]  /*1b1f0*/  IMAD.WIDE R18, R2.reuse, 0x2, R48 ;  /* 0x0000000202127825 */ /* 0x041fe400078e0230 */
[----:B------:R-:W4:Y:S04]  /*1b200*/  LDL.64 R48, [R1+0xf0] ;  /* 0x0000f00001307983 */ /* 0x000f280000100a00 */
[----:B------:R0:W4:Y:S02]  /*1b210*/  LDG.E.U16 R176, desc[UR14][R18.64] ;  /* 0x0000000e12b07981 */ /* 0x000124000c1e1500 */
[----:B0-----:R-:W-:-:S02]  /*1b220*/  IMAD.WIDE R18, R2, 0x2, R46 ;  /* 0x0000000202127825 */ /* 0x001fc400078e022e */
[----:B------:R-:W4:Y:S02]  /*1b230*/  LDL.64 R46, [R1+0xb0] ;  /* 0x0000b000012e7983 */ /* 0x000f240000100a00 */
[----:B---3--:R-:W-:-:S05]  /*1b240*/  IMAD.WIDE R22, R2, 0x2, R34 ;  /* 0x0000000202167825 */ /* 0x008fca00078e0222 */
[----:B------:R0:W3:Y:S01]  /*1b250*/  LDG.E.U16 R171, desc[UR14][R22.64] ;  /* 0x0000000e16ab7981 */ /* 0x0000e2000c1e1500 */
[----:B------:R-:W-:-:S03]  /*1b260*/  IMAD.WIDE R20, R2, 0x2, R178 ;  /* 0x0000000202147825 */ /* 0x000fc600078e02b2 */
[----:B------:R-:W3:Y:S04]  /*1b270*/  LDG.E.U16 R178, desc[UR14][R18.64] ;  /* 0x0000000e12b27981 */ /* 0x000ee8000c1e1500 */
[----:B------:R1:W3:Y:S01]  /*1b280*/  LDG.E.U16 R179, desc[UR14][R20.64] ;  /* 0x0000000e14b37981 */ /* 0x0002e2000c1e1500 */
[----:B0-----:R-:W-:-:S05]  /*1b290*/  IMAD.WIDE R22, R2, 0x2, R36 ;  /* 0x0000000202167825 */ /* 0x001fca00078e0224 */
[----:B------:R4:W3:Y:S01]  /*1b2a0*/  LDG.E.U16 R177, desc[UR14][R22.64] ;  /* 0x0000000e16b17981 */ /* 0x0008e2000c1e1500 */
[----:B-1----:R-:W-:-:S04]  /*1b2b0*/  IMAD.WIDE R20, R2, 0x2, R54 ;  /* 0x0000000202147825 */ /* 0x002fc800078e0236 */
[C---:B--2---:R-:W-:Y:S01]  /*1b2c0*/  IMAD.WIDE R18, R2.reuse, 0x2, R42 ;  /* 0x0000000202127825 */ /* 0x044fe200078e022a */
[----:B------:R-:W2:Y:S04]  /*1b2d0*/  LDG.E.U16 R181, desc[UR14][R20.64] ;  /* 0x0000000e14b57981 */ /* 0x000ea8000c1e1500 */
[----:B------:R-:W2:Y:S04]  /*1b2e0*/  LDL.64 R42, [R1+0x420] ;  /* 0x00042000012a7983 */ /* 0x000ea80000100a00 */
[----:B------:R0:W2:Y:S01]  /*1b2f0*/  LDG.E.U16 R182, desc[UR14][R18.64] ;  /* 0x0000000e12b67981 */ /* 0x0000a2000c1e1500 */
[----:B----4-:R-:W-:-:S04]  /*1b300*/  IMAD.WIDE R22, R2, 0x2, R40 ;  /* 0x0000000202167825 */ /* 0x010fc800078e0228 */
[----:B------:R-:W-:Y:S01]  /*1b310*/  FMUL R37, R60, 1.4426950216293334961 ;  /* 0x3fb8aa3b3c257820 */ /* 0x000fe20000400000 */
[----:B------:R-:W4:Y:S04]  /*1b320*/  LDL.64 R40, [R1+0x70] ;  /* 0x0000700001287983 */ /* 0x000f280000100a00 */
[----:B------:R1:W2:Y:S01]  /*1b330*/  LDG.E.U16 R180, desc[UR14][R22.64] ;  /* 0x0000000e16b47981 */ /* 0x0002a2000c1e1500 */
[----:B0-----:R-:W-:-:S03]  /*1b340*/  IMAD.WIDE R18, R2, 0x2, R52 ;  /* 0x0000000202127825 */ /* 0x001fc600078e0234 */
[----:B------:R-:W2:Y:S01]  /*1b350*/  LDL.64 R52, [R1+0x368] ;  /* 0x0003680001347983 */ /* 0x000ea20000100a00 */
[----:B------:R-:W-:-:S03]  /*1b360*/  IMAD.WIDE R20, R2, 0x2, R50 ;  /* 0x0000000202147825 */ /* 0x000fc600078e0232 */
[----:B------:R-:W3:Y:S01]  /*1b370*/  LDL.64 R50, [R1+0x3e8] ;  /* 0x0003e80001327983 */ /* 0x000ee20000100a00 */
[----:B-1----:R-:W-:-:S03]  /*1b380*/  IMAD.WIDE R22, R2, 0x2, R38 ;  /* 0x0000000202167825 */ /* 0x002fc600078e0226 */
[----:B------:R0:W3:Y:S04]  /*1b390*/  LDG.E.U16 R184, desc[UR14][R18.64] ;  /* 0x0000000e12b87981 */ /* 0x0000e8000c1e1500 */
[----:B------:R1:W3:Y:S04]  /*1b3a0*/  LDG.E.U16 R183, desc[UR14][R22.64] ;  /* 0x0000000e16b77981 */ /* 0x0002e8000c1e1500 */
[----:B------:R1:W3:Y:S04]  /*1b3b0*/  LDG.E.U16 R185, desc[UR14][R20.64] ;  /* 0x0000000e14b97981 */ /* 0x0002e8000c1e1500 */
[----:B------:R-:W3:Y:S01]  /*1b3c0*/  LDL.64 R54, [R1+0x268] ;  /* 0x0002680001367983 */ /* 0x000ee20000100a00 */
[----:B0-----:R-:W-:-:S03]  /*1b3d0*/  IMAD.WIDE R18, R2, 0x2, R48 ;  /* 0x0000000202127825 */ /* 0x001fc600078e0230 */
[----:B------:R-:W3:Y:S01]  /*1b3e0*/  LDL.64 R48, [R1+0x328] ;  /* 0x0003280001307983 */ /* 0x000ee20000100a00 */
[----:B-1----:R-:W-:-:S04]  /*1b3f0*/  IMAD.WIDE R22, R2, 0x2, R46 ;  /* 0x0000000202167825 */ /* 0x002fc800078e022e */
[----:B------:R-:W-:Y:S01]  /*1b400*/  FADD R20, R4, R5 ;  /* 0x0000000504147221 */ /* 0x000fe20000000000 */
[----:B------:R-:W3:Y:S04]  /*1b410*/  LDL.64 R46, [R1+0x3a8] ;  /* 0x0003a800012e7983 */ /* 0x000ee80000100a00 */
[----:B------:R-:W3:Y:S04]  /*1b420*/  LDG.E.U16 R187, desc[UR14][R22.64] ;  /* 0x0000000e16bb7981 */ /* 0x000ee8000c1e1500 */
[----:B------:R4:W3:Y:S04]  /*1b430*/  LDG.E.U16 R186, desc[UR14][R18.64] ;  /* 0x0000000e12ba7981 */ /* 0x0008e8000c1e1500 */
[----:B------:R-:W3:Y:S01]  /*1b440*/  LDL.64 R22, [R1+0x2e8] ;  /* 0x0002e80001167983 */ /* 0x000ee20000100a00 */
[----:B------:R-:W-:-:S04]  /*1b450*/  FADD R20, R6, R20 ;  /* 0x0000001406147221 */ /* 0x000fc80000000000 */
[----:B------:R-:W-:-:S04]  /*1b460*/  FADD R20, R130, R20 ;  /* 0x0000001482147221 */ /* 0x000fc80000000000 */
[----:B------:R-:W-:Y:S01]  /*1b470*/  FADD R20, R7, R20 ;  /* 0x0000001407147221 */ /* 0x000fe20000000000 */
[----:B------:R-:W-:-:S03]  /*1b480*/  F2FP.F16.F32.PACK_AB R4, R5, R4 ;  /* 0x000000040504723e */ /* 0x000fc600000000ff */
[----:B------:R-:W-:Y:S01]  /*1b490*/  FADD R20, R8, R20 ;  /* 0x0000001408147221 */ /* 0x000fe20000000000 */
[----:B------:R-:W-:Y:S02]  /*1b4a0*/  F2FP.F16.F32.PACK_AB R5, R130, R6 ;  /* 0x000000068205723e */ /* 0x000fe400000000ff */
[----:B------:R-:W-:Y:S01]  /*1b4b0*/  F2FP.F16.F32.PACK_AB R6, R8, R7 ;  /* 0x000000070806723e */ /* 0x000fe200000000ff */
[----:B------:R-:W-:Y:S01]  /*1b4c0*/  FADD R20, R9, R20 ;  /* 0x0000001409147221 */ /* 0x000fe20000000000 */
[----:B------:R-:W-:-:S03]  /*1b4d0*/  F2FP.F16.F32.PACK_AB R7, R11, R9 ;  /* 0x000000090b07723e */ /* 0x000fc600000000ff */
[----:B------:R-:W-:Y:S01]  /*1b4e0*/  FADD R20, R11, R20 ;  /* 0x000000140b147221 */ /* 0x000fe20000000000 */
[----:B------:R-:W-:-:S03]  /*1b4f0*/  FADD R11, R69, -R133 ;  /* 0x80000085450b7221 */ /* 0x000fc60000000000 */
[----:B------:R-:W-:-:S04]  /*1b500*/  FADD R20, R10, R20 ;  /* 0x000000140a147221 */ /* 0x000fc80000000000 */
[----:B------:R-:W-:Y:S01]  /*1b510*/  FADD R20, R13, R20 ;  /* 0x000000140d147221 */ /* 0x000fe20000000000 */
[----:B------:R-:W-:Y:S02]  /*1b520*/  FMUL R38, R61, 1.4426950216293334961 ;  /* 0x3fb8aa3b3d267820 */ /* 0x000fe40000400000 */
[----:B------:R-:W3:Y:S01]  /*1b530*/  LDL.64 R60, [R1+0x168] ;  /* 0x00016800013c7983 */ /* 0x000ee20000100a00 */
[--C-:B------:R-:W-:Y:S01]  /*1b540*/  FADD R44, R56, -R133.reuse ;  /* 0x80000085382c7221 */ /* 0x100fe20000000000 */
[----:B------:R-:W-:Y:S02]  /*1b550*/  FMUL R34, R57, 1.4426950216293334961 ;  /* 0x3fb8aa3b39227820 */ /* 0x000fe40000400000 */
[----:B------:R-:W3:Y:S01]  /*1b560*/  LDL.64 R56, [R1+0x128] ;  /* 0x0001280001387983 */ /* 0x000ee20000100a00 */
[--C-:B------:R-:W-:Y:S01]  /*1b570*/  FADD R35, R58, -R133.reuse ;  /* 0x800000853a237221 */ /* 0x100fe20000000000 */
[----:B------:R-:W-:Y:S02]  /*1b580*/  FADD R36, R59, -R133 ;  /* 0x800000853b247221 */ /* 0x000fe40000000000 */
[----:B------:R-:W3:Y:S01]  /*1b590*/  LDL.64 R58, [R1+0xe8] ;  /* 0x0000e800013a7983 */ /* 0x000ee20000100a00 */
[----:B----4-:R-:W-:-:S05]  /*1b5a0*/  IMAD.WIDE R18, R2, 0x2, R40 ;  /* 0x0000000202127825 */ /* 0x010fca00078e0228 */
[----:B------:R0:W4:Y:S01]  /*1b5b0*/  LDG.E.U16 R188, desc[UR14][R18.64] ;  /* 0x0000000e12bc7981 */ /* 0x000122000c1e1500 */
[----:B--2---:R-:W-:-:S03]  /*1b5c0*/  IMAD.WIDE R8, R2, 0x2, R52 ;  /* 0x0000000202087825 */ /* 0x004fc600078e0234 */
[----:B------:R-:W2:Y:S04]  /*1b5d0*/  LDL.64 R52, [R1+0x228] ;  /* 0x0002280001347983 */ /* 0x000ea80000100a00 */
[----:B------:R-:W2:Y:S01]  /*1b5e0*/  LDG.E.U16 R69, desc[UR14][R8.64] ;  /* 0x0000000e08457981 */ /* 0x000ea2000c1e1500 */
[----:B0-----:R-:W-:-:S05]  /*1b5f0*/  IMAD.WIDE R18, R2, 0x2, R42 ;  /* 0x0000000202127825 */ /* 0x001fca00078e022a */
[----:B------:R3:W2:Y:S02]  /*1b600*/  LDG.E.U16 R189, desc[UR14][R18.64] ;  /* 0x0000000e12bd7981 */ /* 0x0006a4000c1e1500 */
[----:B---3--:R-:W-:Y:S02]  /*1b610*/  IMAD.WIDE R18, R2, 0x2, R50 ;  /* 0x0000000202127825 */ /* 0x008fe400078e0232 */
[----:B------:R-:W3:Y:S01]  /*1b620*/  LDL.64 R50, [R1+0x2a8] ;  /* 0x0002a80001327983 */ /* 0x000ee20000100a00 */
[----:B------:R-:W-:-:S03]  /*1b630*/  F2FP.F16.F32.PACK_AB R8, R13, R10 ;  /* 0x0000000a0d08723e */ /* 0x000fc600000000ff */
[----:B------:R0:W2:Y:S01]  /*1b640*/  LDG.E.U16 R130, desc[UR14][R18.64] ;  /* 0x0000000e12827981 */ /* 0x0000a2000c1e1500 */
[----:B------:R-:W-:Y:S01]  /*1b650*/  FADD R13, R68, -R133 ;  /* 0x80000085440d7221 */ /* 0x000fe20000000000 */
[----:B0-----:R-:W-:-:S04]  /*1b660*/  IMAD.WIDE R18, R2, 0x2, R46 ;  /* 0x0000000202127825 */ /* 0x001fc800078e022e */
[----:B------:R-:W-:Y:S01]  /*1b670*/  FMUL R47, R11, 1.4426950216293334961 ;  /* 0x3fb8aa3b0b2f7820 */ /* 0x000fe20000400000 */
[C---:B------:R-:W-:Y:S01]  /*1b680*/  IMAD.WIDE R10, R2.reuse, 0x2, R48 ;  /* 0x00000002020a7825 */ /* 0x040fe200078e0230 */
[----:B------:R-:W4:Y:S04]  /*1b690*/  LDG.E.U16 R190, desc[UR14][R18.64] ;  /* 0x0000000e12be7981 */ /* 0x000f28000c1e1500 */
[----:B------:R0:W4:Y:S04]  /*1b6a0*/  LDG.E.U16 R68, desc[UR14][R10.64] ;  /* 0x0000000e0a447981 */ /* 0x000128000c1e1500 */
[----:B------:R-:W4:Y:S01]  /*1b6b0*/  LDL.64 R18, [R1+0x1a8] ;  /* 0x0001a80001127983 */ /* 0x000f220000100a00 */
[----:B0-----:R-:W-:-:S03]  /*1b6c0*/  IMAD.WIDE R10, R2, 0x2, R22 ;  /* 0x00000002020a7825 */ /* 0x001fc600078e0216 */
[----:B------:R-:W4:Y:S01]  /*1b6d0*/  LDL.64 R22, [R1+0x1e8] ;  /* 0x0001e80001167983 */ /* 0x000f220000100a00 */
[----:B------:R-:W-:-:S04]  /*1b6e0*/  FADD R20, R12, R20 ;  /* 0x000000140c147221 */ /* 0x000fc80000000000 */
[C---:B------:R-:W-:Y:S01]  /*1b6f0*/  FADD R20, R15.reuse, R20 ;  /* 0x000000140f147221 */ /* 0x040fe20000000000 */
[----:B------:R-:W-:Y:S01]  /*1b700*/  F2FP.F16.F32.PACK_AB R9, R15, R12 ;  /* 0x0000000c0f09723e */ /* 0x000fe200000000ff */
[--C-:B------:R-:W-:Y:S02]  /*1b710*/  FADD R12, R71, -R133.reuse ;  /* 0x80000085470c7221 */ /* 0x100fe40000000000 */
[----:B------:R-:W-:Y:S01]  /*1b720*/  FADD R20, R14, R20 ;  /* 0x000000140e147221 */ /* 0x000fe20000000000 */
[----:B------:R-:W-:Y:S01]  /*1b730*/  FMUL R13, R13, 1.4426950216293334961 ;  /* 0x3fb8aa3b0d0d7820 */ /* 0x000fe20000400000 */
[----:B------:R0:W4:Y:S02]  /*1b740*/  LDG.E.U16 R71, desc[UR14][R10.64] ;  /* 0x0000000e0a477981 */ /* 0x000124000c1e1500 */
[C---:B------:R-:W-:Y:S01]  /*1b750*/  FADD R20, R17.reuse, R20 ;  /* 0x0000001411147221 */ /* 0x040fe20000000000 */
[----:B------:R3:W-:Y:S01]  /*1b760*/  MUFU.EX2 R48, R13 ;  /* 0x0000000d00307308 */ /* 0x0007e20000000800 */
[----:B------:R-:W-:Y:S01]  /*1b770*/  FMUL R49, R12, 1.4426950216293334961 ;  /* 0x3fb8aa3b0c317820 */ /* 0x000fe20000400000 */
[----:B0-----:R-:W-:Y:S01]  /*1b780*/  F2FP.F16.F32.PACK_AB R10, R17, R14 ;  /* 0x0000000e110a723e */ /* 0x001fe200000000ff */
[--C-:B------:R-:W-:Y:S01]  /*1b790*/  FADD R14, R70, -R133.reuse ;  /* 0x80000085460e7221 */ /* 0x100fe20000000000 */
[----:B------:R-:W-:Y:S01]  /*1b7a0*/  FADD R20, R16, R20 ;  /* 0x0000001410147221 */ /* 0x000fe20000000000 */
[----:B------:R-:W-:Y:S01]  /*1b7b0*/  F2FP.F16.F32.PACK_AB R11, R142, R16 ;  /* 0x000000108e0b723e */ /* 0x000fe200000000ff */
[----:B------:R-:W-:-:S02]  /*1b7c0*/  FADD R16, R72, -R133 ;  /* 0x8000008548107221 */ /* 0x000fc40000000000 */
[----:B------:R-:W-:-:S04]  /*1b7d0*/  FADD R20, R142, R20 ;  /* 0x000000148e147221 */ /* 0x000fc80000000000 */
[----:B------:R-:W-:-:S04]  /*1b7e0*/  FADD R20, R131, R20 ;  /* 0x0000001483147221 */ /* 0x000fc80000000000 */
[----:B------:R-:W-:-:S04]  /*1b7f0*/  FADD R20, R143, R20 ;  /* 0x000000148f147221 */ /* 0x000fc80000000000 */
[----:B------:R-:W-:-:S04]  /*1b800*/  FADD R20, R144, R20 ;  /* 0x0000001490147221 */ /* 0x000fc80000000000 */
[----:B------:R-:W-:-:S04]  /*1b810*/  FADD R20, R145, R20 ;  /* 0x0000001491147221 */ /* 0x000fc80000000000 */
[----:B------:R-:W-:-:S04]  /*1b820*/  FADD R20, R24, R20 ;  /* 0x0000001418147221 */ /* 0x000fc80000000000 */
[----:B------:R-:W-:Y:S01]  /*1b830*/  FADD R20, R25, R20 ;  /* 0x0000001419147221 */ /* 0x000fe20000000000 */
[----:B------:R-:W-:Y:S01]  /*1b840*/  FADD R39, R62, -R133 ;  /* 0x800000853e277221 */ /* 0x000fe20000000000 */
[----:B------:R-:W-:Y:S02]  /*1b850*/  FMUL R40, R63, 1.4426950216293334961 ;  /* 0x3fb8aa3b3f287820 */ /* 0x000fe40000400000 */
[----:B------:R-:W4:Y:S01]  /*1b860*/  LDL.64 R62, [R1+0x3e0] ;  /* 0x0003e000013e7983 */ /* 0x000f220000100a00 */
[----:B------:R-:W-:-:S04]  /*1b870*/  FADD R20, R26, R20 ;  /* 0x000000141a147221 */ /* 0x000fc80000000000 */
[----:B------:R-:W-:Y:S01]  /*1b880*/  FADD R20, R27, R20 ;  /* 0x000000141b147221 */ /* 0x000fe20000000000 */
[----:B------:R-:W-:Y:S01]  /*1b890*/  FMUL R41, R64, 1.4426950216293334961 ;  /* 0x3fb8aa3b40297820 */ /* 0x000fe20000400000 */
[----:B------:R-:W-:Y:S02]  /*1b8a0*/  FMUL R42, R65, 1.4426950216293334961 ;  /* 0x3fb8aa3b412a7820 */ /* 0x000fe40000400000 */
[----:B------:R-:W4:Y:S01]  /*1b8b0*/  LDL.64 R64, [R1+0x360] ;  /* 0x0003600001407983 */ /* 0x000f220000100a00 */
[----:B------:R-:W-:-:S04]  /*1b8c0*/  FADD R20, R28, R20 ;  /* 0x000000141c147221 */ /* 0x000fc80000000000 */
[----:B------:R-:W-:-:S04]  /*1b8d0*/  FADD R20, R29, R20 ;  /* 0x000000141d147221 */ /* 0x000fc80000000000 */
[----:B------:R-:W-:Y:S01]  /*1b8e0*/  FADD R20, R30, R20 ;  /* 0x000000141e147221 */ /* 0x000fe20000000000 */
[----:B------:R-:W-:Y:S01]  /*1b8f0*/  FMUL R43, R67, 1.4426950216293334961 ;  /* 0x3fb8aa3b432b7820 */ /* 0x000fe20000400000 */
[----:B------:R-:W-:Y:S02]  /*1b900*/  FMUL R46, R66, 1.4426950216293334961 ;  /* 0x3fb8aa3b422e7820 */ /* 0x000fe40000400000 */
[----:B------:R-:W4:Y:S01]  /*1b910*/  LDL.64 R66, [R1+0x2e0] ;  /* 0x0002e00001427983 */ /* 0x000f220000100a00 */
[----:B---3--:R-:W-:-:S04]  /*1b920*/  IMAD.WIDE R12, R2, 0x2, R50 ;  /* 0x00000002020c7825 */ /* 0x008fc800078e0232 */
[----:B------:R-:W-:Y:S01]  /*1b930*/  FMUL R50, R14, 1.4426950216293334961 ;  /* 0x3fb8aa3b0e327820 */ /* 0x000fe20000400000 */
[----:B------:R-:W-:Y:S01]  /*1b940*/  FADD R14, R73, -R133 ;  /* 0x80000085490e7221 */ /* 0x000fe20000000000 */
[----:B------:R-:W3:Y:S03]  /*1b950*/  LDG.E.U16 R70, desc[UR14][R12.64] ;  /* 0x0000000e0c467981 */ /* 0x000ee6000c1e1500 */
[----:B------:R-:W-:Y:S01]  /*1b960*/  FMUL R51, R14, 1.4426950216293334961 ;  /* 0x3fb8aa3b0e337820 */ /* 0x000fe20000400000 */
[----:B--2---:R-:W-:-:S04]  /*1b970*/  IMAD.WIDE R14, R2, 0x2, R52 ;  /* 0x00000002020e7825 */ /* 0x004fc800078e0234 */
[----:B------:R-:W-:Y:S01]  /*1b980*/  FMUL R52, R16, 1.4426950216293334961 ;  /* 0x3fb8aa3b10347820 */ /* 0x000fe20000400000 */
[----:B------:R-:W-:Y:S01]  /*1b990*/  FADD R16, R75, -R133 ;  /* 0x800000854b107221 */ /* 0x000fe20000000000 */
[----:B------:R0:W2:Y:S03]  /*1b9a0*/  LDG.E.U16 R72, desc[UR14][R14.64] ;  /* 0x0000000e0e487981 */ /* 0x0000a6000c1e1500 */
[----:B------:R-:W-:Y:S01]  /*1b9b0*/  FMUL R53, R16, 1.4426950216293334961 ;  /* 0x3fb8aa3b10357820 */ /* 0x000fe20000400000 */
[----:B----4-:R-:W-:-:S04]  /*1b9c0*/  IMAD.WIDE R16, R2, 0x2, R18 ;  /* 0x0000000202107825 */ /* 0x010fc800078e0212 */
[----:B------:R-:W-:Y:S02]  /*1b9d0*/  FADD R18, R74, -R133 ;  /* 0x800000854a127221 */ /* 0x000fe40000000000 */
[----:B------:R1:W4:Y:S01]  /*1b9e0*/  LDG.E.U16 R74, desc[UR14][R16.64] ;  /* 0x0000000e104a7981 */ /* 0x000322000c1e1500 */
[----:B0-----:R-:W-:-:S03]  /*1b9f0*/  IMAD.WIDE R14, R2, 0x2, R22 ;  /* 0x00000002020e7825 */ /* 0x001fc600078e0216 */
[----:B------:R-:W2:Y:S04]  /*1ba00*/  LDL.64 R22, [R1+0xa8] ;  /* 0x0000a80001167983 */ /* 0x000ea80000100a00 */
[----:B------:R0:W3:Y:S01]  /*1ba10*/  LDG.E.U16 R75, desc[UR14][R14.64] ;  /* 0x0000000e0e4b7981 */ /* 0x0000e2000c1e1500 */
[----:B-1----:R-:W-:-:S03]  /*1ba20*/  IMAD.WIDE R16, R2, 0x2, R60 ;  /* 0x0000000202107825 */ /* 0x002fc600078e023c */
[----:B------:R-:W3:Y:S01]  /*1ba30*/  LDL.64 R60, [R1+0x68] ;  /* 0x00006800013c7983 */ /* 0x000ee20000100a00 */
[----:B0-----:R-:W-:-:S03]  /*1ba40*/  F2FP.F16.F32.PACK_AB R14, R25, R24 ;  /* 0x00000018190e723e */ /* 0x001fc600000000ff */
[----:B------:R-:W3:Y:S01]  /*1ba50*/  LDL.64 R24, [R1+0x418] ;  /* 0x0004180001187983 */ /* 0x000ee20000100a00 */
[----:B------:R-:W-:-:S03]  /*1ba60*/  F2FP.F16.F32.PACK_AB R15, R27, R26 ;  /* 0x0000001a1b0f723e */ /* 0x000fc600000000ff */
[----:B------:R-:W4:Y:S01]  /*1ba70*/  LDL.64 R26, [R1+0x3a0] ;  /* 0x0003a000011a7983 */ /* 0x000f220000100a00 */
[----:B------:R-:W-:-:S04]  /*1ba80*/  IMAD.WIDE R12, R2, 0x2, R54 ;  /* 0x00000002020c7825 */ /* 0x000fc800078e0236 */
[----:B------:R-:W-:Y:S01]  /*1ba90*/  FMUL R54, R18, 1.4426950216293334961 ;  /* 0x3fb8aa3b12367820 */ /* 0x000fe20000400000 */
[----:B------:R-:W-:Y:S02]  /*1baa0*/  FADD R18, R77, -R133 ;  /* 0x800000854d127221 */ /* 0x000fe40000000000 */
[----:B------:R0:W4:Y:S02]  /*1bab0*/  LDG.E.U16 R77, desc[UR14][R16.64] ;  /* 0x0000000e104d7981 */ /* 0x000124000c1e1500 */
[----:B------:R-:W-:Y:S01]  /*1bac0*/  FMUL R55, R18, 1.4426950216293334961 ;  /* 0x3fb8aa3b12377820 */ /* 0x000fe20000400000 */
[----:B------:R-:W-:Y:S01]  /*1bad0*/  IMAD.WIDE R18, R2, 0x2, R56 ;  /* 0x0000000202127825 */ /* 0x000fe200078e0238 */
[----:B------:R-:W4:Y:S01]  /*1bae0*/  LDG.E.U16 R73, desc[UR14][R12.64] ;  /* 0x0000000e0c497981 */ /* 0x000f22000c1e1500 */
[----:B0-----:R-:W-:-:S03]  /*1baf0*/  F2FP.F16.F32.PACK_AB R16, R29, R28 ;  /* 0x0000001c1d10723e */ /* 0x001fc600000000ff */
[----:B------:R-:W4:Y:S01]  /*1bb00*/  LDL.64 R28, [R1+0x320] ;  /* 0x00032000011c7983 */ /* 0x000f220000100a00 */
[----:B------:R-:W-:Y:S01]  /*1bb10*/  FADD R17, R146, R20 ;  /* 0x0000001492117221 */ /* 0x000fe20000000000 */
[--C-:B------:R-:W-:Y:S02]  /*1bb20*/  FADD R20, R76, -R133.reuse ;  /* 0x800000854c147221 */ /* 0x100fe40000000000 */
[----:B------:R0:W4:Y:S02]  /*1bb30*/  LDG.E.U16 R76, desc[UR14][R18.64] ;  /* 0x0000000e124c7981 */ /* 0x000124000c1e1500 */
[----:B------:R-:W-:Y:S01]  /*1bb40*/  FMUL R56, R20, 1.4426950216293334961 ;  /* 0x3fb8aa3b14387820 */ /* 0x000fe20000400000 */
[----:B------:R-:W-:Y:S01]  /*1bb50*/  FADD R20, R79, -R133 ;  /* 0x800000854f147221 */ /* 0x000fe20000000000 */
[----:B------:R-:W-:Y:S01]  /*1bb60*/  FADD R21, R31, R17 ;  /* 0x000000111f157221 */ /* 0x000fe20000000000 */
[----:B0-----:R-:W-:Y:S01]  /*1bb70*/  IMAD.WIDE R18, R2, 0x2, R58 ;  /* 0x0000000202127825 */ /* 0x001fe200078e023a */
[----:B------:R-:W-:-:S04]  /*1bb80*/  F2FP.F16.F32.PACK_AB R17, R146, R30 ;  /* 0x0000001e9211723e */ /* 0x000fc800000000ff */
[----:B------:R0:W4:Y:S01]  /*1bb90*/  LDG.E.U16 R79, desc[UR14][R18.64] ;  /* 0x0000000e124f7981 */ /* 0x000122000c1e1500 */
[----:B------:R-:W-:-:S03]  /*1bba0*/  F2FP.F16.F32.PACK_AB R13, R145, R144 ;  /* 0x00000090910d723e */ /* 0x000fc600000000ff */
[----:B------:R-:W4:Y:S01]  /*1bbb0*/  LDL.64 R144, [R1+0x260] ;  /* 0x0002600001907983 */ /* 0x000f220000100a00 */
[----:B0-----:R-:W-:-:S03]  /*1bbc0*/  F2FP.F16.F32.PACK_AB R18, R32, R31 ;  /* 0x0000001f2012723e */ /* 0x001fc600000000ff */
[----:B------:R-:W4:Y:S01]  /*1bbd0*/  LDL.64 R30, [R1+0x2a0] ;  /* 0x0002a000011e7983 */ /* 0x000f220000100a00 */
[----:B------:R-:W0:Y:S01]  /*1bbe0*/  MUFU.EX2 R249, R249 ;  /* 0x000000f900f97308 */ /* 0x000e220000000800 */
[----:B------:R-:W-:Y:S01]  /*1bbf0*/  FMUL R240, R240, 1.4426950216293334961 ;  /* 0x3fb8aa3bf0f07820 */ /* 0x000fe20000400000 */
[----:B------:R-:W-:Y:S01]  /*1bc00*/  FMUL R238, R238, 1.4426950216293334961 ;  /* 0x3fb8aa3beeee7820 */ /* 0x000fe20000400000 */
[----:B------:R-:W-:-:S05]  /*1bc10*/  FADD R21, R32, R21 ;  /* 0x0000001520157221 */ /* 0x000fca0000000000 */
[----:B------:R-:W1:Y:S01]  /*1bc20*/  MUFU.EX2 R240, R240 ;  /* 0x000000f000f07308 */ /* 0x000e620000000800 */
[----:B------:R-:W-:-:S07]  /*1bc30*/  FMUL R231, R231, 1.4426950216293334961 ;  /* 0x3fb8aa3be7e77820 */ /* 0x000fce0000400000 */
[----:B------:R-:W1:Y:S01]  /*1bc40*/  MUFU.EX2 R238, R238 ;  /* 0x000000ee00ee7308 */ /* 0x000e620000000800 */
[----:B0-----:R-:W-:Y:S01]  /*1bc50*/  FADD R21, R249, R21 ;  /* 0x00000015f9157221 */ /* 0x001fe20000000000 */
[----:B------:R-:W-:Y:S01]  /*1bc60*/  FMUL R230, R230, 1.4426950216293334961 ;  /* 0x3fb8aa3be6e67820 */ /* 0x000fe20000400000 */
[----:B------:R-:W-:Y:S02]  /*1bc70*/  FMUL R57, R20, 1.4426950216293334961 ;  /* 0x3fb8aa3b14397820 */ /* 0x000fe40000400000 */
[----:B------:R-:W-:-:S03]  /*1bc80*/  FADD R19, R243, R21 ;  /* 0x00000015f3137221 */ /* 0x000fc60000000000 */
[----:B------:R-:W0:Y:S01]  /*1bc90*/  MUFU.EX2 R231, R231 ;  /* 0x000000e700e77308 */ /* 0x000e220000000800 */
[----:B------:R-:W-:-:S07]  /*1bca0*/  FMUL R226, R226, 1.4426950216293334961 ;  /* 0x3fb8aa3be2e27820 */ /* 0x000fce0000400000 */
        /* <DEDUP_REMOVED lines=9> */
[----:B------:R-:W-:Y:S02]  /*1bd40*/  F2FP.F16.F32.PACK_AB R12, R143, R131 ;  /* 0x000000838f0c723e */ /* 0x000fe400000000ff */
[----:B------:R-:W4:Y:S05]  /*1bd50*/  LDL.64 R142, [R1+0x220] ;  /* 0x00022000018e7983 */ /* 0x000f2a0000100a00 */
[----:B------:R-:W0:Y:S01]  /*1bd60*/  MUFU.EX2 R204, R204 ;  /* 0x000000cc00cc7308 */ /* 0x000e220000000800 */
[----:B--2---:R-:W-:-:S04]  /*1bd70*/  IMAD.WIDE R20, R2, 0x2, R22 ;  /* 0x0000000202147825 */ /* 0x004fc800078e0216 */
[----:B-1----:R-:W-:Y:S01]  /*1bd80*/  FADD R23, R240, R19 ;  /* 0x00000013f0177221 */ /* 0x002fe20000000000 */
[----:B------:R-:W-:-:S03]  /*1bd90*/  FADD R22, R78, -R133 ;  /* 0x800000854e167221 */ /* 0x000fc60000000000 */
[----:B------:R-:W-:Y:S01]  /*1bda0*/  FADD R23, R238, R23 ;  /* 0x00000017ee177221 */ /* 0x000fe20000000000 */
[----:B------:R3:W2:Y:S01]  /*1bdb0*/  LDG.E.U16 R78, desc[UR14][R20.64] ;  /* 0x0000000e144e7981 */ /* 0x0006a2000c1e1500 */
[----:B------:R-:W-:Y:S02]  /*1bdc0*/  FMUL R58, R22, 1.4426950216293334961 ;  /* 0x3fb8aa3b163a7820 */ /* 0x000fe40000400000 */
[----:B------:R-:W-:Y:S01]  /*1bdd0*/  FADD R23, R236, R23 ;  /* 0x00000017ec177221 */ /* 0x000fe20000000000 */
[----:B------:R-:W-:Y:S01]  /*1bde0*/  FADD R22, R81, -R133 ;  /* 0x8000008551167221 */ /* 0x000fe20000000000 */
[----:B---3--:R-:W-:-:S04]  /*1bdf0*/  IMAD.WIDE R20, R2, 0x2, R60 ;  /* 0x0000000202147825 */ /* 0x008fc800078e023c */
[----:B------:R-:W-:Y:S01]  /*1be00*/  FMUL R59, R22, 1.4426950216293334961 ;  /* 0x3fb8aa3b163b7820 */ /* 0x000fe20000400000 */
[----:B------:R1:W3:Y:S02]  /*1be10*/  LDG.E.U16 R81, desc[UR14][R20.64] ;  /* 0x0000000e14517981 */ /* 0x0002e4000c1e1500 */
[----:B-1----:R-:W-:Y:S01]  /*1be20*/  FADD R21, R233, R23 ;  /* 0x00000017e9157221 */ /* 0x002fe20000000000 */
[----:B------:R-:W-:-:S04]  /*1be30*/  IMAD.WIDE R22, R2, 0x2, R24 ;  /* 0x0000000202167825 */ /* 0x000fc800078e0218 */
[----:B0-----:R-:W-:Y:S01]  /*1be40*/  FADD R25, R231, R21 ;  /* 0x00000015e7197221 */ /* 0x001fe20000000000 */
[----:B------:R-:W-:Y:S02]  /*1be50*/  FADD R24, R80, -R133 ;  /* 0x8000008550187221 */ /* 0x000fe40000000000 */
[----:B------:R0:W2:Y:S01]  /*1be60*/  LDG.E.U16 R80, desc[UR14][R22.64] ;  /* 0x0000000e16507981 */ /* 0x0000a2000c1e1500 */
[----:B------:R-:W-:Y:S01]  /*1be70*/  FADD R25, R230, R25 ;  /* 0x00000019e6197221 */ /* 0x000fe20000000000 */
[----:B------:R-:W-:Y:S01]  /*1be80*/  FMUL R60, R24, 1.4426950216293334961 ;  /* 0x3fb8aa3b183c7820 */ /* 0x000fe20000400000 */
[----:B------:R-:W-:Y:S02]  /*1be90*/  FADD R24, R82, -R133 ;  /* 0x8000008552187221 */ /* 0x000fe40000000000 */
[----:B------:R-:W-:Y:S01]  /*1bea0*/  FADD R25, R228, R25 ;  /* 0x00000019e4197221 */ /* 0x000fe20000000000 */
[----:B0-----:R-:W-:-:S04]  /*1beb0*/  IMAD.WIDE R22, R2, 0x2, R62 ;  /* 0x0000000202167825 */ /* 0x001fc800078e023e */
[----:B------:R-:W-:Y:S01]  /*1bec0*/  FMUL R61, R24, 1.4426950216293334961 ;  /* 0x3fb8aa3b183d7820 */ /* 0x000fe20000400000 */
[----:B------:R0:W2:Y:S02]  /*1bed0*/  LDG.E.U16 R82, desc[UR14][R22.64] ;  /* 0x0000000e16527981 */ /* 0x0000a4000c1e1500 */
[----:B0-----:R-:W-:Y:S01]  /*1bee0*/  FADD R23, R227, R25 ;  /* 0x00000019e3177221 */ /* 0x001fe20000000000 */
[----:B----4-:R-:W-:-:S04]  /*1bef0*/  IMAD.WIDE R24, R2, 0x2, R26 ;  /* 0x0000000202187825 */ /* 0x010fc800078e021a */
[----:B------:R-:W-:Y:S01]  /*1bf00*/  FADD R27, R226, R23 ;  /* 0x00000017e21b7221 */ /* 0x000fe20000000000 */
[----:B------:R-:W-:Y:S02]  /*1bf10*/  FADD R26, R83, -R133 ;  /* 0x80000085531a7221 */ /* 0x000fe40000000000 */
[----:B------:R0:W4:Y:S01]  /*1bf20*/  LDG.E.U16 R83, desc[UR14][R24.64] ;  /* 0x0000000e18537981 */ /* 0x000122000c1e1500 */
        /* <DEDUP_REMOVED lines=8> */
[----:B------:R-:W-:-:S04]  /*1bfb0*/  IMAD.WIDE R26, R2, 0x2, R28 ;  /* 0x00000002021a7825 */ /* 0x000fc800078e021c */
[----:B------:R-:W-:Y:S01]  /*1bfc0*/  FADD R29, R214, R25 ;  /* 0x00000019d61d7221 */ /* 0x000fe20000000000 */
[----:B------:R-:W-:Y:S02]  /*1bfd0*/  FADD R28, R85, -R133 ;  /* 0x80000085551c7221 */ /* 0x000fe40000000000 */
[----:B------:R0:W2:Y:S01]  /*1bfe0*/  LDG.E.U16 R85, desc[UR14][R26.64] ;  /* 0x0000000e1a557981 */ /* 0x0000a2000c1e1500 */
[----:B------:R-:W-:Y:S01]  /*1bff0*/  FADD R29, R211, R29 ;  /* 0x0000001dd31d7221 */ /* 0x000fe20000000000 */
[----:B------:R-:W-:Y:S01]  /*1c000*/  F2FP.F16.F32.PACK_AB R23, R227, R228 ;  /* 0x000000e4e317723e */ /* 0x000fe200000000ff */
[----:B------:R-:W-:Y:S01]  /*1c010*/  FMUL R64, R28, 1.4426950216293334961 ;  /* 0x3fb8aa3b1c407820 */ /* 0x000fe20000400000 */
[----:B------:R-:W-:Y:S01]  /*1c020*/  F2FP.F16.F32.PACK_AB R24, R223, R226 ;  /* 0x000000e2df18723e */ /* 0x000fe200000000ff */
[----:B------:R-:W-:Y:S01]  /*1c030*/  FADD R29, R210, R29 ;  /* 0x0000001dd21d7221 */ /* 0x000fe20000000000 */
[----:B------:R-:W-:Y:S01]  /*1c040*/  FADD R28, R87, -R133 ;  /* 0x80000085571c7221 */ /* 0x000fe20000000000 */
[----:B------:R-:W2:Y:S01]  /*1c050*/  LDL.64 R226, [R1+0x1e0] ;  /* 0x0001e00001e27983 */ /* 0x000ea20000100a00 */
[----:B0-----:R-:W-:-:S04]  /*1c060*/  IMAD.WIDE R26, R2, 0x2, R66 ;  /* 0x00000002021a7825 */ /* 0x001fc800078e0242 */
[----:B------:R-:W-:Y:S01]  /*1c070*/  FMUL R65, R28, 1.4426950216293334961 ;  /* 0x3fb8aa3b1c417820 */ /* 0x000fe20000400000 */
[----:B------:R0:W3:Y:S02]  /*1c080*/  LDG.E.U16 R87, desc[UR14][R26.64] ;  /* 0x0000000e1a577981 */ /* 0x0000e4000c1e1500 */
[----:B0-----:R-:W-:Y:S01]  /*1c090*/  FADD R27, R205, R29 ;  /* 0x0000001dcd1b7221 */ /* 0x001fe20000000000 */
[----:B------:R-:W-:Y:S01]  /*1c0a0*/  IMAD.WIDE R28, R2, 0x2, R30 ;  /* 0x00000002021c7825 */ /* 0x000fe200078e021e */
[----:B------:R-:W-:-:S03]  /*1c0b0*/  F2FP.F16.F32.PACK_AB R26, R211, R214 ;  /* 0x000000d6d31a723e */ /* 0x000fc600000000ff */
[----:B------:R-:W-:Y:S01]  /*1c0c0*/  FADD R31, R204, R27 ;  /* 0x0000001bcc1f7221 */ /* 0x000fe20000000000 */
[----:B------:R-:W-:Y:S02]  /*1c0d0*/  F2FP.F16.F32.PACK_AB R27, R205, R210 ;  /* 0x000000d2cd1b723e */ /* 0x000fe400000000ff */
[----:B------:R-:W3:Y:S01]  /*1c0e0*/  LDL.64 R210, [R1+0x1a0] ;  /* 0x0001a00001d27983 */ /* 0x000ee20000100a00 */
[----:B------:R-:W-:-:S03]  /*1c0f0*/  FADD R30, R86, -R133 ;  /* 0x80000085561e7221 */ /* 0x000fc60000000000 */
[----:B------:R0:W4:Y:S02]  /*1c100*/  LDG.E.U16 R86, desc[UR14][R28.64] ;  /* 0x0000000e1c567981 */ /* 0x000124000c1e1500 */
[----:B0-----:R-:W-:Y:S02]  /*1c110*/  IMAD.WIDE R28, R2, 0x2, R144 ;  /* 0x00000002021c7825 */ /* 0x001fe400078e0290 */
[----:B------:R-:W4:Y:S02]  /*1c120*/  LDL.64 R144, [R1+0x160] ;  /* 0x0001600001907983 */ /* 0x000f240000100a00 */
[----:B------:R-:W-:-:S06]  /*1c130*/  FMUL R201, R201, 1.4426950216293334961 ;  /* 0x3fb8aa3bc9c97820 */ /* 0x000fcc0000400000 */
[----:B------:R-:W0:Y:S01]  /*1c140*/  MUFU.EX2 R201, R201 ;  /* 0x000000c900c97308 */ /* 0x000e220000000800 */
[----:B------:R-:W-:Y:S01]  /*1c150*/  FMUL R45, R45, 1.4426950216293334961 ;  /* 0x3fb8aa3b2d2d7820 */ /* 0x000fe20000400000 */
[----:B------:R-:W-:Y:S01]  /*1c160*/  FMUL R44, R44, 1.4426950216293334961 ;  /* 0x3fb8aa3b2c2c7820 */ /* 0x000fe20000400000 */
[----:B------:R-:W-:Y:S01]  /*1c170*/  FMUL R66, R30, 1.4426950216293334961 ;  /* 0x3fb8aa3b1e427820 */ /* 0x000fe20000400000 */
[----:B------:R-:W-:Y:S01]  /*1c180*/  FADD R30, R89, -R133 ;  /* 0x80000085591e7221 */ /* 0x000fe20000000000 */
[----:B------:R-:W-:Y:S01]  /*1c190*/  FMUL R33, R33, 1.4426950216293334961 ;  /* 0x3fb8aa3b21217820 */ /* 0x000fe20000400000 */
[----:B------:R1:W4:Y:S02]  /*1c1a0*/  LDG.E.U16 R89, desc[UR14][R28.64] ;  /* 0x0000000e1c597981 */ /* 0x000324000c1e1500 */
[----:B------:R-:W1:Y:S01]  /*1c1b0*/  MUFU.EX2 R45, R45 ;  /* 0x0000002d002d7308 */ /* 0x000e620000000800 */
[----:B------:R-:W-:Y:S01]  /*1c1c0*/  FMUL R67, R30, 1.4426950216293334961 ;  /* 0x3fb8aa3b1e437820 */ /* 0x000fe20000400000 */
[----:B0-----:R-:W-:-:S06]  /*1c1d0*/  FADD R31, R201, R31 ;  /* 0x0000001fc91f7221 */ /* 0x001fcc0000000000 */
[----:B------:R-:W0:Y:S01]  /*1c1e0*/  MUFU.EX2 R44, R44 ;  /* 0x0000002c002c7308 */ /* 0x000e220000000800 */
[----:B------:R-:W-:-:S04]  /*1c1f0*/  FADD R31, R173, R31 ;  /* 0x0000001fad1f7221 */ /* 0x000fc80000000000 */
[----:B-1----:R-:W-:Y:S01]  /*1c200*/  FADD R29, R172, R31 ;  /* 0x0000001fac1d7221 */ /* 0x002fe20000000000 */
[----:B------:R-:W-:Y:S02]  /*1c210*/  IMAD.WIDE R30, R2, 0x2, R142 ;  /* 0x00000002021e7825 */ /* 0x000fe400078e028e */
[----:B------:R-:W1:Y:S02]  /*1c220*/  MUFU.EX2 R33, R33 ;  /* 0x0000002100217308 */ /* 0x000e640000000800 */
[----:B------:R-:W-:Y:S02]  /*1c230*/  FADD R32, R88, -R133 ;  /* 0x8000008558207221 */ /* 0x000fe40000000000 */
[----:B------:R2:W4:Y:S04]  /*1c240*/  LDG.E.U16 R88, desc[UR14][R30.64] ;  /* 0x0000000e1e587981 */ /* 0x000528000c1e1500 */
[----:B------:R-:W2:Y:S01]  /*1c250*/  MUFU.EX2 R34, R34 ;  /* 0x0000002200227308 */ /* 0x000ea20000000800 */
[----:B------:R-:W-:Y:S01]  /*1c260*/  FADD R131, R45, R29 ;  /* 0x0000001d2d837221 */ /* 0x000fe20000000000 */
[----:B------:R-:W-:Y:S01]  /*1c270*/  FMUL R142, R32, 1.4426950216293334961 ;  /* 0x3fb8aa3b208e7820 */ /* 0x000fe20000400000 */
[----:B------:R-:W-:Y:S01]  /*1c280*/  FADD R32, R91, -R133 ;  /* 0x800000855b207221 */ /* 0x000fe20000000000 */
[----:B------:R-:W-:Y:S01]  /*1c290*/  F2FP.F16.F32.PACK_AB R28, R201, R204 ;  /* 0x000000ccc91c723e */ /* 0x000fe200000000ff */
[----:B0-----:R-:W-:Y:S01]  /*1c2a0*/  FADD R143, R44, R131 ;  /* 0x000000832c8f7221 */ /* 0x001fe20000000000 */
[----:B------:R-:W4:Y:S01]  /*1c2b0*/  LDL.64 R204, [R1+0xe0] ;  /* 0x0000e00001cc7983 */ /* 0x000f220000100a00 */
[----:B------:R-:W-:Y:S01]  /*1c2c0*/  FMUL R146, R32, 1.4426950216293334961 ;  /* 0x3fb8aa3b20927820 */ /* 0x000fe20000400000 */
[----:B------:R-:W-:Y:S01]  /*1c2d0*/  FADD R32, R90, -R133 ;  /* 0x800000855a207221 */ /* 0x000fe20000000000 */
[----:B------:R-:W-:Y:S01]  /*1c2e0*/  F2FP.F16.F32.PACK_AB R29, R172, R173 ;  /* 0x000000adac1d723e */ /* 0x000fe200000000ff */
[----:B-1----:R-:W-:-:S02]  /*1c2f0*/  FADD R143, R33, R143 ;  /* 0x0000008f218f7221 */ /* 0x002fc40000000000 */
[----:B------:R-:W-:Y:S01]  /*1c300*/  FMUL R172, R32, 1.4426950216293334961 ;  /* 0x3fb8aa3b20ac7820 */ /* 0x000fe20000400000 */
[----:B--2---:R-:W-:Y:S02]  /*1c310*/  IMAD.WIDE R30, R2, 0x2, R226 ;  /* 0x00000002021e7825 */ /* 0x004fe400078e02e2 */
[----:B------:R-:W2:Y:S04]  /*1c320*/  LDL.64 R226, [R1+0x120] ;  /* 0x0001200001e27983 */ /* 0x000ea80000100a00 */
[----:B------:R0:W2:Y:S02]  /*1c330*/  LDG.E.U16 R91, desc[UR14][R30.64] ;  /* 0x0000000e1e5b7981 */ /* 0x0000a4000c1e1500 */
[----:B0-----:R-:W-:Y:S02]  /*1c340*/  F2FP.F16.F32.PACK_AB R30, R44, R45 ;  /* 0x0000002d2c1e723e */ /* 0x001fe400000000ff */
[----:B------:R-:W-:Y:S01]  /*1c350*/  F2FP.F16.F32.PACK_AB R31, R34, R33 ;  /* 0x00000021221f723e */ /* 0x000fe200000000ff */
[----:B---3--:R-:W-:-:S02]  /*1c360*/  IMAD.WIDE R44, R2, 0x2, R210 ;  /* 0x00000002022c7825 */ /* 0x008fc400078e02d2 */
[----:B------:R-:W3:Y:S02]  /*1c370*/  LDL.64 R210, [R1+0xa0] ;  /* 0x0000a00001d27983 */ /* 0x000ee40000100a00 */
[----:B------:R-:W-:Y:S01]  /*1c380*/  FMUL R35, R35, 1.4426950216293334961 ;  /* 0x3fb8aa3b23237820 */ /* 0x000fe20000400000 */
[----:B------:R-:W-:Y:S01]  /*1c390*/  FMUL R36, R36, 1.4426950216293334961 ;  /* 0x3fb8aa3b24247820 */ /* 0x000fe20000400000 */
[----:B------:R-:W-:Y:S01]  /*1c3a0*/  FADD R143, R34, R143 ;  /* 0x0000008f228f7221 */ /* 0x000fe20000000000 */
[----:B------:R-:W-:Y:S01]  /*1c3b0*/  MUFU.EX2 R37, R37 ;  /* 0x0000002500257308 */ /* 0x000fe20000000800 */
[----:B------:R-:W3:Y:S01]  /*1c3c0*/  LDG.E.U16 R90, desc[UR14][R44.64] ;  /* 0x0000000e2c5a7981 */ /* 0x000ee2000c1e1500 */
[----:B----4-:R-:W-:-:S06]  /*1c3d0*/  IMAD.WIDE R32, R2, 0x2, R144 ;  /* 0x0000000202207825 */ /* 0x010fcc00078e0290 */
[----:B------:R-:W0:Y:S01]  /*1c3e0*/  MUFU.EX2 R35, R35 ;  /* 0x0000002300237308 */ /* 0x000e220000000800 */
[----:B------:R-:W4:Y:S07]  /*1c3f0*/  LDL.64 R144, [R1+0x60] ;  /* 0x0000600001907983 */ /* 0x000f2e0000100a00 */
[----:B------:R-:W1:Y:S01]  /*1c400*/  MUFU.EX2 R36, R36 ;  /* 0x0000002400247308 */ /* 0x000e620000000800 */
[----:B------:R-:W-:Y:S01]  /*1c410*/  FADD R34, R93, -R133 ;  /* 0x800000855d227221 */ /* 0x000fe20000000000 */
[----:B------:R-:W4:Y:S04]  /*1c420*/  LDL.64 R44, [R1+0x410] ;  /* 0x00041000012c7983 */ /* 0x000f280000100a00 */
[----:B------:R1:W4:Y:S02]  /*1c430*/  LDG.E.U16 R93, desc[UR14][R32.64] ;  /* 0x0000000e205d7981 */ /* 0x000324000c1e1500 */
[----:B------:R-:W1:Y:S01]  /*1c440*/  MUFU.EX2 R38, R38 ;  /* 0x0000002600267308 */ /* 0x000e620000000800 */
[----:B0-----:R-:W-:Y:S01]  /*1c450*/  FADD R143, R35, R143 ;  /* 0x0000008f238f7221 */ /* 0x001fe20000000000 */
[----:B------:R-:W-:-:S03]  /*1c460*/  FMUL R173, R34, 1.4426950216293334961 ;  /* 0x3fb8aa3b22ad7820 */ /* 0x000fc60000400000 */
[C---:B-1----:R-:W-:Y:S01]  /*1c470*/  FADD R143, R36.reuse, R143 ;  /* 0x0000008f248f7221 */ /* 0x042fe20000000000 */
[----:B------:R-:W-:Y:S01]  /*1c480*/  F2FP.F16.F32.PACK_AB R32, R36, R35 ;  /* 0x000000232420723e */ /* 0x000fe200000000ff */
[----:B------:R-:W-:-:S04]  /*1c490*/  FADD R36, R92, -R133 ;  /* 0x800000855c247221 */ /* 0x000fc80000000000 */
[----:B------:R-:W-:Y:S01]  /*1c4a0*/  FMUL R201, R36, 1.4426950216293334961 ;  /* 0x3fb8aa3b24c97820 */ /* 0x000fe20000400000 */
[----:B------:R-:W-:Y:S01]  /*1c4b0*/  FADD R36, R95, -R133 ;  /* 0x800000855f247221 */ /* 0x000fe20000000000 */
[----:B------:R-:W-:Y:S01]  /*1c4c0*/  FADD R143, R37, R143 ;  /* 0x0000008f258f7221 */ /* 0x000fe20000000000 */
[----:B------:R-:W-:-:S03]  /*1c4d0*/  F2FP.F16.F32.PACK_AB R33, R38, R37 ;  /* 0x000000252621723e */ /* 0x000fc600000000ff */
[----:B------:R-:W-:Y:S01]  /*1c4e0*/  FADD R143, R38, R143 ;  /* 0x0000008f268f7221 */ /* 0x000fe20000000000 */
[----:B------:R-:W-:Y:S01]  /*1c4f0*/  FADD R38, R94, -R133 ;  /* 0x800000855e267221 */ /* 0x000fe20000000000 */
[----:B--2---:R-:W-:-:S04]  /*1c500*/  IMAD.WIDE R34, R2, 0x2, R226 ;  /* 0x0000000202227825 */ /* 0x004fc800078e02e2 */
[----:B------:R-:W-:Y:S01]  /*1c510*/  FMUL R39, R39, 1.4426950216293334961 ;  /* 0x3fb8aa3b27277820 */ /* 0x000fe20000400000 */
[----:B------:R-:W-:Y:S01]  /*1c520*/  MUFU.EX2 R40, R40 ;  /* 0x0000002800287308 */ /* 0x000fe20000000800 */
[----:B------:R-:W2:Y:S04]  /*1c530*/  LDL.64 R226, [R1+0x318] ;  /* 0x0003180001e27983 */ /* 0x000ea80000100a00 */
[----:B------:R0:W2:Y:S02]  /*1c540*/  LDG.E.U16 R92, desc[UR14][R34.64] ;  /* 0x0000000e225c7981 */ /* 0x0000a4000c1e1500 */
[----:B0-----:R-:W-:-:S04]  /*1c550*/  IMAD.WIDE R34, R2, 0x2, R204 ;  /* 0x0000000202227825 */ /* 0x001fc800078e02cc */
[----:B------:R-:W-:Y:S01]  /*1c560*/  FMUL R204, R36, 1.4426950216293334961 ;  /* 0x3fb8aa3b24cc7820 */ /* 0x000fe20000400000 */
[----:B------:R-:W0:Y:S08]  /*1c570*/  MUFU.EX2 R39, R39 ;  /* 0x0000002700277308 */ /* 0x000e300000000800 */
[----:B------:R-:W1:Y:S01]  /*1c580*/  MUFU.EX2 R41, R41 ;  /* 0x0000002900297308 */ /* 0x000e620000000800 */
[----:B---3--:R-:W-:-:S07]  /*1c590*/  IMAD.WIDE R36, R2, 0x2, R210 ;  /* 0x0000000202247825 */ /* 0x008fce00078e02d2 */
[----:B------:R-:W3:Y:S01]  /*1c5a0*/  MUFU.EX2 R42, R42 ;  /* 0x0000002a002a7308 */ /* 0x000ee20000000800 */
[----:B------:R4:W2:Y:S07]  /*1c5b0*/  LDG.E.U16 R94, desc[UR14][R36.64] ;  /* 0x0000000e245e7981 */ /* 0x0008ae000c1e1500 */
[----:B------:R-:W0:Y:S08]  /*1c5c0*/  MUFU.EX2 R43, R43 ;  /* 0x0000002b002b7308 */ /* 0x000e300000000800 */
[----:B------:R-:W1:Y:S01]  /*1c5d0*/  MUFU.EX2 R46, R46 ;  /* 0x0000002e002e7308 */ /* 0x000e620000000800 */
[----:B----4-:R-:W-:-:S07]  /*1c5e0*/  IMAD.WIDE R36, R2, 0x2, R144 ;  /* 0x0000000202247825 */ /* 0x010fce00078e0290 */
[----:B------:R-:W4:Y:S01]  /*1c5f0*/  MUFU.EX2 R47, R47 ;  /* 0x0000002f002f7308 */ /* 0x000f220000000800 */
[----:B------:R-:W2:Y:S01]  /*1c600*/  LDL.64 R144, [R1+0x3d8] ;  /* 0x0003d80001907983 */ /* 0x000ea20000100a00 */
[----:B0-----:R-:W-:Y:S01]  /*1c610*/  FADD R143, R39, R143 ;  /* 0x0000008f278f7221 */ /* 0x001fe20000000000 */
[----:B------:R-:W-:Y:S02]  /*1c620*/  FMUL R205, R38, 1.4426950216293334961 ;  /* 0x3fb8aa3b26cd7820 */ /* 0x000fe40000400000 */
[----:B------:R0:W2:Y:S01]  /*1c630*/  LDG.E.U16 R95, desc[UR14][R34.64] ;  /* 0x0000000e225f7981 */ /* 0x0000a2000c1e1500 */
[----:B------:R-:W-:-:S04]  /*1c640*/  FADD R143, R40, R143 ;  /* 0x0000008f288f7221 */ /* 0x000fc80000000000 */
[----:B-1----:R-:W-:Y:S01]  /*1c650*/  FADD R143, R41, R143 ;  /* 0x0000008f298f7221 */ /* 0x002fe20000000000 */
[----:B------:R-:W1:Y:S03]  /*1c660*/  MUFU.EX2 R49, R49 ;  /* 0x0000003100317308 */ /* 0x000e660000000800 */
[----:B---3--:R-:W-:-:S04]  /*1c670*/  FADD R143, R42, R143 ;  /* 0x0000008f2a8f7221 */ /* 0x008fc80000000000 */
[----:B------:R-:W-:Y:S01]  /*1c680*/  FADD R143, R43, R143 ;  /* 0x0000008f2b8f7221 */ /* 0x000fe20000000000 */
[----:B------:R-:W3:Y:S01]  /*1c690*/  MUFU.EX2 R50, R50 ;  /* 0x0000003200327308 */ /* 0x000ee20000000800 */
[----:B------:R-:W-:Y:S02]  /*1c6a0*/  FADD R38, R97, -R133 ;  /* 0x8000008561267221 */ /* 0x000fe40000000000 */
[----:B------:R-:W-:Y:S01]  /*1c6b0*/  FADD R143, R46, R143 ;  /* 0x0000008f2e8f7221 */ /* 0x000fe20000000000 */
[----:B0-----:R-:W-:Y:S01]  /*1c6c0*/  F2FP.F16.F32.PACK_AB R34, R40, R39 ;  /* 0x000000272822723e */ /* 0x001fe200000000ff */
[----:B------:R-:W-:Y:S01]  /*1c6d0*/  FMUL R211, R38, 1.4426950216293334961 ;  /* 0x3fb8aa3b26d37820 */ /* 0x000fe20000400000 */
[----:B------:R-:W-:-:S04]  /*1c6e0*/  IMAD.WIDE R38, R2, 0x2, R44 ;  /* 0x0000000202267825 */ /* 0x000fc800078e022c */
[----:B----4-:R-:W-:Y:S01]  /*1c6f0*/  FADD R143, R47, R143 ;  /* 0x0000008f2f8f7221 */ /* 0x010fe20000000000 */
[----:B------:R-:W-:Y:S01]  /*1c700*/  FADD R40, R96, -R133 ;  /* 0x8000008560287221 */ /* 0x000fe20000000000 */
[----:B------:R0:W-:Y:S08]  /*1c710*/  MUFU.EX2 R131, R142 ;  /* 0x0000008e00837308 */ /* 0x0001f00000000800 */
[----:B------:R-:W4:Y:S01]  /*1c720*/  MUFU.EX2 R51, R51 ;  /* 0x0000003300337308 */ /* 0x000f220000000800 */
[----:B------:R-:W-:Y:S01]  /*1c730*/  FADD R143, R48, R143 ;  /* 0x0000008f308f7221 */ /* 0x000fe20000000000 */
[----:B------:R-:W2:Y:S03]  /*1c740*/  LDG.E.U16 R96, desc[UR14][R38.64] ;  /* 0x0000000e26607981 */ /* 0x000ea6000c1e1500 */
[----:B-1----:R-:W-:-:S03]  /*1c750*/  FADD R143, R49, R143 ;  /* 0x0000008f318f7221 */ /* 0x002fc60000000000 */
[----:B------:R-:W1:Y:S01]  /*1c760*/  MUFU.EX2 R52, R52 ;  /* 0x0000003400347308 */ /* 0x000e620000000800 */
[----:B---3--:R-:W-:Y:S01]  /*1c770*/  FADD R44, R50, R143 ;  /* 0x0000008f322c7221 */ /* 0x008fe20000000000 */
[----:B------:R-:W-:Y:S01]  /*1c780*/  F2FP.F16.F32.PACK_AB R22, R230, R231 ;  /* 0x000000e7e616723e */ /* 0x000fe200000000ff */
[----:B0-----:R-:W3:Y:S04]  /*1c790*/  LDL.64 R142, [R1+0x298] ;  /* 0x00029800018e7983 */ /* 0x001ee80000100a00 */
[----:B------:R-:W3:Y:S01]  /*1c7a0*/  LDL.64 R230, [R1+0x358] ;  /* 0x0003580001e67983 */ /* 0x000ee20000100a00 */
[----:B------:R-:W-:Y:S01]  /*1c7b0*/  F2FP.F16.F32.PACK_AB R35, R42, R41 ;  /* 0x000000292a23723e */ /* 0x000fe200000000ff */
[----:B------:R-:W-:Y:S01]  /*1c7c0*/  FADD R42, R99, -R133 ;  /* 0x80000085632a7221 */ /* 0x000fe20000000000 */
[----:B----4-:R-:W-:Y:S01]  /*1c7d0*/  FADD R44, R51, R44 ;  /* 0x0000002c332c7221 */ /* 0x010fe20000000000 */
[----:B------:R0:W4:Y:S02]  /*1c7e0*/  LDG.E.U16 R97, desc[UR14][R36.64] ;  /* 0x0000000e24617981 */ /* 0x000124000c1e1500 */
[----:B0-----:R-:W-:-:S02]  /*1c7f0*/  F2FP.F16.F32.PACK_AB R37, R48, R47 ;  /* 0x0000002f3025723e */ /* 0x001fc400000000ff */
[----:B------:R-:W-:Y:S02]  /*1c800*/  F2FP.F16.F32.PACK_AB R36, R46, R43 ;  /* 0x0000002b2e24723e */ /* 0x000fe400000000ff */
[----:B------:R-:W3:Y:S01]  /*1c810*/  LDL.64 R46, [R1+0x1d8] ;  /* 0x0001d800012e7983 */ /* 0x000ee20000100a00 */
[----:B--2---:R-:W-:-:S03]  /*1c820*/  IMAD.WIDE R38, R2, 0x2, R144 ;  /* 0x0000000202267825 */ /* 0x004fc600078e0290 */
[----:B------:R-:W2:Y:S04]  /*1c830*/  LDL.64 R144, [R1+0x2d8] ;  /* 0x0002d80001907983 */ /* 0x000ea80000100a00 */
[----:B------:R0:W4:Y:S02]  /*1c840*/  LDG.E.U16 R99, desc[UR14][R38.64] ;  /* 0x0000000e26637981 */ /* 0x000124000c1e1500 */
[----:B0-----:R-:W-:Y:S02]  /*1c850*/  F2FP.F16.F32.PACK_AB R38, R50, R49 ;  /* 0x000000313226723e */ /* 0x001fe400000000ff */
[----:B-1----:R-:W-:Y:S01]  /*1c860*/  F2FP.F16.F32.PACK_AB R39, R52, R51 ;  /* 0x000000333427723e */ /* 0x002fe200000000ff */
[----:B------:R-:W4:Y:S04]  /*1c870*/  LDL.64 R48, [R1+0x218] ;  /* 0x0002180001307983 */ /* 0x000f280000100a00 */
[----:B------:R-:W4:Y:S01]  /*1c880*/  LDL.64 R50, [R1+0x258] ;  /* 0x0002580001327983 */ /* 0x000f220000100a00 */
[----:B------:R-:W-:-:S04]  /*1c890*/  FMUL R40, R40, 1.4426950216293334961 ;  /* 0x3fb8aa3b28287820 */ /* 0x000fc80000400000 */
[----:B------:R0:W-:Y:S01]  /*1c8a0*/  MUFU.EX2 R214, R40 ;  /* 0x0000002800d67308 */ /* 0x0001e20000000800 */
[----:B------:R-:W-:Y:S01]  /*1c8b0*/  F2FP.F16.F32.PACK_AB R25, R217, R221 ;  /* 0x000000ddd919723e */ /* 0x000fe200000000ff */
[--C-:B------:R-:W-:Y:S01]  /*1c8c0*/  FADD R217, R98, -R133.reuse ;  /* 0x8000008562d97221 */ /* 0x100fe20000000000 */
[----:B------:R-:W-:Y:S01]  /*1c8d0*/  FADD R100, R100, -R133 ;  /* 0x8000008564647221 */ /* 0x000fe20000000000 */
[----:B0-----:R-:W-:Y:S02]  /*1c8e0*/  IMAD.WIDE R40, R2, 0x2, R250 ;  /* 0x0000000202287825 */ /* 0x001fe400078e02fa */
[----:B------:R-:W4:Y:S04]  /*1c8f0*/  LDL.64 R250, [R1+0x198] ;  /* 0x0001980001fa7983 */ /* 0x000f280000100a00 */
[----:B------:R0:W4:Y:S01]  /*1c900*/  LDG.E.U16 R98, desc[UR14][R40.64] ;  /* 0x0000000e28627981 */ /* 0x000122000c1e1500 */
[----:B------:R-:W-:Y:S01]  /*1c910*/  FMUL R221, R100, 1.4426950216293334961 ;  /* 0x3fb8aa3b64dd7820 */ /* 0x000fe20000400000 */
[----:B0-----:R-:W-:-:S05]  /*1c920*/  IMAD.WIDE R40, R2, 0x2, R226 ;  /* 0x0000000202287825 */ /* 0x001fca00078e02e2 */
[----:B------:R-:W4:Y:S01]  /*1c930*/  LDG.E.U16 R100, desc[UR14][R40.64] ;  /* 0x0000000e28647981 */ /* 0x000f22000c1e1500 */
[----:B------:R-:W-:Y:S01]  /*1c940*/  FADD R223, R101, -R133 ;  /* 0x8000008565df7221 */ /* 0x000fe20000000000 */
[----:B------:R-:W-:Y:S01]  /*1c950*/  FMUL R42, R42, 1.4426950216293334961 ;  /* 0x3fb8aa3b2a2a7820 */ /* 0x000fe20000400000 */
[----:B------:R-:W-:-:S03]  /*1c960*/  FADD R44, R52, R44 ;  /* 0x0000002c342c7221 */ /* 0x000fc60000000000 */
[----:B------:R3:W-:Y:S02]  /*1c970*/  MUFU.EX2 R52, R42 ;  /* 0x0000002a00347308 */ /* 0x0007e40000000800 */
[----:B---3--:R-:W-:-:S05]  /*1c980*/  IMAD.WIDE R42, R2, 0x2, R230 ;  /* 0x00000002022a7825 */ /* 0x008fca00078e02e6 */
[----:B------:R0:W3:Y:S01]  /*1c990*/  LDG.E.U16 R210, desc[UR14][R42.64] ;  /* 0x0000000e2ad27981 */ /* 0x0000e2000c1e1500 */
[--C-:B------:R-:W-:Y:S01]  /*1c9a0*/  FADD R227, R103, -R133.reuse ;  /* 0x8000008567e37221 */ /* 0x100fe20000000000 */
[--C-:B0-----:R-:W-:Y:S01]  /*1c9b0*/  FADD R42, R102, -R133.reuse ;  /* 0x80000085662a7221 */ /* 0x101fe20000000000 */
[----:B------:R-:W-:Y:S01]  /*1c9c0*/  FADD R228, R104, -R133 ;  /* 0x8000008568e47221 */ /* 0x000fe20000000000 */
[C---:B--2---:R-:W-:Y:S02]  /*1c9d0*/  IMAD.WIDE R40, R2.reuse, 0x2, R144 ;  /* 0x0000000202287825 */ /* 0x044fe400078e0290 */
[----:B------:R-:W2:Y:S04]  /*1c9e0*/  LDL.64 R144, [R1+0x158] ;  /* 0x0001580001907983 */ /* 0x000ea80000100a00 */
[----:B------:R0:W3:Y:S02]  /*1c9f0*/  LDG.E.U16 R101, desc[UR14][R40.64] ;  /* 0x0000000e28657981 */ /* 0x0000e4000c1e1500 */
[----:B0-----:R-:W-:-:S02]  /*1ca00*/  IMAD.WIDE R40, R2, 0x2, R142 ;  /* 0x0000000202287825 */ /* 0x001fc400078e028e */
[----:B------:R-:W3:Y:S04]  /*1ca10*/  LDL.64 R142, [R1+0x118] ;  /* 0x00011800018e7983 */ /* 0x000ee80000100a00 */
[----:B------:R4:W3:Y:S02]  /*1ca20*/  LDG.E.U16 R102, desc[UR14][R40.64] ;  /* 0x0000000e28667981 */ /* 0x0008e4000c1e1500 */
[C---:B----4-:R-:W-:Y:S02]  /*1ca30*/  IMAD.WIDE R40, R2.reuse, 0x2, R50 ;  /* 0x0000000202287825 */ /* 0x050fe400078e0232 */
[----:B------:R-:W4:Y:S04]  /*1ca40*/  LDL.64 R50, [R1+0xd8] ;  /* 0x0000d80001327983 */ /* 0x000f280000100a00 */
[----:B------:R0:W4:Y:S02]  /*1ca50*/  LDG.E.U16 R103, desc[UR14][R40.64] ;  /* 0x0000000e28677981 */ /* 0x000124000c1e1500 */
[----:B0-----:R-:W-:-:S02]  /*1ca60*/  IMAD.WIDE R40, R2, 0x2, R48 ;  /* 0x0000000202287825 */ /* 0x001fc400078e0230 */
[----:B------:R-:W4:Y:S04]  /*1ca70*/  LDL.64 R48, [R1+0x98] ;  /* 0x0000980001307983 */ /* 0x000f280000100a00 */
[----:B------:R0:W4:Y:S02]  /*1ca80*/  LDG.E.U16 R104, desc[UR14][R40.64] ;  /* 0x0000000e28687981 */ /* 0x000124000c1e1500 */
[----:B0-----:R-:W-:Y:S02]  /*1ca90*/  IMAD.WIDE R40, R2, 0x2, R46 ;  /* 0x0000000202287825 */ /* 0x001fe400078e022e */
[----:B------:R-:W4:Y:S02]  /*1caa0*/  LDL.64 R46, [R1+0x58] ;  /* 0x00005800012e7983 */ /* 0x000f240000100a00 */
[----:B------:R-:W-:-:S04]  /*1cab0*/  FMUL R42, R42, 1.4426950216293334961 ;  /* 0x3fb8aa3b2a2a7820 */ /* 0x000fc80000400000 */
[----:B------:R0:W-:Y:S01]  /*1cac0*/  MUFU.EX2 R226, R42 ;  /* 0x0000002a00e27308 */ /* 0x0001e20000000800 */
[--C-:B------:R-:W-:Y:S01]  /*1cad0*/  FADD R231, R106, -R133.reuse ;  /* 0x800000856ae77221 */ /* 0x100fe20000000000 */
[--C-:B------:R-:W-:Y:S01]  /*1cae0*/  FADD R117, R117, -R133.reuse ;  /* 0x8000008575757221 */ /* 0x100fe20000000000 */
[----:B0-----:R-:W-:Y:S02]  /*1caf0*/  FADD R42, R105, -R133 ;  /* 0x80000085692a7221 */ /* 0x001fe40000000000 */
[----:B------:R0:W4:Y:S01]  /*1cb00*/  LDG.E.U16 R105, desc[UR14][R40.64] ;  /* 0x0000000e28697981 */ /* 0x000122000c1e1500 */
[----:B------:R-:W-:Y:S01]  /*1cb10*/  F2FP.F16.F32.PACK_AB R21, R233, R236 ;  /* 0x000000ece915723e */ /* 0x000fe200000000ff */
[----:B0-----:R-:W-:-:S04]  /*1cb20*/  IMAD.WIDE R40, R2, 0x2, R250 ;  /* 0x0000000202287825 */ /* 0x001fc800078e02fa */
[----:B------:R-:W-:Y:S01]  /*1cb30*/  FMUL R117, R117, 1.4426950216293334961 ;  /* 0x3fb8aa3b75757820 */ /* 0x000fe20000400000 */
[----:B------:R2:W4:Y:S01]  /*1cb40*/  LDG.E.U16 R106, desc[UR14][R40.64] ;  /* 0x0000000e286a7981 */ /* 0x000522000c1e1500 */
[----:B------:R-:W-:-:S03]  /*1cb50*/  FADD R233, R107, -R133 ;  /* 0x800000856be97221 */ /* 0x000fc60000000000 */
[----:B-----5:R-:W-:Y:S01]  /*1cb60*/  STS.U16 [R137+UR7+0x18000], R248 ;  /* 0x018000f889007988 */ /* 0x020fe20008000407 */
[----:B------:R-:W-:-:S03]  /*1cb70*/  FADD R116, R116, -R133 ;  /* 0x8000008574747221 */ /* 0x000fc60000000000 */
        /* <DEDUP_REMOVED lines=15> */
[----:B------:R-:W-:Y:S01]  /*1cc70*/  FMUL R116, R116, 1.4426950216293334961 ;  /* 0x3fb8aa3b74747820 */ /* 0x000fe20000400000 */
[----:B------:R-:W-:-:S04]  /*1cc80*/  FMUL R42, R42, 1.4426950216293334961 ;  /* 0x3fb8aa3b2a2a7820 */ /* 0x000fc80000400000 */
[----:B------:R0:W-:Y:S01]  /*1cc90*/  MUFU.EX2 R230, R42 ;  /* 0x0000002a00e67308 */ /* 0x0001e20000000800 */
[----:B------:R-:W-:Y:S01]  /*1cca0*/  F2FP.F16.F32.PACK_AB R20, R238, R240 ;  /* 0x000000f0ee14723e */ /* 0x000fe200000000ff */
[--C-:B------:R-:W-:Y:S01]  /*1ccb0*/  FADD R238, R109, -R133.reuse ;  /* 0x800000856dee7221 */ /* 0x100fe20000000000 */
[--C-:B0-----:R-:W-:Y:S01]  /*1ccc0*/  FADD R42, R108, -R133.reuse ;  /* 0x800000856c2a7221 */ /* 0x101fe20000000000 */
[----:B------:R-:W-:-:S03]  /*1ccd0*/  FADD R240, R110, -R133 ;  /* 0x800000856ef07221 */ /* 0x000fc60000000000 */
[----:B------:R-:W-:-:S04]  /*1cce0*/  FMUL R42, R42, 1.4426950216293334961 ;  /* 0x3fb8aa3b2a2a7820 */ /* 0x000fc80000400000 */
[----:B------:R0:W-:Y:S02]  /*1ccf0*/  MUFU.EX2 R236, R42 ;  /* 0x0000002a00ec7308 */ /* 0x0001e40000000800 */
[----:B0-----:R-:W-:Y:S01]  /*1cd00*/  FADD R42, R111, -R133 ;  /* 0x800000856f2a7221 */ /* 0x001fe20000000000 */
[----:B--2---:R-:W-:-:S05]  /*1cd10*/  IMAD.WIDE R40, R2, 0x2, R144 ;  /* 0x0000000202287825 */ /* 0x004fca00078e0290 */
[----:B------:R3:W2:Y:S02]  /*1cd20*/  LDG.E.U16 R107, desc[UR14][R40.64] ;  /* 0x0000000e286b7981 */ /* 0x0006a4000c1e1500 */
[----:B---3--:R-:W-:Y:S02]  /*1cd30*/  IMAD.WIDE R40, R2, 0x2, R142 ;  /* 0x0000000202287825 */ /* 0x008fe400078e028e */
[----:B------:R0:W-:Y:S03]  /*1cd40*/  MUFU.EX2 R142, R117 ;  /* 0x00000075008e7308 */ /* 0x0001e60000000800 */
[----:B------:R4:W3:Y:S01]  /*1cd50*/  LDG.E.U16 R108, desc[UR14][R40.64] ;  /* 0x0000000e286c7981 */ /* 0x0008e2000c1e1500 */
[----:B0-----:R-:W-:-:S05]  /*1cd60*/  LOP3.LUT R117, R137, 0x10, RZ, 0x3c, !PT ;  /* 0x0000001089757812 */ /* 0x001fca00078e3cff */
[----:B------:R-:W-:Y:S04]  /*1cd70*/  STS.U16 [R117+UR7+0x18080], R220 ;  /* 0x018080dc75007988 */ /* 0x000fe80008000407 */
[----:B------:R-:W-:Y:S04]  /*1cd80*/  STS.U16 [R117+UR7+0x18480], R219 ;  /* 0x018480db75007988 */ /* 0x000fe80008000407 */
[----:B------:R-:W-:Y:S04]  /*1cd90*/  STS.U16 [R117+UR7+0x18880], R218 ;  /* 0x018880da75007988 */ /* 0x000fe80008000407 */
[----:B------:R-:W-:Y:S04]  /*1cda0*/  STS.U16 [R117+UR7+0x18c80], R216 ;  /* 0x018c80d875007988 */ /* 0x000fe80008000407 */
[----:B------:R-:W-:Y:S04]  /*1cdb0*/  STS.U16 [R117+UR7+0x19080], R215 ;  /* 0x019080d775007988 */ /* 0x000fe80008000407 */
[----:B------:R-:W-:Y:S04]  /*1cdc0*/  STS.U16 [R117+UR7+0x19480], R213 ;  /* 0x019480d575007988 */ /* 0x000fe80008000407 */
[----:B------:R-:W-:Y:S01]  /*1cdd0*/  STS.U16 [R117+UR7+0x19880], R212 ;  /* 0x019880d475007988 */ /* 0x000fe20008000407 */
[----:B------:R0:W-:Y:S03]  /*1cde0*/  MUFU.EX2 R143, R116 ;  /* 0x00000074008f7308 */ /* 0x0001e60000000800 */
        /* <DEDUP_REMOVED lines=18> */
[----:B----4-:R-:W-:-:S03]  /*1cf10*/  IMAD.WIDE R40, R2, 0x2, R50 ;  /* 0x0000000202287825 */ /* 0x010fc600078e0232 */
        /* <DEDUP_REMOVED lines=9> */
[----:B------:R0:W4:Y:S04]  /*1cfb0*/  LDG.E.U16 R109, desc[UR14][R40.64] ;  /* 0x0000000e286d7981 */ /* 0x000128000c1e1500 */
[----:B------:R-:W-:Y:S04]  /*1cfc0*/  STS.U16 [R117+UR7+0x18180], R156 ;  /* 0x0181809c75007988 */ /* 0x000fe80008000407 */
[----:B------:R-:W-:Y:S01]  /*1cfd0*/  STS.U16 [R117+UR7+0x18580], R157 ;  /* 0x0185809d75007988 */ /* 0x000fe20008000407 */
[----:B0-----:R-:W-:-:S03]  /*1cfe0*/  IMAD.WIDE R40, R2, 0x2, R48 ;  /* 0x0000000202287825 */ /* 0x001fc600078e0230 */
[----:B------:R-:W-:Y:S04]  /*1cff0*/  STS.U16 [R117+UR7+0x18980], R158 ;  /* 0x0189809e75007988 */ /* 0x000fe80008000407 */
[----:B------:R-:W-:Y:S04]  /*1d000*/  STS.U16 [R117+UR7+0x18d80], R159 ;  /* 0x018d809f75007988 */ /* 0x000fe80008000407 */
[----:B------:R-:W-:Y:S04]  /*1d010*/  STS.U16 [R117+UR7+0x19180], R160 ;  /* 0x019180a075007988 */ /* 0x000fe80008000407 */
[----:B------:R-:W-:Y:S04]  /*1d020*/  STS.U16 [R117+UR7+0x19580], R161 ;  /* 0x019580a175007988 */ /* 0x000fe80008000407 */
[----:B------:R0:W2:Y:S04]  /*1d030*/  LDG.E.U16 R110, desc[UR14][R40.64] ;  /* 0x0000000e286e7981 */ /* 0x0000a8000c1e1500 */
[----:B------:R-:W-:Y:S04]  /*1d040*/  STS.U16 [R117+UR7+0x19980], R162 ;  /* 0x019980a275007988 */ /* 0x000fe80008000407 */
[----:B------:R-:W-:Y:S01]  /*1d050*/  STS.U16 [R117+UR7+0x19d80], R163 ;  /* 0x019d80a375007988 */ /* 0x000fe20008000407 */
[----:B0-----:R-:W-:-:S03]  /*1d060*/  IMAD.WIDE R40, R2, 0x2, R46 ;  /* 0x0000000202287825 */ /* 0x001fc600078e022e */
[----:B------:R-:W-:Y:S04]  /*1d070*/  STS.U16 [R117+UR7+0x1a180], R164 ;  /* 0x01a180a475007988 */ /* 0x000fe80008000407 */
[----:B------:R-:W-:Y:S04]  /*1d080*/  STS.U16 [R117+UR7+0x1a580], R165 ;  /* 0x01a580a575007988 */ /* 0x000fe80008000407 */
[----:B------:R-:W-:Y:S04]  /*1d090*/  STS.U16 [R117+UR7+0x1a980], R166 ;  /* 0x01a980a675007988 */ /* 0x000fe80008000407 */
[----:B------:R0:W-:Y:S04]  /*1d0a0*/  STS.U16 [R117+UR7+0x1ad80], R0 ;  /* 0x01ad800075007988 */ /* 0x0001e80008000407 */
[----:B------:R1:W2:Y:S04]  /*1d0b0*/  LDG.E.U16 R111, desc[UR14][R40.64] ;  /* 0x0000000e286f7981 */ /* 0x0002a8000c1e1500 */
[----:B0-----:R-:W2:Y:S01]  /*1d0c0*/  LDL.LU R0, [R1+0x50] ;  /* 0x0000500001007983 */ /* 0x001ea20000300800 */
[----:B------:R-:W0:Y:S08]  /*1d0d0*/  MUFU.EX2 R53, R53 ;  /* 0x0000003500357308 */ /* 0x000e300000000800 */
[----:B------:R-:W1:Y:S08]  /*1d0e0*/  MUFU.EX2 R54, R54 ;  /* 0x0000003600367308 */ /* 0x000e700000000800 */
[----:B------:R-:W1:Y:S01]  /*1d0f0*/  MUFU.EX2 R55, R55 ;  /* 0x0000003700377308 */ /* 0x000e620000000800 */
[----:B0-----:R-:W-:-:S07]  /*1d100*/  FADD R44, R53, R44 ;  /* 0x0000002c352c7221 */ /* 0x001fce0000000000 */
[----:B------:R-:W0:Y:S01]  /*1d110*/  MUFU.EX2 R56, R56 ;  /* 0x0000003800387308 */ /* 0x000e220000000800 */
[----:B-1----:R-:W-:-:S07]  /*1d120*/  FADD R44, R54, R44 ;  /* 0x0000002c362c7221 */ /* 0x002fce0000000000 */
[----:B------:R-:W1:Y:S01]  /*1d130*/  MUFU.EX2 R57, R57 ;  /* 0x0000003900397308 */ /* 0x000e620000000800 */
[----:B------:R-:W-:-:S07]  /*1d140*/  FADD R44, R55, R44 ;  /* 0x0000002c372c7221 */ /* 0x000fce0000000000 */
        /* <DEDUP_REMOVED lines=12> */
[----:B------:R-:W3:Y:S01]  /*1d210*/  MUFU.EX2 R64, R64 ;  /* 0x0000004000407308 */ /* 0x000ee20000000800 */
[----:B0-----:R-:W-:-:S07]  /*1d220*/  FADD R45, R62, R44 ;  /* 0x0000002c3e2d7221 */ /* 0x001fce0000000000 */
[----:B------:R-:W0:Y:S01]  /*1d230*/  MUFU.EX2 R65, R65 ;  /* 0x0000004100417308 */ /* 0x000e220000000800 */
[----:B-1----:R-:W-:-:S07]  /*1d240*/  FADD R45, R63, R45 ;  /* 0x0000002d3f2d7221 */ /* 0x002fce0000000000 */
[----:B------:R-:W1:Y:S01]  /*1d250*/  MUFU.EX2 R66, R66 ;  /* 0x0000004200427308 */ /* 0x000e620000000800 */
[----:B---3--:R-:W-:-:S07]  /*1d260*/  FADD R46, R64, R45 ;  /* 0x0000002d402e7221 */ /* 0x008fce0000000000 */
[----:B------:R-:W3:Y:S01]  /*1d270*/  MUFU.EX2 R67, R67 ;  /* 0x0000004300437308 */ /* 0x000ee20000000800 */
[----:B0-----:R-:W-:-:S07]  /*1d280*/  FADD R46, R65, R46 ;  /* 0x0000002e412e7221 */ /* 0x001fce0000000000 */
[----:B------:R-:W0:Y:S01]  /*1d290*/  MUFU.EX2 R146, R146 ;  /* 0x0000009200927308 */ /* 0x000e220000000800 */
[----:B-1----:R-:W-:-:S07]  /*1d2a0*/  FADD R47, R66, R46 ;  /* 0x0000002e422f7221 */ /* 0x002fce0000000000 */
[----:B------:R-:W1:Y:S01]  /*1d2b0*/  MUFU.EX2 R172, R172 ;  /* 0x000000ac00ac7308 */ /* 0x000e620000000800 */
[----:B---3--:R-:W-:-:S07]  /*1d2c0*/  FADD R47, R67, R47 ;  /* 0x0000002f432f7221 */ /* 0x008fce0000000000 */
[----:B------:R-:W3:Y:S01]  /*1d2d0*/  MUFU.EX2 R173, R173 ;  /* 0x000000ad00ad7308 */ /* 0x000ee20000000800 */
[----:B------:R-:W-:-:S07]  /*1d2e0*/  FADD R48, R131, R47 ;  /* 0x0000002f83307221 */ /* 0x000fce0000000000 */
[----:B------:R-:W3:Y:S01]  /*1d2f0*/  MUFU.EX2 R201, R201 ;  /* 0x000000c900c97308 */ /* 0x000ee20000000800 */
[----:B0-----:R-:W-:-:S07]  /*1d300*/  FADD R48, R146, R48 ;  /* 0x0000003092307221 */ /* 0x001fce0000000000 */
[----:B------:R-:W0:Y:S01]  /*1d310*/  MUFU.EX2 R204, R204 ;  /* 0x000000cc00cc7308 */ /* 0x000e220000000800 */
[----:B-1----:R-:W-:-:S07]  /*1d320*/  FADD R49, R172, R48 ;  /* 0x00000030ac317221 */ /* 0x002fce0000000000 */
[----:B------:R-:W1:Y:S01]  /*1d330*/  MUFU.EX2 R205, R205 ;  /* 0x000000cd00cd7308 */ /* 0x000e620000000800 */
[----:B---3--:R-:W-:Y:S01]  /*1d340*/  FADD R49, R173, R49 ;  /* 0x00000031ad317221 */ /* 0x008fe20000000000 */
[----:B------:R-:W-:-:S06]  /*1d350*/  FMUL R217, R217, 1.4426950216293334961 ;  /* 0x3fb8aa3bd9d97820 */ /* 0x000fcc0000400000 */
[----:B------:R-:W3:Y:S01]  /*1d360*/  MUFU.EX2 R211, R211 ;  /* 0x000000d300d37308 */ /* 0x000ee20000000800 */
[----:B------:R-:W-:-:S04]  /*1d370*/  FADD R50, R201, R49 ;  /* 0x00000031c9327221 */ /* 0x000fc80000000000 */
[----:B0-----:R-:W-:Y:S01]  /*1d380*/  FADD R50, R204, R50 ;  /* 0x00000032cc327221 */ /* 0x001fe20000000000 */
[----:B------:R-:W-:Y:S02]  /*1d390*/  FMUL R223, R223, 1.4426950216293334961 ;  /* 0x3fb8aa3bdfdf7820 */ /* 0x000fe40000400000 */
[----:B------:R-:W0:Y:S01]  /*1d3a0*/  MUFU.EX2 R217, R217 ;  /* 0x000000d900d97308 */ /* 0x000e220000000800 */
[----:B-1----:R-:W-:Y:S01]  /*1d3b0*/  FADD R51, R205, R50 ;  /* 0x00000032cd337221 */ /* 0x002fe20000000000 */
[----:B------:R-:W-:-:S06]  /*1d3c0*/  FMUL R227, R227, 1.4426950216293334961 ;  /* 0x3fb8aa3be3e37820 */ /* 0x000fcc0000400000 */
[----:B------:R-:W1:Y:S01]  /*1d3d0*/  MUFU.EX2 R221, R221 ;  /* 0x000000dd00dd7308 */ /* 0x000e620000000800 */
[----:B---3--:R-:W-:-:S04]  /*1d3e0*/  FADD R51, R211, R51 ;  /* 0x00000033d3337221 */ /* 0x008fc80000000000 */
[----:B------:R-:W-:-:S03]  /*1d3f0*/  FADD R51, R214, R51 ;  /* 0x00000033d6337221 */ /* 0x000fc60000000000 */
[----:B------:R-:W3:Y:S01]  /*1d400*/  MUFU.EX2 R223, R223 ;  /* 0x000000df00df7308 */ /* 0x000ee20000000800 */
[----:B------:R-:W-:Y:S01]  /*1d410*/  FADD R51, R52, R51 ;  /* 0x0000003334337221 */ /* 0x000fe20000000000 */
[----:B------:R-:W-:-:S03]  /*1d420*/  FMUL R228, R228, 1.4426950216293334961 ;  /* 0x3fb8aa3be4e47820 */ /* 0x000fc60000400000 */
[----:B0-----:R-:W-:-:S03]  /*1d430*/  FADD R51, R217, R51 ;  /* 0x00000033d9337221 */ /* 0x001fc60000000000 */
[----:B------:R-:W0:Y:S01]  /*1d440*/  MUFU.EX2 R227, R227 ;  /* 0x000000e300e37308 */ /* 0x000e220000000800 */
[----:B-1----:R-:W-:Y:S01]  /*1d450*/  FADD R51, R221, R51 ;  /* 0x00000033dd337221 */ /* 0x002fe20000000000 */
[----:B------:R-:W-:-:S06]  /*1d460*/  FMUL R231, R231, 1.4426950216293334961 ;  /* 0x3fb8aa3be7e77820 */ /* 0x000fcc0000400000 */
[----:B------:R-:W1:Y:S01]  /*1d470*/  MUFU.EX2 R228, R228 ;  /* 0x000000e400e47308 */ /* 0x000e620000000800 */
[----:B---3--:R-:W-:Y:S01]  /*1d480*/  FADD R51, R223, R51 ;  /* 0x00000033df337221 */ /* 0x008fe20000000000 */
[----:B------:R-:W-:-:S03]  /*1d490*/  FMUL R233, R233, 1.4426950216293334961 ;  /* 0x3fb8aa3be9e97820 */ /* 0x000fc60000400000 */
[----:B------:R-:W-:-:S03]  /*1d4a0*/  FADD R51, R226, R51 ;  /* 0x00000033e2337221 */ /* 0x000fc60000000000 */
[----:B------:R-:W3:Y:S01]  /*1d4b0*/  MUFU.EX2 R231, R231 ;  /* 0x000000e700e77308 */ /* 0x000ee20000000800 */
[----:B0-----:R-:W-:Y:S01]  /*1d4c0*/  FADD R51, R227, R51 ;  /* 0x00000033e3337221 */ /* 0x001fe20000000000 */
[----:B------:R-:W-:-:S06]  /*1d4d0*/  FMUL R238, R238, 1.4426950216293334961 ;  /* 0x3fb8aa3beeee7820 */ /* 0x000fcc0000400000 */
[----:B------:R-:W0:Y:S01]  /*1d4e0*/  MUFU.EX2 R233, R233 ;  /* 0x000000e900e97308 */ /* 0x000e220000000800 */
[----:B-1----:R-:W-:Y:S01]  /*1d4f0*/  FADD R51, R228, R51 ;  /* 0x00000033e4337221 */ /* 0x002fe20000000000 */
[----:B------:R-:W-:-:S03]  /*1d500*/  FMUL R240, R240, 1.4426950216293334961 ;  /* 0x3fb8aa3bf0f07820 */ /* 0x000fc60000400000 */
[----:B------:R-:W-:-:S03]  /*1d510*/  FADD R51, R230, R51 ;  /* 0x00000033e6337221 */ /* 0x000fc60000000000 */
[----:B------:R-:W1:Y:S01]  /*1d520*/  MUFU.EX2 R238, R238 ;  /* 0x000000ee00ee7308 */ /* 0x000e620000000800 */
[----:B------:R-:W-:Y:S01]  /*1d530*/  FMUL R42, R42, 1.4426950216293334961 ;  /* 0x3fb8aa3b2a2a7820 */ /* 0x000fe20000400000 */
[----:B------:R-:W-:Y:S01]  /*1d540*/  FADD R41, R113, -R133 ;  /* 0x8000008571297221 */ /* 0x000fe20000000000 */
[----:B---3--:R-:W-:Y:S01]  /*1d550*/  FADD R51, R231, R51 ;  /* 0x00000033e7337221 */ /* 0x008fe20000000000 */
[--C-:B------:R-:W-:Y:S01]  /*1d560*/  FADD R112, R112, -R133.reuse ;  /* 0x8000008570707221 */ /* 0x100fe20000000000 */
[----:B------:R-:W-:-:S03]  /*1d570*/  FADD R114, R114, -R133 ;  /* 0x8000008572727221 */ /* 0x000fc60000000000 */
[----:B------:R-:W3:Y:S01]  /*1d580*/  MUFU.EX2 R240, R240 ;  /* 0x000000f000f07308 */ /* 0x000ee20000000800 */
[----:B------:R-:W-:Y:S01]  /*1d590*/  FMUL R41, R41, 1.4426950216293334961 ;  /* 0x3fb8aa3b29297820 */ /* 0x000fe20000400000 */
[--C-:B------:R-:W-:Y:S01]  /*1d5a0*/  FADD R43, R115, -R133.reuse ;  /* 0x80000085732b7221 */ /* 0x100fe20000000000 */
[--C-:B------:R-:W-:Y:S01]  /*1d5b0*/  FADD R118, R118, -R133.reuse ;  /* 0x8000008576767221 */ /* 0x100fe20000000000 */
[--C-:B------:R-:W-:Y:S01]  /*1d5c0*/  FADD R119, R119, -R133.reuse ;  /* 0x8000008577777221 */ /* 0x100fe20000000000 */
[--C-:B------:R-:W-:Y:S01]  /*1d5d0*/  FADD R120, R120, -R133.reuse ;  /* 0x8000008578787221 */ /* 0x100fe20000000000 */
[--C-:B------:R-:W-:Y:S01]  /*1d5e0*/  FADD R121, R121, -R133.reuse ;  /* 0x8000008579797221 */ /* 0x100fe20000000000 */
[--C-:B------:R-:W-:Y:S01]  /*1d5f0*/  FADD R123, R123, -R133.reuse ;  /* 0x800000857b7b7221 */ /* 0x100fe20000000000 */
[----:B------:R-:W1:Y:S01]  /*1d600*/  MUFU.EX2 R113, R42 ;  /* 0x0000002a00717308 */ /* 0x000e620000000800 */
[--C-:B------:R-:W-:Y:S01]  /*1d610*/  FADD R122, R122, -R133.reuse ;  /* 0x800000857a7a7221 */ /* 0x100fe20000000000 */
[--C-:B------:R-:W-:Y:S01]  /*1d620*/  FADD R124, R124, -R133.reuse ;  /* 0x800000857c7c7221 */ /* 0x100fe20000000000 */
[--C-:B------:R-:W-:Y:S01]  /*1d630*/  FADD R126, R126, -R133.reuse ;  /* 0x800000857e7e7221 */ /* 0x100fe20000000000 */
[--C-:B------:R-:W-:Y:S01]  /*1d640*/  FADD R125, R125, -R133.reuse ;  /* 0x800000857d7d7221 */ /* 0x100fe20000000000 */
[--C-:B------:R-:W-:Y:S01]  /*1d650*/  FADD R129, R129, -R133.reuse ;  /* 0x8000008581817221 */ /* 0x100fe20000000000 */
[----:B------:R-:W-:Y:S01]  /*1d660*/  FADD R128, R128, -R133 ;  /* 0x8000008580807221 */ /* 0x000fe20000000000 */
[----:B0-----:R-:W-:Y:S01]  /*1d670*/  FADD R51, R233, R51 ;  /* 0x00000033e9337221 */ /* 0x001fe20000000000 */
[----:B------:R-:W-:Y:S01]  /*1d680*/  FADD R127, R127, -R133 ;  /* 0x800000857f7f7221 */ /* 0x000fe20000000000 */
[----:B------:R-:W-:Y:S01]  /*1d690*/  F2FP.F16.F32.PACK_AB R19, R243, R249 ;  /* 0x000000f9f313723e */ /* 0x000fe200000000ff */
[----:B------:R-:W-:Y:S01]  /*1d6a0*/  FMUL R112, R112, 1.4426950216293334961 ;  /* 0x3fb8aa3b70707820 */ /* 0x000fe20000400000 */
[----:B------:R-:W-:Y:S01]  /*1d6b0*/  FMUL R114, R114, 1.4426950216293334961 ;  /* 0x3fb8aa3b72727820 */ /* 0x000fe20000400000 */
[----:B------:R0:W0:Y:S01]  /*1d6c0*/  MUFU.EX2 R243, R41 ;  /* 0x0000002900f37308 */ /* 0x0000220000000800 */
        /* <DEDUP_REMOVED lines=12> */
[----:B------:R-:W-:Y:S01]  /*1d790*/  FADD R51, R236, R51 ;  /* 0x00000033ec337221 */ /* 0x000fe20000000000 */
[----:B------:R-:W-:Y:S01]  /*1d7a0*/  FMUL R127, R127, 1.4426950216293334961 ;  /* 0x3fb8aa3b7f7f7820 */ /* 0x000fe20000400000 */
[----:B------:R-:W-:Y:S01]  /*1d7b0*/  F2FP.F16.F32.PACK_AB R40, R54, R53 ;  /* 0x000000353628723e */ /* 0x000fe200000000ff */
[----:B------:R-:W0:Y:S01]  /*1d7c0*/  MUFU.EX2 R115, R112 ;  /* 0x0000007000737308 */ /* 0x000e220000000800 */
[----:B------:R-:W-:Y:S01]  /*1d7d0*/  F2FP.F16.F32.PACK_AB R48, R172, R146 ;  /* 0x00000092ac30723e */ /* 0x000fe200000000ff */
[----:B-1----:R-:W-:Y:S01]  /*1d7e0*/  FADD R53, R238, R51 ;  /* 0x00000033ee357221 */ /* 0x002fe20000000000 */
[----:B------:R-:W-:-:S02]  /*1d7f0*/  F2FP.F16.F32.PACK_AB R49, R201, R173 ;  /* 0x000000adc931723e */ /* 0x000fc400000000ff */
[----:B------:R-:W-:-:S03]  /*1d800*/  F2FP.F16.F32.PACK_AB R50, R205, R204 ;  /* 0x000000cccd32723e */ /* 0x000fc600000000ff */
[----:B------:R1:W-:Y:S01]  /*1d810*/  MUFU.EX2 R112, R43 ;  /* 0x0000002b00707308 */ /* 0x0003e20000000800 */
[----:B---3--:R-:W-:-:S07]  /*1d820*/  FADD R53, R240, R53 ;  /* 0x00000035f0357221 */ /* 0x008fce0000000000 */
[----:B------:R-:W3:Y:S01]  /*1d830*/  MUFU.EX2 R114, R114 ;  /* 0x0000007200727308 */ /* 0x000ee20000000800 */
[----:B0-----:R-:W-:-:S07]  /*1d840*/  F2FP.F16.F32.PACK_AB R41, R56, R55 ;  /* 0x000000373829723e */ /* 0x001fce00000000ff */
[----:B------:R-:W-:Y:S08]  /*1d850*/  MUFU.EX2 R144, R118 ;  /* 0x0000007600907308 */ /* 0x000ff00000000800 */
[----:B------:R-:W0:Y:S08]  /*1d860*/  MUFU.EX2 R145, R119 ;  /* 0x0000007700917308 */ /* 0x000e300000000800 */
        /* <DEDUP_REMOVED lines=9> */
[----:B------:R-:W0:Y:S01]  /*1d900*/  MUFU.EX2 R201, R127 ;  /* 0x0000007f00c97308 */ /* 0x000e220000000800 */
[----:B------:R-:W-:Y:S01]  /*1d910*/  FADD R56, R113, R53 ;  /* 0x0000003571387221 */ /* 0x000fe20000000000 */
[----:B-1----:R-:W-:-:S03]  /*1d920*/  F2FP.F16.F32.PACK_AB R43, R60, R59 ;  /* 0x0000003b3c2b723e */ /* 0x002fc600000000ff */
[----:B------:R-:W-:Y:S01]  /*1d930*/  FADD R59, R243, R56 ;  /* 0x00000038f33b7221 */ /* 0x000fe20000000000 */
[----:B------:R-:W-:Y:S02]  /*1d940*/  F2FP.F16.F32.PACK_AB R42, R58, R57 ;  /* 0x000000393a2a723e */ /* 0x000fe400000000ff */
[----:B------:R-:W-:Y:S01]  /*1d950*/  F2FP.F16.F32.PACK_AB R58, R113, R240 ;  /* 0x000000f0713a723e */ /* 0x000fe200000000ff */
[----:B------:R-:W-:Y:S01]  /*1d960*/  FADD R113, R115, R59 ;  /* 0x0000003b73717221 */ /* 0x000fe20000000000 */
[----:B------:R-:W-:Y:S02]  /*1d970*/  F2FP.F16.F32.PACK_AB R44, R62, R61 ;  /* 0x0000003d3e2c723e */ /* 0x000fe400000000ff */
[----:B------:R-:W-:Y:S02]  /*1d980*/  F2FP.F16.F32.PACK_AB R45, R64, R63 ;  /* 0x0000003f402d723e */ /* 0x000fe400000000ff */
[----:B------:R-:W-:Y:S02]  /*1d990*/  F2FP.F16.F32.PACK_AB R46, R66, R65 ;  /* 0x00000041422e723e */ /* 0x000fe400000000ff */
[----:B------:R-:W-:-:S02]  /*1d9a0*/  F2FP.F16.F32.PACK_AB R47, R131, R67 ;  /* 0x00000043832f723e */ /* 0x000fc400000000ff */
[----:B------:R-:W-:Y:S02]  /*1d9b0*/  F2FP.F16.F32.PACK_AB R51, R214, R211 ;  /* 0x000000d3d633723e */ /* 0x000fe400000000ff */
[----:B------:R-:W-:Y:S02]  /*1d9c0*/  F2FP.F16.F32.PACK_AB R52, R217, R52 ;  /* 0x00000034d934723e */ /* 0x000fe400000000ff */
[----:B------:R-:W-:Y:S02]  /*1d9d0*/  F2FP.F16.F32.PACK_AB R53, R223, R221 ;  /* 0x000000dddf35723e */ /* 0x000fe400000000ff */
[----:B------:R-:W-:Y:S02]  /*1d9e0*/  F2FP.F16.F32.PACK_AB R54, R227, R226 ;  /* 0x000000e2e336723e */ /* 0x000fe400000000ff */
[----:B------:R-:W-:Y:S02]  /*1d9f0*/  F2FP.F16.F32.PACK_AB R55, R230, R228 ;  /* 0x000000e4e637723e */ /* 0x000fe400000000ff */
[----:B------:R-:W-:-:S02]  /*1da00*/  F2FP.F16.F32.PACK_AB R56, R233, R231 ;  /* 0x000000e7e938723e */ /* 0x000fc400000000ff */
[----:B------:R-:W-:Y:S02]  /*1da10*/  F2FP.F16.F32.PACK_AB R57, R238, R236 ;  /* 0x000000ecee39723e */ /* 0x000fe400000000ff */
[----:B------:R-:W-:Y:S02]  /*1da20*/  F2FP.F16.F32.PACK_AB R59, R115, R243 ;  /* 0x000000f3733b723e */ /* 0x000fe400000000ff */
[----:B---3--:R-:W-:Y:S02]  /*1da30*/  F2FP.F16.F32.PACK_AB R60, R114, R112 ;  /* 0x00000070723c723e */ /* 0x008fe400000000ff */
[----:B------:R-:W-:Y:S02]  /*1da40*/  F2FP.F16.F32.PACK_AB R61, R143, R142 ;  /* 0x0000008e8f3d723e */ /* 0x000fe400000000ff */
[----:B0-----:R-:W-:Y:S02]  /*1da50*/  F2FP.F16.F32.PACK_AB R62, R145, R144 ;  /* 0x00000090913e723e */ /* 0x001fe400000000ff */
[----:B------:R-:W-:-:S02]  /*1da60*/  F2FP.F16.F32.PACK_AB R63, R173, R146 ;  /* 0x00000092ad3f723e */ /* 0x000fc400000000ff */
[----:B------:R-:W-:Y:S02]  /*1da70*/  F2FP.F16.F32.PACK_AB R64, R252, R172 ;  /* 0x000000acfc40723e */ /* 0x000fe400000000ff */
[----:B------:R-:W-:Y:S02]  /*1da80*/  F2FP.F16.F32.PACK_AB R65, R250, R251 ;  /* 0x000000fbfa41723e */ /* 0x000fe400000000ff */
[----:B------:R-:W-:Y:S02]  /*1da90*/  F2FP.F16.F32.PACK_AB R66, R205, R249 ;  /* 0x000000f9cd42723e */ /* 0x000fe400000000ff */
[----:B------:R-:W-:Y:S01]  /*1daa0*/  F2FP.F16.F32.PACK_AB R67, R201, R204 ;  /* 0x000000ccc943723e */ /* 0x000fe200000000ff */
[----:B------:R-:W-:Y:S03]  /*1dab0*/  STS.U16 [R117+UR7+0x1b180], R167 ;  /* 0x01b180a775007988 */ /* 0x000fe60008000407 */
[----:B------:R0:W-:Y:S01]  /*1dac0*/  STTM.x64 tmem[UR10+0x100], R4 ;  /* 0x00010004000079ed */ /* 0x0001e2000834000a */
[----:B------:R-:W-:Y:S04]  /*1dad0*/  STS.U16 [R117+UR7+0x1b580], R168 ;  /* 0x01b580a875007988 */ /* 0x000fe80008000407 */
[----:B------:R-:W-:Y:S04]  /*1dae0*/  STS.U16 [R117+UR7+0x1b980], R169 ;  /* 0x01b980a975007988 */ /* 0x000fe80008000407 */
[----:B------:R-:W-:Y:S01]  /*1daf0*/  STS.U16 [R117+UR7+0x1bd80], R170 ;  /* 0x01bd80aa75007988 */ /* 0x000fe20008000407 */
[----:B------:R-:W-:Y:S01]  /*1db00*/  FADD R113, R112, R113 ;  /* 0x0000007170717221 */ /* 0x000fe20000000000 */
[----:B--2---:R-:W-:-:S03]  /*1db10*/  FADD R0, -R133, R0 ;  /* 0x0000000085007221 */ /* 0x004fc60000000100 */
[----:B------:R-:W-:Y:S01]  /*1db20*/  FADD R147, R114, R113 ;  /* 0x0000007172937221 */ /* 0x000fe20000000000 */
[----:B------:R-:W-:-:S06]  /*1db30*/  FMUL R0, R0, 1.4426950216293334961 ;  /* 0x3fb8aa3b00007820 */ /* 0x000fcc0000400000 */
[----:B------:R-:W1:Y:S01]  /*1db40*/  MUFU.EX2 R0, R0 ;  /* 0x0000000000007308 */ /* 0x000e620000000800 */
[----:B0-----:R-:W-:-:S05]  /*1db50*/  LOP3.LUT R5, R137, 0x40, RZ, 0x3c, !PT ;  /* 0x0000004089057812 */ /* 0x001fca00078e3cff */
        /* <DEDUP_REMOVED lines=64> */
[----:B----4-:R-:W-:Y:S04]  /*1df60*/  STS.U16 [R4+UR7+0x1b780], R109 ;  /* 0x01b7806d04007988 */ /* 0x010fe80008000407 */
[----:B------:R-:W-:Y:S04]  /*1df70*/  STS.U16 [R4+UR7+0x1bb80], R110 ;  /* 0x01bb806e04007988 */ /* 0x000fe80008000407 */
[----:B------:R0:W-:Y:S01]  /*1df80*/  STS.U16 [R4+UR7+0x1bf80], R111 ;  /* 0x01bf806f04007988 */ /* 0x0001e20008000407 */
[----:B------:R-:W2:Y:S02]  /*1df90*/  FENCE.VIEW.ASYNC.T ;  /* 0x00000000000073c6 */ /* 0x000ea40000000200 */
[----:B--2---:R-:W-:Y:S06]  /*1dfa0*/  BAR.SYNC.DEFER_BLOCKING 0x0 ;  /* 0x0000000000007b1d */ /* 0x004fec0000010000 */
[----:B0-----:R-:W1:Y:S01]  /*1dfb0*/  LDTM.x128 R4, tmem[UR10] ;  /* 0x0000000a000479ee */ /* 0x001e6200083c0000 */
[----:B------:R-:W-:Y:S01]  /*1dfc0*/  NOP ;  /* 0x0000000000007918 */ /* 0x000fe20000000000 */
[C---:B-1----:R-:W-:Y:S01]  /*1dfd0*/  FMUL R4, R0.reuse, R4 ;  /* 0x0000000400047220 */ /* 0x042fe20000400000 */
        /* <DEDUP_REMOVED lines=127> */
[----:B------:R0:W-:Y:S01]  /*1e7d0*/  STTM.x128 tmem[UR10], R4 ;  /* 0x00000004000079ed */ /* 0x0001e200083c000a */
[----:B------:R-:W1:Y:S02]  /*1e7e0*/  FENCE.VIEW.ASYNC.T ;  /* 0x00000000000073c6 */ /* 0x000e640000000200 */
[----:B-1----:R-:W-:Y:S01]  /*1e7f0*/  BAR.SYNC.DEFER_BLOCKING 0x0 ;  /* 0x0000000000007b1d */ /* 0x002fe20000010000 */
[----:B------:R-:W-:-:S04]  /*1e800*/  FADD R147, R142, R147 ;  /* 0x000000938e937221 */ /* 0x000fc80000000000 */
[----:B------:R-:W-:-:S04]  /*1e810*/  FADD R147, R143, R147 ;  /* 0x000000938f937221 */ /* 0x000fc80000000000 */
[----:B------:R-:W-:-:S04]  /*1e820*/  FADD R147, R144, R147 ;  /* 0x0000009390937221 */ /* 0x000fc80000000000 */
[----:B------:R-:W-:Y:S01]  /*1e830*/  FADD R147, R145, R147 ;  /* 0x0000009391937221 */ /* 0x000fe20000000000 */
[----:B------:R1:W-:Y:S06]  /*1e840*/  MEMBAR.ALL.CTA ;  /* 0x0000000000007992 */ /* 0x0003ec0000008000 */
[----:B-1----:R-:W1:Y:S01]  /*1e850*/  FENCE.VIEW.ASYNC.S ;  /* 0x00000000000073c6 */ /* 0x002e620000000000 */
[----:B------:R-:W-:-:S04]  /*1e860*/  FADD R142, R146, R147 ;  /* 0x00000093928e7221 */ /* 0x000fc80000000000 */
[----:B------:R-:W-:-:S04]  /*1e870*/  FADD R142, R173, R142 ;  /* 0x0000008ead8e7221 */ /* 0x000fc80000000000 */
[----:B------:R-:W-:-:S04]  /*1e880*/  FADD R142, R172, R142 ;  /* 0x0000008eac8e7221 */ /* 0x000fc80000000000 */
[----:B------:R-:W-:-:S04]  /*1e890*/  FADD R142, R252, R142 ;  /* 0x0000008efc8e7221 */ /* 0x000fc80000000000 */
[----:B------:R-:W-:-:S04]  /*1e8a0*/  FADD R251, R251, R142 ;  /* 0x0000008efbfb7221 */ /* 0x000fc80000000000 */
[----:B------:R-:W-:-:S04]  /*1e8b0*/  FADD R250, R250, R251 ;  /* 0x000000fbfafa7221 */ /* 0x000fc80000000000 */
[----:B------:R-:W-:-:S04]  /*1e8c0*/  FADD R250, R249, R250 ;  /* 0x000000faf9fa7221 */ /* 0x000fc80000000000 */
[----:B------:R-:W-:Y:S01]  /*1e8d0*/  FADD R205, R205, R250 ;  /* 0x000000facdcd7221 */ /* 0x000fe20000000000 */
[----:B------:R-:W-:-:S03]  /*1e8e0*/  ULEA UR11, UR68, UR7, 0x3 ;  /* 0x00000007440b7291 */ /* 0x000fc6000f8e18ff */
[----:B------:R-:W-:Y:S01]  /*1e8f0*/  FADD R205, R204, R205 ;  /* 0x000000cdcccd7221 */ /* 0x000fe20000000000 */
[----:B------:R-:W-:-:S03]  /*1e900*/  UIADD3 UR11, UPT, UPT, UR11, 0x20000, URZ ;  /* 0x000200000b0b7890 */ /* 0x000fc6000fffe0ff */
[----:B------:R-:W-:Y:S01]  /*1e910*/  FADD R205, R201, R205 ;  /* 0x000000cdc9cd7221 */ /* 0x000fe20000000000 */
[----:B------:R-:W-:Y:S01]  /*1e920*/  UMOV UR4, UR73 ;  /* 0x0000004900047c82 */ /* 0x000fe20008000000 */
[----:B-1----:R-:W-:Y:S06]  /*1e930*/  BAR.SYNC.DEFER_BLOCKING 0x0 ;  /* 0x0000000000007b1d */ /* 0x002fec0000010000 */
[----:B------:R-:W-:Y:S05]  /*1e940*/  BRA.U UP2, `(.L_x_16) ;  /* 0x0000000102887547 */ /* 0x000fea000b800000 */
[----:B------:R-:W-:Y:S01]  /*1e950*/  UIADD3 UR67, UPT, UPT, UR8, 0x108, URZ ;  /* 0x0000010808437890 */ /* 0x000fe2000fffe0ff */
[----:B------:R-:W-:Y:S01]  /*1e960*/  UMOV UR60, 0x0 ;  /* 0x00000000003c7882 */ /* 0x000fe20000000000 */
[----:B------:R-:W-:Y:S01]  /*1e970*/  UMOV UR61, 0x8200010 ;  /* 0x08200010003d7882 */ /* 0x000fe20000000000 */
[----:B------:R-:W-:Y:S01]  /*1e980*/  UIADD3 UR66, UPT, UPT, UR8, 0x110, URZ ;  /* 0x0000011008427890 */ /* 0x000fe2000fffe0ff */
[----:B------:R-:W-:Y:S01]  /*1e990*/  UMOV UR62, UR72 ;  /* 0x00000048003e7c82 */ /* 0x000fe20008000000 */
[----:B------:R-:W-:Y:S01]  /*1e9a0*/  UMOV UR63, 0x40004040 ;  /* 0x40004040003f7882 */ /* 0x000fe20000000000 */
[----:B------:R-:W-:Y:S01]  /*1e9b0*/  UMOV UR76, 0x0 ;  /* 0x00000000004c7882 */ /* 0x000fe20000000000 */
[----:B------:R-:W-:Y:S01]  /*1e9c0*/  UMOV UR77, 0x8200010 ;  /* 0x08200010004d7882 */ /* 0x000fe20000000000 */
[----:B------:R-:W-:Y:S02]  /*1e9d0*/  UIADD3 UR73, UPT, UPT, UR8, 0x118, URZ ;  /* 0x0000011808497890 */ /* 0x000fe4000fffe0ff */
[----:B------:R1:W-:Y:S01]  /*1e9e0*/  UTCHMMA tmem[UR13], gdesc[UR62], tmem[UR8], tmem[UR60], idesc[UR61], UPT ;  /* 0x00ff3c3e0d0079ea */ /* 0x0003e2000b800008 */
[----:B------:R-:W-:-:S02]  /*1e9f0*/  UIADD3 UR74, UPT, UPT, UR8, 0x120, URZ ;  /* 0x00000120084a7890 */ /* 0x000fc4000fffe0ff */
[----:B------:R2:W-:Y:S01]  /*1ea00*/  UTCHMMA tmem[UR67], gdesc[UR32], tmem[UR8], tmem[UR76], idesc[UR77], UPT ;  /* 0x00ff4c20430079ea */ /* 0x0005e2000b800008 */
[----:B------:R-:W-:Y:S01]  /*1ea10*/  UIADD3 UR75, UPT, UPT, UR8, 0x128, URZ ;  /* 0x00000128084b7890 */ /* 0x000fe2000fffe0ff */
[----:B------:R-:W-:Y:S01]  /*1ea20*/  UMOV UR64, 0x0 ;  /* 0x0000000000407882 */ /* 0x000fe20000000000 */
[----:B------:R-:W-:Y:S01]  /*1ea30*/  UMOV UR65, 0x8200010 ;  /* 0x0820001000417882 */ /* 0x000fe20000000000 */
[----:B------:R-:W-:Y:S01]  /*1ea40*/  UMOV UR58, 0x0 ;  /* 0x00000000003a7882 */ /* 0x000fe20000000000 */
[----:B------:R-:W-:Y:S01]  /*1ea50*/  UMOV UR59, 0x8200010 ;  /* 0x08200010003b7882 */ /* 0x000fe20000000000 */
[----:B------:R3:W-:Y:S01]  /*1ea60*/  UTCHMMA tmem[UR66], gdesc[UR46], tmem[UR8], tmem[UR64], idesc[UR65], UPT ;  /* 0x00ff402e420079ea */ /* 0x0007e2000b800008 */
[----:B-1----:R-:W-:Y:S01]  /*1ea70*/  UMOV UR62, 0x0 ;  /* 0x00000000003e7882 */ /* 0x002fe20000000000 */
[----:B------:R-:W-:Y:S01]  /*1ea80*/  UMOV UR63, 0x8200010 ;  /* 0x08200010003f7882 */ /* 0x000fe20000000000 */
[----:B--2---:R-:W-:Y:S02]  /*1ea90*/  UIADD3 UR76, UPT, UPT, UR8, 0x130, URZ ;  /* 0x00000130084c7890 */ /* 0x004fe4000fffe0ff */
[----:B------:R1:W-:Y:S01]  /*1eaa0*/  UTCHMMA tmem[UR73], gdesc[UR48], tmem[UR8], tmem[UR58], idesc[UR59], UPT ;  /* 0x00ff3a30490079ea */ /* 0x0003e2000b800008 */
[----:B------:R-:W-:-:S02]  /*1eab0*/  UIADD3 UR77, UPT, UPT, UR8, 0x138, URZ ;  /* 0x00000138084d7890 */ /* 0x000fc4000fffe0ff */
[----:B------:R2:W-:Y:S01]  /*1eac0*/  UTCHMMA tmem[UR74], gdesc[UR50], tmem[UR8], tmem[UR60], idesc[UR61], UPT ;  /* 0x00ff3c324a0079ea */ /* 0x0005e2000b800008 */
[----:B------:R-:W-:Y:S01]  /*1ead0*/  UMOV UR67, 0x8200010 ;  /* 0x0820001000437882 */ /* 0x000fe20000000000 */
[----:B------:R2:W-:Y:S01]  /*1eae0*/  UTCHMMA tmem[UR75], gdesc[UR52], tmem[UR8], tmem[UR62], idesc[UR63], UPT ;  /* 0x00ff3e344b0079ea */ /* 0x0005e2000b800008 */
[----:B---3--:R-:W-:Y:S01]  /*1eaf0*/  UMOV UR66, 0x0 ;  /* 0x0000000000427882 */ /* 0x008fe20000000000 */
[----:B------:R2:W-:Y:S01]  /*1eb00*/  UTCHMMA tmem[UR76], gdesc[UR54], tmem[UR8], tmem[UR64], idesc[UR65], UPT ;  /* 0x00ff40364c0079ea */ /* 0x0005e2000b800008 */
[----:B-1----:R-:W-:Y:S01]  /*1eb10*/  UMOV UR58, UR11 ;  /* 0x0000000b003a7c82 */ /* 0x002fe20008000000 */
[----:B------:R-:W-:Y:S01]  /*1eb20*/  UMOV UR59, URZ ;  /* 0x000000ff003b7c82 */ /* 0x000fe20008000000 */
[----:B------:R2:W-:Y:S01]  /*1eb30*/  UTCHMMA tmem[UR77], gdesc[UR56], tmem[UR8], tmem[UR66], idesc[UR67], UPT ;  /* 0x00ff42384d0079ea */ /* 0x0005e2000b800008 */
[----:B------:R-:W-:Y:S02]  /*1eb40*/  UMOV UR58, UR58 ;  /* 0x0000003a003a7c82 */ /* 0x000fe40008000000 */
[----:B------:R2:W-:Y:S01]  /*1eb50*/  UTCBAR [UR58], URZ ;  /* 0x000000ff3a0073e9 */ /* 0x0005e200080000ff */
[----:B------:R-:W-:-:S02]  /*1eb60*/  NOP ;  /* 0x0000000000007918 */ /* 0x000fc40000000000 */
.L_x_16:
[----:B0-----:R-:W3:Y:S01]  /*1eb70*/  LDL.LU R4, [R1+0x54] ;  /* 0x0000540001047983 */ /* 0x001ee20000300800 */
[----:B------:R-:W-:Y:S01]  /*1eb80*/  ISETP.GE.U32.AND P0, PT, R132, UR6, PT ;  /* 0x0000000684007c0c */ /* 0x000fe2000bf06070 */
[----:B------:R-:W-:-:S03]  /*1eb90*/  UIADD3 UR68, UPT, UPT, UR68, 0x1, URZ ;  /* 0x0000000144447890 */ /* 0x000fc6000fffe0ff */
[----:B------:R-:W-:Y:S01]  /*1eba0*/  ISETP.GE.U32.AND.EX P0, PT, R134, RZ, PT, P0 ;  /* 0x000000ff8600720c */ /* 0x000fe20003f06100 */
[----:B------:R-:W-:-:S04]  /*1ebb0*/  UISETP.GT.AND UP3, UPT, UR68, 0x1, UPT ;  /* 0x000000014400788c */ /* 0x000fc8000bf64270 */
[----:B------:R-:W-:Y:S02]  /*1ebc0*/  USEL UR73, URZ, 0x1, !UP3 ;  /* 0x00000001ff497887 */ /* 0x000fe4000d800000 */
[----:B------:R-:W-:Y:S02]  /*1ebd0*/  USEL UR68, UR68, URZ, !UP3 ;  /* 0x000000ff44447287 */ /* 0x000fe4000d800000 */
[----:B------:R-:W-:Y:S01]  /*1ebe0*/  ULOP3.LUT UR73, UR4, UR73, URZ, 0x3c, !UPT ;  /* 0x0000004904497292 */ /* 0x000fe2000f8e3cff */
[----:B---3--:R-:W-:Y:S02]  /*1ebf0*/  FFMA R4, R0, R4, R205 ;  /* 0x0000000400047223 */ /* 0x008fe400000000cd */
[----:B------:R-:W0:Y:S03]  /*1ec00*/  LDC R0, c[0x0][0x3d4] ;  /* 0x0000f500ff007b82 */ /* 0x000e260000000800 */
[----:B------:R3:W-:Y:S04]  /*1ec10*/  STL [R1+0x54], R4 ;  /* 0x0000540401007387 */ /* 0x0007e80000100800 */
[----:B------:R3:W-:Y:S01]  /*1ec20*/  STL [R1+0x50], R133 ;  /* 0x0000508501007387 */ /* 0x0007e20000100800 */
[----:B0-----:R-:W-:-:S05]  /*1ec30*/  SHF.L.U32 R0, R0, 0x7, RZ ;  /* 0x0000000700007819 */ /* 0x001fca00000006ff */
[----:B------:R-:W-:Y:S02]  /*1ec40*/  IMAD.IADD R2, R0, 0x1, R2 ;  /* 0x0000000100027824 */ /* 0x000fe400078e0202 */
[----:B------:R-:W0:Y:S02]  /*1ec50*/  LDC R0, c[0x0][0x3c4] ;  /* 0x0000f100ff007b82 */ /* 0x000e240000000800 */
[----:B0-----:R-:W-:-:S04]  /*1ec60*/  IMAD.SHL.U32 R0, R0, 0x80, RZ ;  /* 0x0000008000007824 */ /* 0x001fc800078e00ff */
[----:B------:R-:W-:Y:S01]  /*1ec70*/  IMAD.IADD R3, R0, 0x1, R3 ;  /* 0x0000000100037824 */ /* 0x000fe200078e0203 */
[----:B---3--:R-:W-:Y:S06]  /*1ec80*/  @!P0 BRA `(.L_x_17) ;  /* 0xffffff4000308947 */ /* 0x008fec000383ffff */
.L_x_12:
[----:B------:R-:W3:Y:S01]  /*1ec90*/  LDL.LU R233, [R1+0x54] ;  /* 0x0000540001e97983 */ /* 0x000ee20000300800 */
[----:B------:R-:W-:Y:S01]  /*1eca0*/  IMAD.MOV.U32 R3, RZ, RZ, 0x3dc6b27f ;  /* 0x3dc6b27fff037424 */ /* 0x000fe200078e00ff */
[----:B------:R-:W4:Y:S01]  /*1ecb0*/  LDC R135, c[0x0][0x3e8] ;  /* 0x0000fa00ff877b82 */ /* 0x000f220000000800 */
[----:B0-----:R-:W0:Y:S01]  /*1ecc0*/  LDCU.64 UR12, c[0x0][0x3e0] ;  /* 0x00007c00ff0c77ac */ /* 0x001e220008000a00 */
[----:B------:R-:W-:-:S06]  /*1ecd0*/  UISETP.GE.AND UP0, UPT, UR9, 0x1, UPT ;  /* 0x000000010900788c */ /* 0x000fcc000bf06270 */
[----:B------:R-:W1:Y:S01]  /*1ece0*/  LDC.64 R138, c[0x0][0x398] ;  /* 0x0000e600ff8a7b82 */ /* 0x000e620000000a00 */
[----:B0-----:R-:W-:Y:S01]  /*1ecf0*/  UIMAD UR6, UR5, UR12, URZ ;  /* 0x0000000c050672a4 */ /* 0x001fe2000f8e02ff */
[C---:B--23--:R-:W-:Y:S01]  /*1ed00*/  FMUL R0, R233.reuse, 8388608 ;  /* 0x4b000000e9007820 */ /* 0x04cfe20000400000 */
[----:B------:R-:W-:-:S04]  /*1ed10*/  FSETP.GEU.AND P0, PT, R233, 1.175494350822287508e-38, PT ;  /* 0x00800000e900780b */ /* 0x000fc80003f0e000 */
[----:B------:R-:W-:-:S04]  /*1ed20*/  FSEL R141, R0, R233, !P0 ;  /* 0x000000e9008d7208 */ /* 0x000fc80004000000 */
[----:B------:R-:W-:-:S04]  /*1ed30*/  IADD3 R0, PT, PT, R141, -0x3f3504f3, RZ ;  /* 0xc0cafb0d8d007810 */ /* 0x000fc80007ffe0ff */
[----:B------:R-:W-:-:S05]  /*1ed40*/  LOP3.LUT R2, R0, 0xff800000, RZ, 0xc0, !PT ;  /* 0xff80000000027812 */ /* 0x000fca00078ec0ff */
[----:B------:R-:W-:-:S04]  /*1ed50*/  IMAD.IADD R0, R141, 0x1, -R2 ;  /* 0x000000018d007824 */ /* 0x000fc800078e0a02 */
[----:B------:R-:W-:Y:S01]  /*1ed60*/  FADD R132, R0, -1 ;  /* 0xbf80000000847421 */ /* 0x000fe20000000000 */
[----:B------:R-:W-:-:S03]  /*1ed70*/  FSEL R0, RZ, -23, P0 ;  /* 0xc1b80000ff007808 */ /* 0x000fc60000000000 */
[----:B------:R-:W-:-:S04]  /*1ed80*/  FFMA.FTZ R3, R132, R3, -0.16845393180847167969 ;  /* 0xbe2c7f3084037423 */ /* 0x000fc80000010003 */
[----:B------:R-:W-:-:S04]  /*1ed90*/  FFMA.FTZ R3, R132, R3, 0.1716887056827545166 ;  /* 0x3e2fcf2a84037423 */ /* 0x000fc80000010003 */
[----:B------:R-:W-:-:S04]  /*1eda0*/  FFMA.FTZ R3, R132, R3, -0.17900948226451873779 ;  /* 0xbe374e4384037423 */ /* 0x000fc80000010003 */
[----:B------:R-:W-:-:S04]  /*1edb0*/  FFMA.FTZ R3, R132, R3, 0.20512372255325317383 ;  /* 0x3e520bf484037423 */ /* 0x000fc80000010003 */
[----:B------:R-:W-:-:S04]  /*1edc0*/  FFMA.FTZ R3, R132, R3, -0.24046532809734344482 ;  /* 0xbe763c8b84037423 */ /* 0x000fc80000010003 */
[----:B------:R-:W-:-:S04]  /*1edd0*/  FFMA.FTZ R3, R132, R3, 0.28857114911079406738 ;  /* 0x3e93bf9984037423 */ /* 0x000fc80000010003 */
[----:B------:R-:W-:-:S04]  /*1ede0*/  FFMA.FTZ R3, R132, R3, -0.36067417263984680176 ;  /* 0xbeb8aa4984037423 */ /* 0x000fc80000010003 */
[----:B------:R-:W-:Y:S01]  /*1edf0*/  FFMA.FTZ R3, R132, R3, 0.48089820146560668945 ;  /* 0x3ef6384a84037423 */ /* 0x000fe20000010003 */
[----:B-1--4-:R-:W-:Y:S06]  /*1ee00*/  BRA.U !UP0, `(.L_x_18) ;  /* 0x0000000108107547 */ /* 0x012fec000b800000 */
[----:B------:R-:W-:-:S06]  /*1ee10*/  USHF.L.U32 UR4, UR4, 0x1f, URZ ;  /* 0x0000001f04047899 */ /* 0x000fcc00080006ff */
[----:B------:R-:W-:-:S04]  /*1ee20*/  IMAD.U32 R4, RZ, RZ, UR4 ;  /* 0x00000004ff047e24 */ /* 0x000fc8000f8e00ff */
[----:B------:R-:W0:Y:S02]  /*1ee30*/  SYNCS.PHASECHK.TRANS64.TRYWAIT P0, [UR11], R4 ;  /* 0x00000004ff0075a7 */ /* 0x000e24000800110b */
[----:B0-----:R-:W-:Y:S05]  /*1ee40*/  @!P0 BRA `(.L_x_19) ;  /* 0x0000004800848947 */ /* 0x001fea0003800000 */
.L_x_18:
[----:B------:R-:W0:Y:S01]  /*1ee50*/  S2R R5, SR_TID.X ;  /* 0x0000000000057919 */ /* 0x000e220000002100 */
[C---:B------:R-:W-:Y:S01]  /*1ee60*/  FSETP.GT.AND P0, PT, |R233|.reuse, 8.50705917302346158658e+37, PT ;  /* 0x7e800000e900780b */ /* 0x040fe20003f04200 */
[----:B------:R-:W-:Y:S01]  /*1ee70*/  IMAD R134, R136, UR13, RZ ;  /* 0x0000000d88867c24 */ /* 0x000fe2000f8e02ff */
[----:B------:R-:W-:Y:S01]  /*1ee80*/  FSETP.GEU.AND P3, PT, |R233|, 1.175494350822287508e-38, PT ;  /* 0x00800000e900780b */ /* 0x000fe20003f6e200 */
[----:B------:R-:W-:Y:S01]  /*1ee90*/  BAR.SYNC.DEFER_BLOCKING 0x0 ;  /* 0x0000000000007b1d */ /* 0x000fe20000010000 */
[----:B------:R-:W-:Y:S01]  /*1eea0*/  USHF.L.U32 UR4, UR6, 0x1, URZ ;  /* 0x0000000106047899 */ /* 0x000fe200080006ff */
[----:B------:R-:W-:Y:S01]  /*1eeb0*/  ISETP.GE.U32.AND P1, PT, R141, 0x7f800000, PT ;  /* 0x7f8000008d00780c */ /* 0x000fe20003f26070 */
[----:B------:R-:W-:Y:S01]  /*1eec0*/  IMAD R151, R135, 0x6a, RZ ;  /* 0x0000006a87977824 */ /* 0x000fe200078e02ff */
[----:B------:R-:W-:Y:S01]  /*1eed0*/  FSETP.NEU.AND P2, PT, R141, RZ, PT ;  /* 0x000000ff8d00720b */ /* 0x000fe20003f4d000 */
[C---:B------:R-:W-:Y:S02]  /*1eee0*/  IMAD R155, R135.reuse, 0x6c, RZ ;  /* 0x0000006c879b7824 */ /* 0x040fe400078e02ff */
[----:B------:R-:W-:-:S02]  /*1eef0*/  IMAD R159, R135, 0x6e, RZ ;  /* 0x0000006e879f7824 */ /* 0x000fc400078e02ff */
[----:B------:R-:W-:Y:S02]  /*1ef00*/  IMAD R163, R135, 0x70, RZ ;  /* 0x0000007087a37824 */ /* 0x000fe400078e02ff */
[----:B------:R-:W-:Y:S01]  /*1ef10*/  @P0 FMUL R233, R233, 0.25 ;  /* 0x3e800000e9e90820 */ /* 0x000fe20000400000 */
[C---:B------:R-:W-:Y:S02]  /*1ef20*/  IMAD R167, R135.reuse, 0x72, RZ ;  /* 0x0000007287a77824 */ /* 0x040fe400078e02ff */
[----:B------:R-:W-:Y:S02]  /*1ef30*/  IMAD R171, R135, 0x74, RZ ;  /* 0x0000007487ab7824 */ /* 0x000fe400078e02ff */
[----:B------:R-:W-:Y:S01]  /*1ef40*/  @!P3 FMUL R233, R233, 16777216 ;  /* 0x4b800000e9e9b820 */ /* 0x000fe20000400000 */
[C---:B------:R-:W-:Y:S02]  /*1ef50*/  IMAD R175, R135.reuse, 0x76, RZ ;  /* 0x0000007687af7824 */ /* 0x040fe400078e02ff */
[----:B------:R-:W-:-:S02]  /*1ef60*/  IMAD R179, R135, 0x78, RZ ;  /* 0x0000007887b37824 */ /* 0x000fc400078e02ff */
[C---:B------:R-:W-:Y:S01]  /*1ef70*/  IMAD R181, R135.reuse, 0x7a, RZ ;  /* 0x0000007a87b57824 */ /* 0x040fe200078e02ff */
[----:B------:R-:W1:Y:S01]  /*1ef80*/  MUFU.RCP R233, R233 ;  /* 0x000000e900e97308 */ /* 0x000e620000001000 */
[C---:B------:R-:W-:Y:S02]  /*1ef90*/  IMAD R185, R135.reuse, 0x7c, RZ ;  /* 0x0000007c87b97824 */ /* 0x040fe400078e02ff */
[C---:B------:R-:W-:Y:S02]  /*1efa0*/  IMAD R235, R135.reuse, 0x7e, RZ ;  /* 0x0000007e87eb7824 */ /* 0x040fe400078e02ff */
[C---:B------:R-:W-:Y:S02]  /*1efb0*/  IMAD R172, R135.reuse, 0x90, RZ ;  /* 0x0000009087ac7824 */ /* 0x040fe400078e02ff */
[----:B------:R-:W-:Y:S01]  /*1efc0*/  IMAD R146, R135, 0xd0, RZ ;  /* 0x000000d087927824 */ /* 0x000fe200078e02ff */
[----:B0-----:R-:W-:Y:S01]  /*1efd0*/  LOP3.LUT P6, RZ, R5, 0x7f, RZ, 0xc0, !PT ;  /* 0x0000007f05ff7812 */ /* 0x001fe200078cc0ff */
[----:B------:R-:W-:Y:S01]  /*1efe0*/  FFMA.FTZ R5, R132, R3, -0.72134751081466674805 ;  /* 0xbf38aa3b84057423 */ /* 0x000fe20000010003 */
[----:B------:R-:W-:Y:S01]  /*1eff0*/  I2FP.F32.S32 R3, R2 ;  /* 0x0000000200037245 */ /* 0x000fe20000201400 */
[----:B------:R-:W-:-:S02]  /*1f000*/  IMAD R140, R135, 0xca, RZ ;  /* 0x000000ca878c7824 */ /* 0x000fc400078e02ff */
[----:B------:R-:W-:Y:S01]  /*1f010*/  FMUL R137, R132, R5 ;  /* 0x0000000584897220 */ /* 0x000fe20000400000 */
[----:B------:R-:W-:Y:S02]  /*1f020*/  IMAD R142, R135, 0xcc, RZ ;  /* 0x000000cc878e7824 */ /* 0x000fe400078e02ff */
[----:B------:R-:W-:Y:S01]  /*1f030*/  FFMA.FTZ R0, R3, 1.1920928955078125e-07, R0 ;  /* 0x3400000003007823 */ /* 0x000fe20000010000 */
[C---:B------:R-:W-:Y:S01]  /*1f040*/  SHF.L.U32 R3, R134.reuse, 0x1, RZ ;  /* 0x0000000186037819 */ /* 0x040fe200000006ff */
[----:B------:R-:W-:-:S04]  /*1f050*/  IMAD.HI R134, R134, 0x2, RZ ;  /* 0x0000000286867827 */ /* 0x000fc800078e02ff */
[C---:B------:R-:W-:Y:S01]  /*1f060*/  FMUL R137, R132.reuse, R137 ;  /* 0x0000008984897220 */ /* 0x040fe20000400000 */
[----:B------:R-:W-:Y:S01]  /*1f070*/  IADD3 R2, P4, P5, R3, UR4, R138 ;  /* 0x0000000403027c10 */ /* 0x000fe2000fd9e08a */
[----:B------:R-:W0:Y:S02]  /*1f080*/  @!P6 SYNCS.CCTL.IV [UR7+0x20000] ;  /* 0x02000000ff00e9b1 */ /* 0x000e240008000007 */
[----:B0-----:R-:W-:Y:S01]  /*1f090*/  BAR.SYNC.DEFER_BLOCKING 0x0 ;  /* 0x0000000000007b1d */ /* 0x001fe20000010000 */
[----:B------:R-:W-:Y:S01]  /*1f0a0*/  FFMA.FTZ R137, R132, 1.4426950216293334961, R137 ;  /* 0x3fb8aa3b84897823 */ /* 0x000fe20000010089 */
[C---:B------:R-:W-:Y:S02]  /*1f0b0*/  IMAD R138, R135.reuse, 0xc8, RZ ;  /* 0x000000c8878a7824 */ /* 0x040fe400078e02ff */
[C---:B------:R-:W-:Y:S02]  /*1f0c0*/  IMAD R144, R135.reuse, 0xce, RZ ;  /* 0x000000ce87907824 */ /* 0x040fe400078e02ff */
[----:B------:R-:W-:Y:S01]  /*1f0d0*/  FADD R132, R0, R137 ;  /* 0x0000008900847221 */ /* 0x000fe20000000000 */
[----:B------:R-:W-:Y:S01]  /*1f0e0*/  @P1 IMAD.MOV.U32 R0, RZ, RZ, 0x7f800000 ;  /* 0x7f800000ff001424 */ /* 0x000fe200078e00ff */
[----:B------:R-:W0:Y:S01]  /*1f0f0*/  LDCU UR4, c[0x0][0x3ec] ;  /* 0x00007d80ff0477ac */ /* 0x000e220008000800 */
[----:B------:R-:W2:Y:S01]  /*1f100*/  LDTM.x128 R4, tmem[UR10] ;  /* 0x0000000a000479ee */ /* 0x000ea200083c0000 */
[----:B------:R-:W-:-:S02]  /*1f110*/  IMAD R148, R135, 0xd2, RZ ;  /* 0x000000d287947824 */ /* 0x000fc400078e02ff */
[----:B------:R-:W-:Y:S01]  /*1f120*/  @P1 FFMA.FTZ R132, R141, R0, +INF ;  /* 0x7f8000008d841423 */ /* 0x000fe20000010000 */
[----:B------:R-:W-:Y:S01]  /*1f130*/  UIMAD.WIDE UR10, UR6, 0x2, URZ ;  /* 0x00000002060a78a5 */ /* 0x000fe2000f8e02ff */
[C---:B------:R-:W-:Y:S02]  /*1f140*/  IMAD R160, R135.reuse, 0xde, RZ ;  /* 0x000000de87a07824 */ /* 0x040fe400078e02ff */
[C---:B------:R-:W-:Y:S01]  /*1f150*/  IMAD R150, R135.reuse, 0xd4, RZ ;  /* 0x000000d487967824 */ /* 0x040fe200078e02ff */
[----:B------:R-:W-:Y:S01]  /*1f160*/  FSEL R132, R132, -INF , P2 ;  /* 0xff80000084847808 */ /* 0x000fe20001000000 */
[C---:B------:R-:W-:Y:S01]  /*1f170*/  IMAD R152, R135.reuse, 0xd6, RZ ;  /* 0x000000d687987824 */ /* 0x040fe200078e02ff */
[----:B------:R-:W-:Y:S01]  /*1f180*/  IADD3.X R3, PT, PT, R134, UR11, R139, P4, P5 ;  /* 0x0000000b86037c10 */ /* 0x000fe2000a7ea48b */
[C---:B------:R-:W-:Y:S02]  /*1f190*/  IMAD.SHL.U32 R139, R135.reuse, 0x2, RZ ;  /* 0x00000002878b7824 */ /* 0x040fe400078e00ff */
[----:B------:R-:W-:Y:S01]  /*1f1a0*/  FFMA R234, R132, 0.69314718246459960938, R133 ;  /* 0x3f31721884ea7823 */ /* 0x000fe20000000085 */
[----:B------:R-:W-:-:S02]  /*1f1b0*/  IMAD R132, R135, 0xc6, RZ ;  /* 0x000000c687847824 */ /* 0x000fc400078e02ff */
[C---:B------:R-:W-:Y:S01]  /*1f1c0*/  IMAD R133, R135.reuse, 0x63, RZ ;  /* 0x0000006387857824 */ /* 0x040fe200078e02ff */
[----:B------:R-:W3:Y:S01]  /*1f1d0*/  @!P6 SYNCS.CCTL.IV [UR7+0x20008] ;  /* 0x02000800ff00e9b1 */ /* 0x000ee20008000007 */
[----:B------:R-:W-:Y:S01]  /*1f1e0*/  NOP ;  /* 0x0000000000007918 */ /* 0x000fe20000000000 */
[C---:B------:R-:W-:Y:S01]  /*1f1f0*/  IMAD R149, R135.reuse, 0x69, RZ ;  /* 0x0000006987957824 */ /* 0x040fe200078e02ff */
[----:B0-----:R-:W-:Y:S01]  /*1f200*/  UIMAD UR5, UR5, UR4, URZ ;  /* 0x00000004050572a4 */ /* 0x001fe2000f8e02ff */
[C---:B------:R-:W-:Y:S02]  /*1f210*/  IMAD R154, R135.reuse, 0xd8, RZ ;  /* 0x000000d8879a7824 */ /* 0x040fe400078e02ff */
[----:B------:R-:W-:Y:S01]  /*1f220*/  IMAD R156, R135, 0xda, RZ ;  /* 0x000000da879c7824 */ /* 0x000fe200078e02ff */
[----:B------:R-:W-:Y:S01]  /*1f230*/  USHF.L.U32 UR6, UR5, 0x2, URZ ;  /* 0x0000000205067899 */ /* 0x000fe200080006ff */
[----:B--2---:R-:W-:Y:S01]  /*1f240*/  @P0 FMUL R4, R4, 0.25 ;  /* 0x3e80000004040820 */ /* 0x004fe20000400000 */
[----:B------:R-:W-:Y:S01]  /*1f250*/  @P0 FMUL R5, R5, 0.25 ;  /* 0x3e80000005050820 */ /* 0x000fe20000400000 */
[----:B------:R-:W-:Y:S01]  /*1f260*/  @P0 FMUL R26, R26, 0.25 ;  /* 0x3e8000001a1a0820 */ /* 0x000fe20000400000 */
[----:B------:R-:W-:Y:S01]  /*1f270*/  @P0 FMUL R37, R37, 0.25 ;  /* 0x3e80000025250820 */ /* 0x000fe20000400000 */
[----:B------:R-:W-:Y:S01]  /*1f280*/  @!P3 FMUL R4, R4, 16777216 ;  /* 0x4b8000000404b820 */ /* 0x000fe20000400000 */
[----:B------:R-:W-:Y:S01]  /*1f290*/  @!P3 FMUL R5, R5, 16777216 ;  /* 0x4b8000000505b820 */ /* 0x000fe20000400000 */
[----:B------:R-:W-:Y:S01]  /*1f2a0*/  @P0 FMUL R39, R39, 0.25 ;  /* 0x3e80000027270820 */ /* 0x000fe20000400000 */
[----:B------:R-:W-:Y:S01]  /*1f2b0*/  @P0 FMUL R49, R49, 0.25 ;  /* 0x3e80000031310820 */ /* 0x000fe20000400000 */
[----:B------:R-:W-:Y:S01]  /*1f2c0*/  @!P3 FMUL R26, R26, 16777216 ;  /* 0x4b8000001a1ab820 */ /* 0x000fe20000400000 */
[C---:B-1----:R-:W-:Y:S01]  /*1f2d0*/  FMUL R4, R233.reuse, R4 ;  /* 0x00000004e9047220 */ /* 0x042fe20000400000 */
[----:B------:R-:W-:Y:S01]  /*1f2e0*/  FMUL R5, R233, R5 ;  /* 0x00000005e9057220 */ /* 0x000fe20000400000 */
[----:B------:R-:W-:Y:S01]  /*1f2f0*/  @P0 FMUL R53, R53, 0.25 ;  /* 0x3e80000035350820 */ /* 0x000fe20000400000 */
[----:B------:R-:W-:Y:S01]  /*1f300*/  @P0 FMUL R6, R6, 0.25 ;  /* 0x3e80000006060820 */ /* 0x000fe20000400000 */
[----:B------:R-:W-:Y:S01]  /*1f310*/  @P0 FMUL R7, R7, 0.25 ;  /* 0x3e80000007070820 */ /* 0x000fe20000400000 */
[----:B------:R-:W-:Y:S01]  /*1f320*/  @P0 FMUL R8, R8, 0.25 ;  /* 0x3e80000008080820 */ /* 0x000fe20000400000 */
[----:B------:R-:W-:Y:S01]  /*1f330*/  @P0 FMUL R9, R9, 0.25 ;  /* 0x3e80000009090820 */ /* 0x000fe20000400000 */
[----:B------:R-:W-:Y:S01]  /*1f340*/  @P0 FMUL R41, R41, 0.25 ;  /* 0x3e80000029290820 */ /* 0x000fe20000400000 */
[----:B------:R-:W-:Y:S01]  /*1f350*/  @!P3 FMUL R37, R37, 16777216 ;  /* 0x4b8000002525b820 */ /* 0x000fe20000400000 */
[----:B------:R-:W-:Y:S01]  /*1f360*/  @P0 FMUL R45, R45, 0.25 ;  /* 0x3e8000002d2d0820 */ /* 0x000fe20000400000 */
[----:B------:R-:W-:Y:S01]  /*1f370*/  @!P3 FMUL R39, R39, 16777216 ;  /* 0x4b8000002727b820 */ /* 0x000fe20000400000 */
[----:B------:R-:W-:Y:S01]  /*1f380*/  @!P3 FMUL R49, R49, 16777216 ;  /* 0x4b8000003131b820 */ /* 0x000fe20000400000 */
[----:B------:R-:W-:Y:S01]  /*1f390*/  FMUL R134, R233, R26 ;  /* 0x0000001ae9867220 */ /* 0x000fe20000400000 */
[----:B------:R-:W-:Y:S01]  /*1f3a0*/  @P0 FMUL R10, R10, 0.25 ;  /* 0x3e8000000a0a0820 */ /* 0x000fe20000400000 */
        /* <DEDUP_REMOVED lines=114> */
[----:B------:R-:W-:Y:S01]  /*1fad0*/  @!P3 FMUL R53, R53, 16777216 ;  /* 0x4b8000003535b820 */ /* 0x000fe20000400000 */
[----:B------:R-:W-:Y:S01]  /*1fae0*/  F2FP.F16.F32.PACK_AB R26, R5, R4 ;  /* 0x00000004051a723e */ /* 0x000fe200000000ff */
[----:B------:R-:W-:Y:S01]  /*1faf0*/  @!P3 FMUL R6, R6, 16777216 ;  /* 0x4b8000000606b820 */ /* 0x000fe20000400000 */
[----:B------:R-:W-:Y:S01]  /*1fb00*/  IADD3 R4, P0, PT, R139, R2, RZ ;  /* 0x000000028b047210 */ /* 0x000fe20007f1e0ff */
[----:B------:R-:W-:Y:S01]  /*1fb10*/  @!P3 FMUL R7, R7, 16777216 ;  /* 0x4b8000000707b820 */ /* 0x000fe20000400000 */
[----:B------:R-:W-:Y:S01]  /*1fb20*/  @!P3 FMUL R8, R8, 16777216 ;  /* 0x4b8000000808b820 */ /* 0x000fe20000400000 */
[----:B------:R-:W-:Y:S01]  /*1fb30*/  @!P3 FMUL R9, R9, 16777216 ;  /* 0x4b8000000909b820 */ /* 0x000fe20000400000 */
[----:B------:R-:W-:Y:S01]  /*1fb40*/  @!P3 FMUL R41, R41, 16777216 ;  /* 0x4b8000002929b820 */ /* 0x000fe20000400000 */
[----:B------:R-:W-:Y:S01]  /*1fb50*/  FMUL R147, R233, R37 ;  /* 0x00000025e9937220 */ /* 0x000fe20000400000 */
[----:B------:R-:W-:Y:S01]  /*1fb60*/  @!P3 FMUL R45, R45, 16777216 ;  /* 0x4b8000002d2db820 */ /* 0x000fe20000400000 */
[C---:B------:R-:W-:Y:S01]  /*1fb70*/  FMUL R143, R233.reuse, R39 ;  /* 0x00000027e98f7220 */ /* 0x040fe20000400000 */
[C---:B------:R-:W-:Y:S01]  /*1fb80*/  FMUL R37, R233.reuse, R49 ;  /* 0x00000031e9257220 */ /* 0x040fe20000400000 */
[----:B------:R-:W-:Y:S01]  /*1fb90*/  FMUL R39, R233, R53 ;  /* 0x00000035e9277220 */ /* 0x000fe20000400000 */
[----:B------:R-:W-:Y:S01]  /*1fba0*/  PRMT R49, R26, 0x7610, R49 ;  /* 0x000076101a317816 */ /* 0x000fe20000000031 */
[----:B------:R-:W-:Y:S01]  /*1fbb0*/  @!P3 FMUL R86, R86, 16777216 ;  /* 0x4b8000005656b820 */ /* 0x000fe20000400000 */
[----:B------:R-:W-:Y:S01]  /*1fbc0*/  LEA.HI.X.SX32 R5, R135, R3, 0x1, P0 ;  /* 0x0000000387057211 */ /* 0x000fe200000f0eff */
[C---:B------:R-:W-:Y:S01]  /*1fbd0*/  FMUL R6, R233.reuse, R6 ;  /* 0x00000006e9067220 */ /* 0x040fe20000400000 */
[----:B------:R-:W-:Y:S01]  /*1fbe0*/  PRMT R53, R26, 0x7632, R53 ;  /* 0x000076321a357816 */ /* 0x000fe20000000035 */
[C---:B------:R-:W-:Y:S01]  /*1fbf0*/  FMUL R7, R233.reuse, R7 ;  /* 0x00000007e9077220 */ /* 0x040fe20000400000 */
[C---:B------:R-:W-:Y:S01]  /*1fc00*/  FMUL R8, R233.reuse, R8 ;  /* 0x00000008e9087220 */ /* 0x040fe20000400000 */
[C---:B------:R-:W-:Y:S01]  /*1fc10*/  FMUL R9, R233.reuse, R9 ;  /* 0x00000009e9097220 */ /* 0x040fe20000400000 */
[C---:B------:R-:W-:Y:S01]  /*1fc20*/  FMUL R145, R233.reuse, R41 ;  /* 0x00000029e9917220 */ /* 0x040fe20000400000 */
[----:B------:R-:W-:Y:S01]  /*1fc30*/  FMUL R41, R233, R45 ;  /* 0x0000002de9297220 */ /* 0x000fe20000400000 */
[----:B------:R-:W-:Y:S01]  /*1fc40*/  IMAD R45, R135, 0x6, RZ ;  /* 0x00000006872d7824 */ /* 0x000fe200078e02ff */
[----:B------:R-:W-:Y:S01]  /*1fc50*/  STG.E.U16 desc[UR14][R2.64], R49 ;  /* 0x0000003102007986 */ /* 0x000fe2000c10150e */
[----:B------:R-:W-:Y:S01]  /*1fc60*/  FMUL R0, R233, R86 ;  /* 0x00000056e9007220 */ /* 0x000fe20000400000 */
[----:B------:R-:W-:Y:S01]  /*1fc70*/  @!P3 FMUL R88, R88, 16777216 ;  /* 0x4b8000005858b820 */ /* 0x000fe20000400000 */
[----:B------:R-:W-:Y:S01]  /*1fc80*/  F2FP.F16.F32.PACK_AB R86, R9, R8 ;  /* 0x000000080956723e */ /* 0x000fe200000000ff */
[----:B------:R0:W-:Y:S01]  /*1fc90*/  STG.E.U16 desc[UR14][R4.64], R53 ;  /* 0x0000003504007986 */ /* 0x0001e2000c10150e */
[----:B------:R-:W-:Y:S01]  /*1fca0*/  @!P3 FMUL R27, R27, 16777216 ;  /* 0x4b8000001b1bb820 */ /* 0x000fe20000400000 */
[----:B------:R-:W-:Y:S01]  /*1fcb0*/  @!P3 FMUL R89, R89, 16777216 ;  /* 0x4b8000005959b820 */ /* 0x000fe20000400000 */
[----:B------:R-:W-:-:S02]  /*1fcc0*/  IMAD R9, R135, 0x3, RZ ;  /* 0x0000000387097824 */ /* 0x000fc400078e02ff */
[----:B------:R-:W-:Y:S01]  /*1fcd0*/  @!P3 FMUL R54, R54, 16777216 ;  /* 0x4b8000003636b820 */ /* 0x000fe20000400000 */
[----:B------:R-:W-:Y:S01]  /*1fce0*/  IADD3 R8, P1, PT, R45, R2, RZ ;  /* 0x000000022d087210 */ /* 0x000fe20007f3e0ff */
[----:B------:R-:W-:Y:S01]  /*1fcf0*/  @!P3 FMUL R10, R10, 16777216 ;  /* 0x4b8000000a0ab820 */ /* 0x000fe20000400000 */
[----:B------:R-:W-:Y:S01]  /*1fd00*/  @!P3 FMUL R11, R11, 16777216 ;  /* 0x4b8000000b0bb820 */ /* 0x000fe20000400000 */
[----:B------:R-:W-:Y:S01]  /*1fd10*/  @!P3 FMUL R55, R55, 16777216 ;  /* 0x4b8000003737b820 */ /* 0x000fe20000400000 */
[----:B------:R-:W-:Y:S01]  /*1fd20*/  @!P3 FMUL R87, R87, 16777216 ;  /* 0x4b8000005757b820 */ /* 0x000fe20000400000 */
[C---:B------:R-:W-:Y:S01]  /*1fd30*/  FMUL R190, R233.reuse, R88 ;  /* 0x00000058e9be7220 */ /* 0x040fe20000400000 */
[----:B------:R-:W-:Y:S01]  /*1fd40*/  FMUL R141, R233, R27 ;  /* 0x0000001be98d7220 */ /* 0x000fe20000400000 */
[----:B0-----:R-:W-:Y:S01]  /*1fd50*/  F2FP.F16.F32.PACK_AB R5, R7, R6 ;  /* 0x000000060705723e */ /* 0x001fe200000000ff */
[----:B------:R-:W-:Y:S01]  /*1fd60*/  FMUL R191, R233, R89 ;  /* 0x00000059e9bf7220 */ /* 0x000fe20000400000 */
[----:B------:R-:W-:Y:S01]  /*1fd70*/  LEA R6, P0, R135, R2, 0x2 ;  /* 0x0000000287067211 */ /* 0x000fe200078010ff */
[----:B------:R-:W-:Y:S01]  /*1fd80*/  FMUL R189, R233, R54 ;  /* 0x00000036e9bd7220 */ /* 0x000fe20000400000 */
[----:B------:R-:W-:Y:S01]  /*1fd90*/  PRMT R88, R5, 0x7610, R88 ;  /* 0x0000761005587816 */ /* 0x000fe20000000058 */
[----:B------:R-:W-:Y:S01]  /*1fda0*/  IMAD.SHL.U32 R27, R135, 0x4, RZ ;  /* 0x00000004871b7824 */ /* 0x000fe200078e00ff */
[-C--:B------:R-:W-:Y:S01]  /*1fdb0*/  LEA.HI.X.SX32 R7, R139, R3.reuse, 0x1, P0 ;  /* 0x000000038b077211 */ /* 0x080fe200000f0eff */
[----:B------:R-:W-:Y:S01]  /*1fdc0*/  FMUL R10, R233, R10 ;  /* 0x0000000ae90a7220 */ /* 0x000fe20000400000 */
[----:B------:R-:W-:Y:S01]  /*1fdd0*/  LEA.HI.X.SX32 R9, R9, R3, 0x1, P1 ;  /* 0x0000000309097211 */ /* 0x000fe200008f0eff */
[----:B------:R-:W-:Y:S01]  /*1fde0*/  FMUL R11, R233, R11 ;  /* 0x0000000be90b7220 */ /* 0x000fe20000400000 */
[----:B------:R-:W-:Y:S01]  /*1fdf0*/  PRMT R89, R5, 0x7632, R89 ;  /* 0x0000763205597816 */ /* 0x000fe20000000059 */
[----:B------:R-:W-:Y:S01]  /*1fe00*/  FMUL R54, R233, R55 ;  /* 0x00000037e9367220 */ /* 0x000fe20000400000 */
[-C--:B------:R-:W-:Y:S01]  /*1fe10*/  LEA R26, P2, R135, R2.reuse, 0x3 ;  /* 0x00000002871a7211 */ /* 0x080fe200078418ff */
[----:B------:R-:W-:Y:S01]  /*1fe20*/  FMUL R137, R233, R87 ;  /* 0x00000057e9897220 */ /* 0x000fe20000400000 */
[C---:B------:R-:W-:Y:S01]  /*1fe30*/  IMAD R53, R135.reuse, 0xa, RZ ;  /* 0x0000000a87357824 */ /* 0x040fe200078e02ff */
[----:B------:R0:W-:Y:S01]  /*1fe40*/  STG.E.U16 desc[UR14][R6.64], R88 ;  /* 0x0000005806007986 */ /* 0x0001e2000c10150e */
[----:B------:R-:W-:Y:S01]  /*1fe50*/  IMAD R55, R135, 0xc, RZ ;  /* 0x0000000c87377824 */ /* 0x000fe200078e02ff */
[-C--:B------:R-:W-:Y:S01]  /*1fe60*/  LEA.HI.X.SX32 R27, R27, R3.reuse, 0x1, P2 ;  /* 0x000000031b1b7211 */ /* 0x080fe200010f0eff */
[C---:B------:R-:W-:Y:S01]  /*1fe70*/  IMAD R87, R135.reuse, 0xe, RZ ;  /* 0x0000000e87577824 */ /* 0x040fe200078e02ff */
[----:B------:R1:W-:Y:S01]  /*1fe80*/  STG.E.U16 desc[UR14][R8.64], R89 ;  /* 0x0000005908007986 */ /* 0x0003e2000c10150e */
[----:B------:R-:W-:Y:S01]  /*1fe90*/  IMAD R5, R135, 0x5, RZ ;  /* 0x0000000587057824 */ /* 0x000fe200078e02ff */
[-C--:B------:R-:W-:Y:S01]  /*1fea0*/  IADD3 R4, P0, PT, R53, R2.reuse, RZ ;  /* 0x0000000235047210 */ /* 0x080fe20007f1e0ff */
[----:B------:R-:W-:Y:S01]  /*1feb0*/  IMAD R49, R135, 0x7, RZ ;  /* 0x0000000787317824 */ /* 0x000fe200078e02ff */
[----:B------:R2:W-:Y:S01]  /*1fec0*/  STG.E.U16 desc[UR14][R26.64], R86 ;  /* 0x000000561a007986 */ /* 0x0005e2000c10150e */
[----:B------:R-:W-:Y:S01]  /*1fed0*/  @!P3 FMUL R12, R12, 16777216 ;  /* 0x4b8000000c0cb820 */ /* 0x000fe20000400000 */
[----:B------:R-:W-:Y:S01]  /*1fee0*/  @!P3 FMUL R13, R13, 16777216 ;  /* 0x4b8000000d0db820 */ /* 0x000fe20000400000 */
[----:B------:R-:W-:Y:S01]  /*1fef0*/  LEA.HI.X.SX32 R5, R5, R3, 0x1, P0 ;  /* 0x0000000305057211 */ /* 0x000fe200000f0eff */
[----:B------:R-:W-:Y:S01]  /*1ff00*/  @!P3 FMUL R14, R14, 16777216 ;  /* 0x4b8000000e0eb820 */ /* 0x000fe20000400000 */
[----:B0-----:R-:W-:Y:S01]  /*1ff10*/  IADD3 R6, P2, PT, R87, R2, RZ ;  /* 0x0000000257067210 */ /* 0x001fe20007f5e0ff */
[C---:B------:R-:W-:Y:S01]  /*1ff20*/  FMUL R12, R233.reuse, R12 ;  /* 0x0000000ce90c7220 */ /* 0x040fe20000400000 */
[----:B------:R-:W-:Y:S01]  /*1ff30*/  FMUL R13, R233, R13 ;  /* 0x0000000de90d7220 */ /* 0x000fe20000400000 */
[----:B-1----:R-:W-:Y:S01]  /*1ff40*/  F2FP.F16.F32.PACK_AB R9, R11, R10 ;  /* 0x0000000a0b09723e */ /* 0x002fe200000000ff */
[----:B------:R-:W-:Y:S01]  /*1ff50*/  @!P3 FMUL R15, R15, 16777216 ;  /* 0x4b8000000f0fb820 */ /* 0x000fe20000400000 */
[----:B------:R-:W-:Y:S01]  /*1ff60*/  IADD3 R10, P1, PT, R55, R2, RZ ;  /* 0x00000002370a7210 */ /* 0x000fe20007f3e0ff */
[----:B------:R-:W-:Y:S01]  /*1ff70*/  FMUL R14, R233, R14 ;  /* 0x0000000ee90e7220 */ /* 0x000fe20000400000 */
[----:B--2---:R-:W-:Y:S01]  /*1ff80*/  PRMT R26, R86, 0x7632, R26 ;  /* 0x00007632561a7816 */ /* 0x004fe2000000001a */
[----:B------:R-:W-:Y:S01]  /*1ff90*/  IMAD R27, R135, 0x12, RZ ;  /* 0x00000012871b7824 */ /* 0x000fe200078e02ff */
[-C--:B------:R-:W-:Y:S01]  /*1ffa0*/  LEA.HI.X.SX32 R11, R45, R3.reuse, 0x1, P1 ;  /* 0x000000032d0b7211 */ /* 0x080fe200008f0eff */
[----:B------:R-:W-:Y:S01]  /*1ffb0*/  IMAD R45, R135, 0x14, RZ ;  /* 0x00000014872d7824 */ /* 0x000fe200078e02ff */
[----:B------:R-:W-:Y:S01]  /*1ffc0*/  LEA.HI.X.SX32 R7, R49, R3, 0x1, P2 ;  /* 0x0000000331077211 */ /* 0x000fe200010f0eff */
[----:B------:R0:W-:Y:S01]  /*1ffd0*/  STG.E.U16 desc[UR14][R4.64], R26 ;  /* 0x0000001a04007986 */ /* 0x0001e2000c10150e */
[----:B------:R-:W-:Y:S01]  /*1ffe0*/  PRMT R49, R9, 0x7610, R49 ;  /* 0x0000761009317816 */ /* 0x000fe20000000031 */
[----:B------:R-:W-:Y:S01]  /*1fff0*/  FMUL R15, R233, R15 ;  /* 0x0000000fe90f7220 */ /* 0x000fe20000400000 */
[----:B------:R-:W-:Y:S01]  /*20000*/  PRMT R86, R9, 0x7632, R86 ;  /* 0x0000763209567816 */ /* 0x000fe20000000056 */
[----:B------:R-:W-:Y:S01]  /*20010*/  @!P3 FMUL R16, R16, 16777216 ;  /* 0x4b8000001010b820 */ /* 0x000fe20000400000 */
[C---:B------:R-:W-:Y:S01]  /*20020*/  SHF.L.U32 R9, R135.reuse, 0x3, RZ ;  /* 0x0000000387097819 */ /* 0x040fe200000006ff */
[----:B------:R1:W-:Y:S01]  /*20030*/  STG.E.U16 desc[UR14][R10.64], R49 ;  /* 0x000000310a007986 */ /* 0x0003e2000c10150e */
[----:B------:R-:W-:Y:S01]  /*20040*/  LEA R8, P0, R135, R2, 0x4 ;  /* 0x0000000287087211 */ /* 0x000fe200078020ff */
[----:B------:R-:W-:Y:S01]  /*20050*/  @!P3 FMUL R17, R17, 16777216 ;  /* 0x4b8000001111b820 */ /* 0x000fe20000400000 */
[----:B------:R-:W-:Y:S01]  /*20060*/  F2FP.F16.F32.PACK_AB R14, R15, R14 ;  /* 0x0000000e0f0e723e */ /* 0x000fe200000000ff */
[----:B------:R2:W-:Y:S01]  /*20070*/  STG.E.U16 desc[UR14][R6.64], R86 ;  /* 0x0000005606007986 */ /* 0x0005e2000c10150e */
[----:B------:R-:W-:Y:S01]  /*20080*/  LEA.HI.X.SX32 R9, R9, R3, 0x1, P0 ;  /* 0x0000000309097211 */ /* 0x000fe200000f0eff */
[----:B------:R-:W-:Y:S01]  /*20090*/  @!P3 FMUL R91, R91, 16777216 ;  /* 0x4b8000005b5bb820 */ /* 0x000fe20000400000 */
[----:B0-----:R-:W-:Y:S01]  /*200a0*/  IADD3 R4, P2, PT, R45, R2, RZ ;  /* 0x000000022d047210 */ /* 0x001fe20007f5e0ff */
[----:B------:R-:W-:-:S02]  /*200b0*/  IMAD R89, R135, 0x1a, RZ ;  /* 0x0000001a87597824 */ /* 0x000fc400078e02ff */
[----:B------:R-:W-:Y:S01]  /*200c0*/  @!P3 FMUL R18, R18, 16777216 ;  /* 0x4b8000001212b820 */ /* 0x000fe20000400000 */
[----:B------:R-:W-:Y:S01]  /*200d0*/  @!P3 FMUL R19, R19, 16777216 ;  /* 0x4b8000001313b820 */ /* 0x000fe20000400000 */
[----:B------:R-:W-:Y:S01]  /*200e0*/  LEA.HI.X.SX32 R5, R53, R3, 0x1, P2 ;  /* 0x0000000335057211 */ /* 0x000fe200010f0eff */
[----:B------:R-:W-:Y:S02]  /*200f0*/  IMAD R53, R135, 0x18, RZ ;  /* 0x0000001887357824 */ /* 0x000fe400078e02ff */
[----:B------:R-:W-:Y:S01]  /*20100*/  FMUL R16, R233, R16 ;  /* 0x00000010e9107220 */ /* 0x000fe20000400000 */
[----:B-1----:R-:W-:Y:S02]  /*20110*/  IMAD R49, R135, 0x16, RZ ;  /* 0x0000001687317824 */ /* 0x002fe400078e02ff */
[----:B------:R-:W-:Y:S01]  /*20120*/  FMUL R17, R233, R17 ;  /* 0x00000011e9117220 */ /* 0x000fe20000400000 */
[----:B--2---:R-:W-:Y:S01]  /*20130*/  F2FP.F16.F32.PACK_AB R7, R13, R12 ;  /* 0x0000000c0d07723e */ /* 0x004fe200000000ff */
[----:B------:R-:W-:Y:S01]  /*20140*/  IMAD R13, R135, 0x9, RZ ;  /* 0x00000009870d7824 */ /* 0x000fe200078e02ff */
[----:B------:R-:W-:Y:S01]  /*20150*/  IADD3 R12, P1, PT, R27, R2, RZ ;  /* 0x000000021b0c7210 */ /* 0x000fe20007f3e0ff */
[----:B------:R-:W-:Y:S01]  /*20160*/  FMUL R193, R233, R91 ;  /* 0x0000005be9c17220 */ /* 0x000fe20000400000 */
[----:B------:R-:W-:Y:S01]  /*20170*/  PRMT R11, R7, 0x7610, R11 ;  /* 0x00007610070b7816 */ /* 0x000fe2000000000b */
[----:B------:R-:W-:Y:S01]  /*20180*/  IMAD R15, R135, 0xd, RZ ;  /* 0x0000000d870f7824 */ /* 0x000fe200078e02ff */
[----:B------:R-:W-:Y:S01]  /*20190*/  LEA.HI.X.SX32 R13, R13, R3, 0x1, P1 ;  /* 0x000000030d0d7211 */ /* 0x000fe200008f0eff */
[----:B------:R-:W-:Y:S01]  /*201a0*/  FMUL R18, R233, R18 ;  /* 0x00000012e9127220 */ /* 0x000fe20000400000 */
[-C--:B------:R-:W-:Y:S01]  /*201b0*/  IADD3 R10, P1, PT, R53, R2.reuse, RZ ;  /* 0x00000002350a7210 */ /* 0x080fe20007f3e0ff */
[----:B------:R0:W-:Y:S01]  /*201c0*/  STG.E.U16 desc[UR14][R8.64], R11 ;  /* 0x0000000b08007986 */ /* 0x0001e2000c10150e */
[----:B------:R-:W-:Y:S01]  /*201d0*/  PRMT R26, R7, 0x7632, R26 ;  /* 0x00007632071a7816 */ /* 0x000fe2000000001a */
[----:B------:R-:W-:Y:S01]  /*201e0*/  IMAD R7, R135, 0xb, RZ ;  /* 0x0000000b87077824 */ /* 0x000fe200078e02ff */
[----:B------:R-:W-:Y:S01]  /*201f0*/  IADD3 R6, P0, PT, R49, R2, RZ ;  /* 0x0000000231067210 */ /* 0x000fe20007f1e0ff */
[----:B------:R-:W-:Y:S01]  /*20200*/  FMUL R19, R233, R19 ;  /* 0x00000013e9137220 */ /* 0x000fe20000400000 */
[----:B------:R-:W-:Y:S01]  /*20210*/  IMAD R91, R135, 0x1e, RZ ;  /* 0x0000001e875b7824 */ /* 0x000fe200078e02ff */
[----:B------:R1:W-:Y:S01]  /*20220*/  STG.E.U16 desc[UR14][R12.64], R26 ;  /* 0x0000001a0c007986 */ /* 0x0003e2000c10150e */
[-C--:B------:R-:W-:Y:S01]  /*20230*/  LEA.HI.X.SX32 R7, R7, R3.reuse, 0x1, P0 ;  /* 0x0000000307077211 */ /* 0x080fe200000f0eff */
[----:B------:R-:W-:Y:S01]  /*20240*/  @!P3 FMUL R20, R20, 16777216 ;  /* 0x4b8000001414b820 */ /* 0x000fe20000400000 */
[----:B------:R-:W-:Y:S01]  /*20250*/  @!P3 FMUL R21, R21, 16777216 ;  /* 0x4b8000001515b820 */ /* 0x000fe20000400000 */
[----:B------:R2:W-:Y:S01]  /*20260*/  STG.E.U16 desc[UR14][R4.64], R14 ;  /* 0x0000000e04007986 */ /* 0x0005e2000c10150e */
[----:B------:R-:W-:Y:S01]  /*20270*/  F2FP.F16.F32.PACK_AB R16, R17, R16 ;  /* 0x000000101110723e */ /* 0x000fe200000000ff */
[----:B------:R-:W-:Y:S01]  /*20280*/  @!P3 FMUL R93, R93, 16777216 ;  /* 0x4b8000005d5db820 */ /* 0x000fe20000400000 */
[----:B0-----:R-:W-:Y:S01]  /*20290*/  LEA.HI.X.SX32 R11, R55, R3, 0x1, P1 ;  /* 0x00000003370b7211 */ /* 0x001fe200008f0eff */
[----:B------:R-:W-:Y:S01]  /*202a0*/  IMAD R55, R135, 0x1c, RZ ;  /* 0x0000001c87377824 */ /* 0x000fe200078e02ff */
[----:B------:R-:W-:Y:S01]  /*202b0*/  IADD3 R8, P2, PT, R89, R2, RZ ;  /* 0x0000000259087210 */ /* 0x000fe20007f5e0ff */
[C---:B------:R-:W-:Y:S01]  /*202c0*/  FMUL R20, R233.reuse, R20 ;  /* 0x00000014e9147220 */ /* 0x040fe20000400000 */
[----:B------:R-:W-:Y:S01]  /*202d0*/  FMUL R21, R233, R21 ;  /* 0x00000015e9157220 */ /* 0x000fe20000400000 */
[----:B-1----:R-:W-:Y:S01]  /*202e0*/  IMAD R13, R135, 0xf, RZ ;  /* 0x0000000f870d7824 */ /* 0x002fe200078e02ff */
[----:B------:R-:W-:Y:S01]  /*202f0*/  LEA.HI.X.SX32 R9, R15, R3, 0x1, P2 ;  /* 0x000000030f097211 */ /* 0x000fe200010f0eff */
[----:B------:R-:W-:Y:S01]  /*20300*/  IMAD.SHL.U32 R15, R135, 0x10, RZ ;  /* 0x00000010870f7824 */ /* 0x000fe200078e00ff */
[----:B------:R-:W-:Y:S01]  /*20310*/  F2FP.F16.F32.PACK_AB R18, R19, R18 ;  /* 0x000000121312723e */ /* 0x000fe200000000ff */
[----:B------:R-:W-:Y:S01]  /*20320*/  @!P3 FMUL R97, R97, 16777216 ;  /* 0x4b8000006161b820 */ /* 0x000fe20000400000 */
[----:B--2---:R-:W-:Y:S01]  /*20330*/  PRMT R5, R14, 0x7632, R5 ;  /* 0x000076320e057816 */ /* 0x004fe20000000005 */
[----:B------:R-:W-:Y:S01]  /*20340*/  FMUL R195, R233, R93 ;  /* 0x0000005de9c37220 */ /* 0x000fe20000400000 */
[-C--:B------:R-:W-:Y:S01]  /*20350*/  IADD3 R4, P0, PT, R55, R2.reuse, RZ ;  /* 0x0000000237047210 */ /* 0x080fe20007f1e0ff */
[----:B------:R-:W-:Y:S01]  /*20360*/  @!P3 FMUL R22, R22, 16777216 ;  /* 0x4b8000001616b820 */ /* 0x000fe20000400000 */
[----:B------:R-:W-:Y:S01]  /*20370*/  PRMT R14, R16, 0x7632, R14 ;  /* 0x00007632100e7816 */ /* 0x000fe2000000000e */
[----:B------:R0:W-:Y:S01]  /*20380*/  STG.E.U16 desc[UR14][R6.64], R5 ;  /* 0x0000000506007986 */ /* 0x0001e2000c10150e */
[----:B------:R-:W-:Y:S01]  /*20390*/  IADD3 R12, P1, PT, R91, R2, RZ ;  /* 0x000000025b0c7210 */ /* 0x000fe20007f3e0ff */
[----:B------:R-:W-:Y:S01]  /*203a0*/  @!P3 FMUL R23, R23, 16777216 ;  /* 0x4b8000001717b820 */ /* 0x000fe20000400000 */
[----:B------:R-:W-:Y:S01]  /*203b0*/  @!P3 FMUL R99, R99, 16777216 ;  /* 0x4b8000006363b820 */ /* 0x000fe20000400000 */
[----:B------:R1:W-:Y:S01]  /*203c0*/  STG.E.U16 desc[UR14][R10.64], R16 ;  /* 0x000000100a007986 */ /* 0x0003e2000c10150e */
[----:B------:R-:W-:Y:S01]  /*203d0*/  IMAD R93, R135, 0x24, RZ ;  /* 0x00000024875d7824 */ /* 0x000fe200078e02ff */
[----:B------:R-:W-:Y:S01]  /*203e0*/  LEA.HI.X.SX32 R13, R13, R3, 0x1, P1 ;  /* 0x000000030d0d7211 */ /* 0x000fe200008f0eff */
[----:B------:R-:W-:Y:S01]  /*203f0*/  FMUL R199, R233, R97 ;  /* 0x00000061e9c77220 */ /* 0x000fe20000400000 */
[----:B------:R2:W-:Y:S01]  /*20400*/  STG.E.U16 desc[UR14][R8.64], R14 ;  /* 0x0000000e08007986 */ /* 0x0005e2000c10150e */
[----:B------:R-:W-:Y:S01]  /*20410*/  F2FP.F16.F32.PACK_AB R20, R21, R20 ;  /* 0x000000141514723e */ /* 0x000fe200000000ff */
[C---:B------:R-:W-:Y:S01]  /*20420*/  FMUL R22, R233.reuse, R22 ;  /* 0x00000016e9167220 */ /* 0x040fe20000400000 */
[----:B------:R-:W-:Y:S01]  /*20430*/  FMUL R23, R233, R23 ;  /* 0x00000017e9177220 */ /* 0x000fe20000400000 */
[-C--:B0-----:R-:W-:Y:S01]  /*20440*/  LEA R6, P2, R135, R2.reuse, 0x5 ;  /* 0x0000000287067211 */ /* 0x081fe200078428ff */
[----:B------:R-:W-:Y:S01]  /*20450*/  FMUL R201, R233, R99 ;  /* 0x00000063e9c97220 */ /* 0x000fe20000400000 */
[-C--:B------:R-:W-:Y:S01]  /*20460*/  LEA.HI.X.SX32 R5, R87, R3.reuse, 0x1, P0 ;  /* 0x0000000357057211 */ /* 0x080fe200000f0eff */
[C---:B------:R-:W-:Y:S01]  /*20470*/  IMAD R87, R135.reuse, 0x22, RZ ;  /* 0x0000002287577824 */ /* 0x040fe200078e02ff */
[----:B-1----:R-:W-:Y:S01]  /*20480*/  PRMT R11, R18, 0x7632, R11 ;  /* 0x00007632120b7816 */ /* 0x002fe2000000000b */
[----:B------:R-:W-:Y:S01]  /*20490*/  IMAD R97, R135, 0x26, RZ ;  /* 0x0000002687617824 */ /* 0x000fe200078e02ff */
[-C--:B------:R-:W-:Y:S01]  /*204a0*/  LEA.HI.X.SX32 R7, R15, R3.reuse, 0x1, P2 ;  /* 0x000000030f077211 */ /* 0x080fe200010f0eff */
[----:B------:R-:W-:Y:S01]  /*204b0*/  @!P3 FMUL R24, R24, 16777216 ;  /* 0x4b8000001818b820 */ /* 0x000fe20000400000 */
[----:B--2---:R-:W-:Y:S01]  /*204c0*/  IMAD R9, R135, 0x11, RZ ;  /* 0x0000001187097824 */ /* 0x004fe200078e02ff */
[-C--:B------:R-:W-:Y:S01]  /*204d0*/  IADD3 R8, P0, PT, R87, R2.reuse, RZ ;  /* 0x0000000257087210 */ /* 0x080fe20007f1e0ff */
[----:B------:R-:W-:Y:S01]  /*204e0*/  @!P3 FMUL R25, R25, 16777216 ;  /* 0x4b8000001919b820 */ /* 0x000fe20000400000 */
[----:B------:R-:W-:Y:S01]  /*204f0*/  @!P3 FMUL R101, R101, 16777216 ;  /* 0x4b8000006565b820 */ /* 0x000fe20000400000 */
[----:B------:R-:W-:Y:S01]  /*20500*/  @!P3 FMUL R105, R105, 16777216 ;  /* 0x4b8000006969b820 */ /* 0x000fe20000400000 */
[----:B------:R0:W-:Y:S01]  /*20510*/  STG.E.U16 desc[UR14][R4.64], R18 ;  /* 0x0000001204007986 */ /* 0x0001e2000c10150e */
[----:B------:R-:W-:Y:S01]  /*20520*/  IADD3 R10, P1, PT, R93, R2, RZ ;  /* 0x000000025d0a7210 */ /* 0x000fe20007f3e0ff */
[----:B------:R-:W-:Y:S01]  /*20530*/  IMAD R99, R135, 0x28, RZ ;  /* 0x0000002887637824 */ /* 0x000fe200078e02ff */
[----:B------:R-:W-:Y:S01]  /*20540*/  LEA.HI.X.SX32 R9, R9, R3, 0x1, P0 ;  /* 0x0000000309097211 */ /* 0x000fe200000f0eff */
[----:B------:R1:W-:Y:S01]  /*20550*/  STG.E.U16 desc[UR14][R12.64], R11 ;  /* 0x0000000b0c007986 */ /* 0x0003e2000c10150e */
[----:B------:R-:W-:-:S02]  /*20560*/  IMAD R15, R135, 0x13, RZ ;  /* 0x00000013870f7824 */ /* 0x000fc400078e02ff */
[C---:B------:R-:W-:Y:S01]  /*20570*/  FMUL R24, R233.reuse, R24 ;  /* 0x00000018e9187220 */ /* 0x040fe20000400000 */
[C---:B------:R-:W-:Y:S01]  /*20580*/  FMUL R25, R233.reuse, R25 ;  /* 0x00000019e9197220 */ /* 0x040fe20000400000 */
[----:B------:R2:W-:Y:S01]  /*20590*/  STG.E.U16 desc[UR14][R6.64], R20 ;  /* 0x0000001406007986 */ /* 0x0005e2000c10150e */
[C---:B------:R-:W-:Y:S01]  /*205a0*/  FMUL R203, R233.reuse, R101 ;  /* 0x00000065e9cb7220 */ /* 0x040fe20000400000 */
[----:B------:R-:W-:Y:S01]  /*205b0*/  FMUL R207, R233, R105 ;  /* 0x00000069e9cf7220 */ /* 0x000fe20000400000 */
[----:B------:R-:W-:Y:S01]  /*205c0*/  F2FP.F16.F32.PACK_AB R22, R23, R22 ;  /* 0x000000161716723e */ /* 0x000fe200000000ff */
[----:B------:R-:W-:Y:S01]  /*205d0*/  IMAD R101, R135, 0x2a, RZ ;  /* 0x0000002a87657824 */ /* 0x000fe200078e02ff */
[-C--:B0-----:R-:W-:Y:S01]  /*205e0*/  IADD3 R4, P2, PT, R97, R2.reuse, RZ ;  /* 0x0000000261047210 */ /* 0x081fe20007f5e0ff */
[----:B------:R-:W-:Y:S02]  /*205f0*/  IMAD R105, R135, 0x2c, RZ ;  /* 0x0000002c87697824 */ /* 0x000fe400078e02ff */
[----:B------:R-:W-:Y:S01]  /*20600*/  @!P3 FMUL R109, R109, 16777216 ;  /* 0x4b8000006d6db820 */ /* 0x000fe20000400000 */
[-C--:B-1----:R-:W-:Y:S01]  /*20610*/  LEA.HI.X.SX32 R11, R27, R3.reuse, 0x1, P1 ;  /* 0x000000031b0b7211 */ /* 0x082fe200008f0eff */
[----:B------:R-:W-:Y:S01]  /*20620*/  @!P3 FMUL R113, R113, 16777216 ;  /* 0x4b8000007171b820 */ /* 0x000fe20000400000 */
[----:B------:R-:W-:Y:S01]  /*20630*/  LEA.HI.X.SX32 R5, R15, R3, 0x1, P2 ;  /* 0x000000030f057211 */ /* 0x000fe200010f0eff */
[----:B------:R-:W-:Y:S01]  /*20640*/  IMAD R13, R135, 0x15, RZ ;  /* 0x00000015870d7824 */ /* 0x000fe200078e02ff */
[----:B--2---:R-:W-:Y:S01]  /*20650*/  PRMT R7, R20, 0x7632, R7 ;  /* 0x0000763214077816 */ /* 0x004fe20000000007 */
[----:B------:R-:W-:Y:S01]  /*20660*/  @!P3 FMUL R28, R28, 16777216 ;  /* 0x4b8000001c1cb820 */ /* 0x000fe20000400000 */
[----:B------:R-:W-:Y:S01]  /*20670*/  IADD3 R6, P0, PT, R99, R2, RZ ;  /* 0x0000000263067210 */ /* 0x000fe20007f1e0ff */
[----:B------:R-:W-:Y:S01]  /*20680*/  @!P3 FMUL R29, R29, 16777216 ;  /* 0x4b8000001d1db820 */ /* 0x000fe20000400000 */
[----:B------:R-:W-:Y:S01]  /*20690*/  PRMT R14, R22, 0x7632, R14 ;  /* 0x00007632160e7816 */ /* 0x000fe2000000000e */
[----:B------:R0:W-:Y:S01]  /*206a0*/  STG.E.U16 desc[UR14][R8.64], R7 ;  /* 0x0000000708007986 */ /* 0x0001e2000c10150e */
[----:B------:R-:W-:Y:S01]  /*206b0*/  F2FP.F16.F32.PACK_AB R24, R25, R24 ;  /* 0x000000181918723e */ /* 0x000fe200000000ff */
[----:B------:R-:W-:Y:S01]  /*206c0*/  FMUL R211, R233, R109 ;  /* 0x0000006de9d37220 */ /* 0x000fe20000400000 */
[----:B------:R-:W-:Y:S01]  /*206d0*/  IADD3 R12, P1, PT, R101, R2, RZ ;  /* 0x00000002650c7210 */ /* 0x000fe20007f3e0ff */
[----:B------:R1:W-:Y:S01]  /*206e0*/  STG.E.U16 desc[UR14][R10.64], R22 ;  /* 0x000000160a007986 */ /* 0x0003e2000c10150e */
[----:B------:R-:W-:Y:S01]  /*206f0*/  FMUL R215, R233, R113 ;  /* 0x00000071e9d77220 */ /* 0x000fe20000400000 */
[----:B------:R-:W-:-:S02]  /*20700*/  IMAD R109, R135, 0x2e, RZ ;  /* 0x0000002e876d7824 */ /* 0x000fc400078e02ff */
[----:B------:R-:W-:Y:S01]  /*20710*/  FMUL R28, R233, R28 ;  /* 0x0000001ce91c7220 */ /* 0x000fe20000400000 */
[----:B------:R2:W-:Y:S01]  /*20720*/  STG.E.U16 desc[UR14][R4.64], R14 ;  /* 0x0000000e04007986 */ /* 0x0005e2000c10150e */
[----:B------:R-:W-:Y:S02]  /*20730*/  IMAD R113, R135, 0x30, RZ ;  /* 0x0000003087717824 */ /* 0x000fe400078e02ff */
[----:B------:R-:W-:Y:S01]  /*20740*/  FMUL R29, R233, R29 ;  /* 0x0000001de91d7220 */ /* 0x000fe20000400000 */
[-C--:B------:R-:W-:Y:S01]  /*20750*/  LEA.HI.X.SX32 R13, R13, R3.reuse, 0x1, P1 ;  /* 0x000000030d0d7211 */ /* 0x080fe200008f0eff */
[----:B------:R-:W-:Y:S01]  /*20760*/  IMAD R17, R135, 0x19, RZ ;  /* 0x0000001987117824 */ /* 0x000fe200078e02ff */
[-C--:B0-----:R-:W-:Y:S01]  /*20770*/  LEA.HI.X.SX32 R7, R45, R3.reuse, 0x1, P0 ;  /* 0x000000032d077211 */ /* 0x081fe200000f0eff */
[----:B------:R-:W-:Y:S01]  /*20780*/  @!P3 FMUL R30, R30, 16777216 ;  /* 0x4b8000001e1eb820 */ /* 0x000fe20000400000 */
[----:B------:R-:W-:Y:S01]  /*20790*/  IADD3 R8, P2, PT, R105, R2, RZ ;  /* 0x0000000269087210 */ /* 0x000fe20007f5e0ff */
[----:B-1----:R-:W-:Y:S01]  /*207a0*/  IMAD R11, R135, 0x32, RZ ;  /* 0x00000032870b7824 */ /* 0x002fe200078e02ff */
[----:B------:R-:W-:Y:S01]  /*207b0*/  PRMT R10, R24, 0x7632, R10 ;  /* 0x00007632180a7816 */ /* 0x000fe2000000000a */
[----:B------:R0:W-:Y:S01]  /*207c0*/  STG.E.U16 desc[UR14][R6.64], R24 ;  /* 0x0000001806007986 */ /* 0x0001e2000c10150e */
[----:B------:R-:W-:Y:S01]  /*207d0*/  LEA.HI.X.SX32 R9, R49, R3, 0x1, P2 ;  /* 0x0000000331097211 */ /* 0x000fe200010f0eff */
[----:B------:R-:W-:Y:S01]  /*207e0*/  @!P3 FMUL R31, R31, 16777216 ;  /* 0x4b8000001f1fb820 */ /* 0x000fe20000400000 */
[----:B------:R-:W-:Y:S01]  /*207f0*/  F2FP.F16.F32.PACK_AB R134, R141, R134 ;  /* 0x000000868d86723e */ /* 0x000fe200000000ff */
[----:B--2---:R-:W-:Y:S01]  /*20800*/  IMAD R5, R135, 0x17, RZ ;  /* 0x0000001787057824 */ /* 0x004fe200078e02ff */
[-C--:B------:R-:W-:Y:S01]  /*20810*/  IADD3 R4, P0, PT, R109, R2.reuse, RZ ;  /* 0x000000026d047210 */ /* 0x080fe20007f1e0ff */
[----:B------:R1:W-:Y:S01]  /*20820*/  STG.E.U16 desc[UR14][R12.64], R10 ;  /* 0x0000000a0c007986 */ /* 0x0003e2000c10150e */
[----:B------:R-:W-:Y:S01]  /*20830*/  IADD3 R14, P1, PT, R113, R2, RZ ;  /* 0x00000002710e7210 */ /* 0x000fe20007f3e0ff */
[----:B------:R-:W-:Y:S01]  /*20840*/  IMAD R21, R135, 0x36, RZ ;  /* 0x0000003687157824 */ /* 0x000fe200078e02ff */
[----:B------:R-:W-:Y:S01]  /*20850*/  F2FP.F16.F32.PACK_AB R28, R29, R28 ;  /* 0x0000001c1d1c723e */ /* 0x000fe200000000ff */
[C---:B------:R-:W-:Y:S01]  /*20860*/  FMUL R30, R233.reuse, R30 ;  /* 0x0000001ee91e7220 */ /* 0x040fe20000400000 */
[----:B------:R-:W-:Y:S01]  /*20870*/  FMUL R31, R233, R31 ;  /* 0x0000001fe91f7220 */ /* 0x000fe20000400000 */
[-C--:B0-----:R-:W-:Y:S01]  /*20880*/  IADD3 R6, P2, PT, R11, R2.reuse, RZ ;  /* 0x000000020b067210 */ /* 0x081fe20007f5e0ff */
[----:B------:R0:W-:Y:S01]  /*20890*/  STG.E.U16 desc[UR14][R8.64], R134 ;  /* 0x0000008608007986 */ /* 0x0001e2000c10150e */
[-C--:B------:R-:W-:Y:S01]  /*208a0*/  LEA.HI.X.SX32 R5, R5, R3.reuse, 0x1, P0 ;  /* 0x0000000305057211 */ /* 0x080fe200000f0eff */
[----:B------:R-:W-:Y:S01]  /*208b0*/  @!P3 FMUL R32, R32, 16777216 ;  /* 0x4b8000002020b820 */ /* 0x000fe20000400000 */
[-C--:B------:R-:W-:Y:S01]  /*208c0*/  LEA.HI.X.SX32 R7, R17, R3.reuse, 0x1, P2 ;  /* 0x0000000311077211 */ /* 0x080fe200010f0eff */
[----:B------:R-:W-:Y:S01]  /*208d0*/  IMAD R17, R135, 0x34, RZ ;  /* 0x0000003487117824 */ /* 0x000fe200078e02ff */
[----:B------:R-:W-:Y:S01]  /*208e0*/  LEA.HI.X.SX32 R15, R53, R3, 0x1, P1 ;  /* 0x00000003350f7211 */ /* 0x000fe200008f0eff */
[----:B------:R-:W-:Y:S01]  /*208f0*/  @!P3 FMUL R33, R33, 16777216 ;  /* 0x4b8000002121b820 */ /* 0x000fe20000400000 */
[----:B-1----:R-:W-:Y:S01]  /*20900*/  PRMT R10, R28, 0x7632, R10 ;  /* 0x000076321c0a7816 */ /* 0x002fe2000000000a */
[----:B------:R-:W-:Y:S01]  /*20910*/  IMAD R25, R135, 0x38, RZ ;  /* 0x0000003887197824 */ /* 0x000fe200078e02ff */
[----:B------:R-:W-:Y:S01]  /*20920*/  IADD3 R18, P1, PT, R21, R2, RZ ;  /* 0x0000000215127210 */ /* 0x000fe20007f3e0ff */
[----:B------:R-:W-:Y:S01]  /*20930*/  IMAD R29, R135, 0x3a, RZ ;  /* 0x0000003a871d7824 */ /* 0x000fe200078e02ff */
[----:B------:R-:W-:Y:S01]  /*20940*/  F2FP.F16.F32.PACK_AB R30, R31, R30 ;  /* 0x0000001e1f1e723e */ /* 0x000fe200000000ff */
[----:B0-----:R-:W-:Y:S01]  /*20950*/  IMAD R9, R135, 0x1b, RZ ;  /* 0x0000001b87097824 */ /* 0x001fe200078e02ff */
[----:B------:R-:W-:Y:S01]  /*20960*/  PRMT R8, R134, 0x7632, R8 ;  /* 0x0000763286087816 */ /* 0x000fe20000000008 */
[----:B------:R-:W-:Y:S01]  /*20970*/  @!P3 FMUL R34, R34, 16777216 ;  /* 0x4b8000002222b820 */ /* 0x000fe20000400000 */
[----:B------:R-:W-:Y:S01]  /*20980*/  IADD3 R12, P0, PT, R17, R2, RZ ;  /* 0x00000002110c7210 */ /* 0x000fe20007f1e0ff */
[----:B------:R-:W-:Y:S01]  /*20990*/  @!P3 FMUL R35, R35, 16777216 ;  /* 0x4b8000002323b820 */ /* 0x000fe20000400000 */
[C---:B------:R-:W-:Y:S01]  /*209a0*/  FMUL R32, R233.reuse, R32 ;  /* 0x00000020e9207220 */ /* 0x040fe20000400000 */
[----:B------:R0:W-:Y:S01]  /*209b0*/  STG.E.U16 desc[UR14][R4.64], R8 ;  /* 0x0000000804007986 */ /* 0x0001e2000c10150e */
[----:B------:R-:W-:Y:S01]  /*209c0*/  FMUL R33, R233, R33 ;  /* 0x00000021e9217220 */ /* 0x000fe20000400000 */
[-C--:B------:R-:W-:Y:S01]  /*209d0*/  LEA.HI.X.SX32 R19, R9, R3.reuse, 0x1, P1 ;  /* 0x0000000309137211 */ /* 0x080fe200008f0eff */
[----:B------:R-:W-:Y:S01]  /*209e0*/  IMAD R9, R135, 0x3c, RZ ;  /* 0x0000003c87097824 */ /* 0x000fe200078e02ff */
[----:B------:R1:W-:Y:S01]  /*209f0*/  STG.E.U16 desc[UR14][R14.64], R28 ;  /* 0x0000001c0e007986 */ /* 0x0003e2000c10150e */
[----:B------:R-:W-:Y:S01]  /*20a00*/  IADD3 R22, P2, PT, R25, R2, RZ ;  /* 0x0000000219167210 */ /* 0x000fe20007f5e0ff */
[----:B------:R-:W-:Y:S01]  /*20a10*/  FMUL R34, R233, R34 ;  /* 0x00000022e9227220 */ /* 0x000fe20000400000 */
[----:B------:R-:W-:Y:S01]  /*20a20*/  LEA.HI.X.SX32 R13, R89, R3, 0x1, P0 ;  /* 0x00000003590d7211 */ /* 0x000fe200000f0eff */
[----:B------:R2:W-:Y:S01]  /*20a30*/  STG.E.U16 desc[UR14][R6.64], R10 ;  /* 0x0000000a06007986 */ /* 0x0005e2000c10150e */
[----:B------:R-:W-:Y:S01]  /*20a40*/  FMUL R35, R233, R35 ;  /* 0x00000023e9237220 */ /* 0x000fe20000400000 */
[----:B------:R-:W-:Y:S01]  /*20a50*/  @!P3 FMUL R36, R36, 16777216 ;  /* 0x4b8000002424b820 */ /* 0x000fe20000400000 */
[----:B------:R-:W-:Y:S01]  /*20a60*/  F2FP.F16.F32.PACK_AB R32, R33, R32 ;  /* 0x000000202120723e */ /* 0x000fe200000000ff */
[----:B0-----:R-:W-:Y:S01]  /*20a70*/  IMAD R5, R135, 0x3e, RZ ;  /* 0x0000003e87057824 */ /* 0x001fe200078e02ff */
[----:B------:R-:W-:Y:S01]  /*20a80*/  PRMT R4, R30, 0x7632, R4 ;  /* 0x000076321e047816 */ /* 0x000fe20000000004 */
[----:B------:R-:W-:Y:S01]  /*20a90*/  FMUL R36, R233, R36 ;  /* 0x00000024e9247220 */ /* 0x000fe20000400000 */
[-C--:B------:R-:W-:Y:S01]  /*20aa0*/  LEA.HI.X.SX32 R23, R55, R3.reuse, 0x1, P2 ;  /* 0x0000000337177211 */ /* 0x080fe200010f0eff */
[----:B-1----:R-:W-:Y:S01]  /*20ab0*/  IMAD R15, R135, 0x1f, RZ ;  /* 0x0000001f870f7824 */ /* 0x002fe200078e02ff */
[----:B------:R-:W-:Y:S01]  /*20ac0*/  IADD3 R26, P1, PT, R9, R2, RZ ;  /* 0x00000002091a7210 */ /* 0x000fe20007f3e0ff */
[----:B------:R-:W-:Y:S01]  /*20ad0*/  @!P3 FMUL R38, R38, 16777216 ;  /* 0x4b8000002626b820 */ /* 0x000fe20000400000 */
[----:B------:R-:W-:Y:S01]  /*20ae0*/  F2FP.F16.F32.PACK_AB R34, R35, R34 ;  /* 0x000000222322723e */ /* 0x000fe200000000ff */
[----:B--2---:R-:W-:Y:S01]  /*20af0*/  IMAD R7, R135, 0x1d, RZ ;  /* 0x0000001d87077824 */ /* 0x004fe200078e02ff */
[----:B------:R-:W-:Y:S01]  /*20b00*/  PRMT R6, R30, 0x7610, R6 ;  /* 0x000076101e067816 */ /* 0x000fe20000000006 */
[----:B------:R-:W-:Y:S01]  /*20b10*/  FMUL R38, R233, R38 ;  /* 0x00000026e9267220 */ /* 0x000fe20000400000 */
[-C--:B------:R-:W-:Y:S01]  /*20b20*/  IADD3 R30, P0, PT, R29, R2.reuse, RZ ;  /* 0x000000021d1e7210 */ /* 0x080fe20007f1e0ff */
[----:B------:R-:W-:Y:S01]  /*20b30*/  IMAD R45, R135, 0x46, RZ ;  /* 0x00000046872d7824 */ /* 0x000fe200078e02ff */
[----:B------:R-:W-:Y:S01]  /*20b40*/  IADD3 R14, P2, PT, R5, R2, RZ ;  /* 0x00000002050e7210 */ /* 0x000fe20007f5e0ff */
[----:B------:R0:W-:Y:S01]  /*20b50*/  STG.E.U16 desc[UR14][R12.64], R6 ;  /* 0x000000060c007986 */ /* 0x0001e2000c10150e */
[-C--:B------:R-:W-:Y:S01]  /*20b60*/  LEA.HI.X.SX32 R31, R7, R3.reuse, 0x1, P0 ;  /* 0x00000003071f7211 */ /* 0x080fe200000f0eff */
[----:B------:R-:W-:Y:S01]  /*20b70*/  IMAD R7, R135, 0x42, RZ ;  /* 0x0000004287077824 */ /* 0x000fe200078e02ff */
[-C--:B------:R-:W-:Y:S01]  /*20b80*/  LEA.HI.X.SX32 R27, R91, R3.reuse, 0x1, P1 ;  /* 0x000000035b1b7211 */ /* 0x080fe200008f0eff */
[----:B------:R1:W-:Y:S01]  /*20b90*/  STG.E.U16 desc[UR14][R18.64], R4 ;  /* 0x0000000412007986 */ /* 0x0003e2000c10150e */
[----:B------:R-:W-:Y:S01]  /*20ba0*/  LEA.HI.X.SX32 R15, R15, R3, 0x1, P2 ;  /* 0x000000030f0f7211 */ /* 0x000fe200010f0eff */
[----:B------:R-:W-:Y:S01]  /*20bb0*/  @!P3 FMUL R40, R40, 16777216 ;  /* 0x4b8000002828b820 */ /* 0x000fe20000400000 */
[----:B------:R-:W-:Y:S01]  /*20bc0*/  F2FP.F16.F32.PACK_AB R36, R147, R36 ;  /* 0x000000249324723e */ /* 0x000fe200000000ff */
[----:B------:R2:W-:Y:S01]  /*20bd0*/  STG.E.U16 desc[UR14][R22.64], R32 ;  /* 0x0000002016007986 */ /* 0x0005e2000c10150e */
[----:B------:R-:W-:Y:S01]  /*20be0*/  @!P3 FMUL R95, R95, 16777216 ;  /* 0x4b8000005f5fb820 */ /* 0x000fe20000400000 */
[----:B------:R-:W-:Y:S01]  /*20bf0*/  F2FP.F16.F32.PACK_AB R38, R143, R38 ;  /* 0x000000268f26723e */ /* 0x000fe200000000ff */
[C---:B------:R-:W-:Y:S01]  /*20c00*/  IMAD R53, R135.reuse, 0x4a, RZ ;  /* 0x0000004a87357824 */ /* 0x040fe200078e02ff */
[----:B0-----:R-:W-:Y:S01]  /*20c10*/  PRMT R6, R34, 0x7632, R6 ;  /* 0x0000763222067816 */ /* 0x001fe20000000006 */
[----:B------:R-:W-:-:S02]  /*20c20*/  IMAD R13, R135, 0x44, RZ ;  /* 0x00000044870d7824 */ /* 0x000fc400078e02ff */
[----:B------:R-:W-:Y:S01]  /*20c30*/  FMUL R40, R233, R40 ;  /* 0x00000028e9287220 */ /* 0x000fe20000400000 */
[C---:B------:R-:W-:Y:S01]  /*20c40*/  IMAD R49, R135.reuse, 0x48, RZ ;  /* 0x0000004887317824 */ /* 0x040fe200078e02ff */
[----:B-1----:R-:W-:Y:S01]  /*20c50*/  PRMT R4, R32, 0x7632, R4 ;  /* 0x0000763220047816 */ /* 0x002fe20000000004 */
[C---:B------:R-:W-:Y:S01]  /*20c60*/  IMAD.SHL.U32 R19, R135.reuse, 0x20, RZ ;  /* 0x0000002087137824 */ /* 0x040fe200078e00ff */
[-C--:B------:R-:W-:Y:S01]  /*20c70*/  LEA R18, P0, R135, R2.reuse, 0x6 ;  /* 0x0000000287127211 */ /* 0x080fe200078030ff */
[----:B------:R-:W-:Y:S01]  /*20c80*/  FMUL R197, R233, R95 ;  /* 0x0000005fe9c57220 */ /* 0x000fe20000400000 */
[----:B--2---:R-:W-:Y:S01]  /*20c90*/  IMAD R23, R135, 0x21, RZ ;  /* 0x0000002187177824 */ /* 0x004fe200078e02ff */
[----:B------:R-:W-:Y:S01]  /*20ca0*/  IADD3 R22, P1, PT, R7, R2, RZ ;  /* 0x0000000207167210 */ /* 0x000fe20007f3e0ff */
[----:B------:R0:W-:Y:S01]  /*20cb0*/  STG.E.U16 desc[UR14][R30.64], R4 ;  /* 0x000000041e007986 */ /* 0x0001e2000c10150e */
[-C--:B------:R-:W-:Y:S01]  /*20cc0*/  LEA.HI.X.SX32 R19, R19, R3.reuse, 0x1, P0 ;  /* 0x0000000313137211 */ /* 0x080fe200000f0eff */
[----:B------:R-:W-:Y:S01]  /*20cd0*/  IMAD R33, R135, 0x25, RZ ;  /* 0x0000002587217824 */ /* 0x000fe200078e02ff */
[----:B------:R-:W-:Y:S01]  /*20ce0*/  LEA.HI.X.SX32 R23, R23, R3, 0x1, P1 ;  /* 0x0000000317177211 */ /* 0x000fe200008f0eff */
[----:B------:R1:W-:Y:S01]  /*20cf0*/  STG.E.U16 desc[UR14][R26.64], R34 ;  /* 0x000000221a007986 */ /* 0x0003e2000c10150e */
[----:B------:R-:W-:Y:S01]  /*20d00*/  @!P3 FMUL R42, R42, 16777216 ;  /* 0x4b8000002a2ab820 */ /* 0x000fe20000400000 */
[----:B------:R-:W-:Y:S01]  /*20d10*/  @!P3 FMUL R43, R43, 16777216 ;  /* 0x4b8000002b2bb820 */ /* 0x000fe20000400000 */
[----:B------:R-:W-:Y:S01]  /*20d20*/  IMAD R95, R135, 0x50, RZ ;  /* 0x00000050875f7824 */ /* 0x000fe200078e02ff */
[----:B------:R2:W-:Y:S01]  /*20d30*/  STG.E.U16 desc[UR14][R14.64], R6 ;  /* 0x000000060e007986 */ /* 0x0005e2000c10150e */
[C---:B------:R-:W-:Y:S01]  /*20d40*/  FMUL R42, R233.reuse, R42 ;  /* 0x0000002ae92a7220 */ /* 0x040fe20000400000 */
[----:B------:R-:W-:Y:S01]  /*20d50*/  FMUL R43, R233, R43 ;  /* 0x0000002be92b7220 */ /* 0x000fe20000400000 */
[----:B------:R-:W-:Y:S01]  /*20d60*/  F2FP.F16.F32.PACK_AB R40, R145, R40 ;  /* 0x000000289128723e */ /* 0x000fe200000000ff */
[----:B------:R4:W-:Y:S01]  /*20d70*/  STG.E.U16 desc[UR14][R18.64], R36 ;  /* 0x0000002412007986 */ /* 0x0009e2000c10150e */
[----:B0-----:R-:W-:Y:S01]  /*20d80*/  PRMT R4, R36, 0x7632, R4 ;  /* 0x0000763224047816 */ /* 0x001fe20000000004 */
[----:B------:R-:W-:Y:S01]  /*20d90*/  IMAD R91, R135, 0x4e, RZ ;  /* 0x0000004e875b7824 */ /* 0x000fe200078e02ff */
[-C--:B------:R-:W-:Y:S01]  /*20da0*/  IADD3 R30, P2, PT, R13, R2.reuse, RZ ;  /* 0x000000020d1e7210 */ /* 0x080fe20007f5e0ff */
[----:B------:R-:W-:Y:S01]  /*20db0*/  @!P3 FMUL R44, R44, 16777216 ;  /* 0x4b8000002c2cb820 */ /* 0x000fe20000400000 */
[-C--:B-1----:R-:W-:Y:S01]  /*20dc0*/  IADD3 R26, P1, PT, R49, R2.reuse, RZ ;  /* 0x00000002311a7210 */ /* 0x082fe20007f3e0ff */
[----:B------:R0:W-:Y:S01]  /*20dd0*/  STG.E.U16 desc[UR14][R22.64], R4 ;  /* 0x0000000416007986 */ /* 0x0001e2000c10150e */
[----:B------:R-:W-:Y:S01]  /*20de0*/  LEA.HI.X.SX32 R31, R87, R3, 0x1, P2 ;  /* 0x00000003571f7211 */ /* 0x000fe200010f0eff */
[----:B--2---:R-:W-:Y:S01]  /*20df0*/  IMAD R15, R135, 0x23, RZ ;  /* 0x00000023870f7824 */ /* 0x004fe200078e02ff */
[----:B------:R-:W-:Y:S01]  /*20e00*/  IADD3 R14, P0, PT, R45, R2, RZ ;  /* 0x000000022d0e7210 */ /* 0x000fe20007f1e0ff */
[----:B------:R-:W-:-:S02]  /*20e10*/  IMAD R87, R135, 0x4c, RZ ;  /* 0x0000004c87577824 */ /* 0x000fc400078e02ff */
[----:B------:R-:W-:Y:S01]  /*20e20*/  @!P3 FMUL R103, R103, 16777216 ;  /* 0x4b8000006767b820 */ /* 0x000fe20000400000 */
[----:B----4-:R-:W-:Y:S01]  /*20e30*/  IADD3 R18, P2, PT, R53, R2, RZ ;  /* 0x0000000235127210 */ /* 0x010fe20007f5e0ff */
[----:B------:R1:W-:Y:S01]  /*20e40*/  STG.E.U16 desc[UR14][R30.64], R38 ;  /* 0x000000261e007986 */ /* 0x0003e2000c10150e */
[-C--:B------:R-:W-:Y:S01]  /*20e50*/  LEA.HI.X.SX32 R15, R15, R3.reuse, 0x1, P0 ;  /* 0x000000030f0f7211 */ /* 0x080fe200000f0eff */
[----:B------:R-:W-:Y:S01]  /*20e60*/  @!P3 FMUL R107, R107, 16777216 ;  /* 0x4b8000006b6bb820 */ /* 0x000fe20000400000 */
[-C--:B------:R-:W-:Y:S01]  /*20e70*/  LEA.HI.X.SX32 R19, R33, R3.reuse, 0x1, P2 ;  /* 0x0000000321137211 */ /* 0x080fe200010f0eff */
[----:B------:R-:W-:Y:S01]  /*20e80*/  @!P3 FMUL R46, R46, 16777216 ;  /* 0x4b8000002e2eb820 */ /* 0x000fe20000400000 */
[----:B0-----:R-:W-:Y:S01]  /*20e90*/  PRMT R4, R38, 0x7632, R4 ;  /* 0x0000763226047816 */ /* 0x001fe20000000004 */
[----:B------:R-:W-:Y:S01]  /*20ea0*/  @!P3 FMUL R47, R47, 16777216 ;  /* 0x4b8000002f2fb820 */ /* 0x000fe20000400000 */
[----:B------:R-:W-:Y:S01]  /*20eb0*/  LEA.HI.X.SX32 R27, R93, R3, 0x1, P1 ;  /* 0x000000035d1b7211 */ /* 0x000fe200008f0eff */
[----:B------:R-:W-:Y:S01]  /*20ec0*/  FMUL R44, R233, R44 ;  /* 0x0000002ce92c7220 */ /* 0x000fe20000400000 */
[----:B------:R-:W-:Y:S01]  /*20ed0*/  IADD3 R22, P0, PT, R87, R2, RZ ;  /* 0x0000000257167210 */ /* 0x000fe20007f1e0ff */
[----:B------:R0:W-:Y:S01]  /*20ee0*/  STG.E.U16 desc[UR14][R14.64], R4 ;  /* 0x000000040e007986 */ /* 0x0001e2000c10150e */
[----:B------:R-:W-:Y:S01]  /*20ef0*/  PRMT R6, R40, 0x7632, R6 ;  /* 0x0000763228067816 */ /* 0x000fe20000000006 */
[----:B-1----:R-:W-:Y:S01]  /*20f00*/  IMAD R31, R135, 0x27, RZ ;  /* 0x00000027871f7824 */ /* 0x002fe200078e02ff */
[----:B------:R-:W-:Y:S01]  /*20f10*/  F2FP.F16.F32.PACK_AB R42, R43, R42 ;  /* 0x0000002a2b2a723e */ /* 0x000fe200000000ff */
[----:B------:R-:W-:Y:S01]  /*20f20*/  @!P3 FMUL R111, R111, 16777216 ;  /* 0x4b8000006f6fb820 */ /* 0x000fe20000400000 */
[----:B------:R-:W-:Y:S01]  /*20f30*/  IADD3 R30, P1, PT, R91, R2, RZ ;  /* 0x000000025b1e7210 */ /* 0x000fe20007f3e0ff */
[C---:B------:R-:W-:Y:S01]  /*20f40*/  FMUL R205, R233.reuse, R103 ;  /* 0x00000067e9cd7220 */ /* 0x040fe20000400000 */
[----:B------:R-:W-:Y:S01]  /*20f50*/  FMUL R209, R233, R107 ;  /* 0x0000006be9d17220 */ /* 0x000fe20000400000 */
[----:B------:R-:W-:Y:S01]  /*20f60*/  LEA.HI.X.SX32 R23, R97, R3, 0x1, P0 ;  /* 0x0000000361177211 */ /* 0x000fe200000f0eff */
[----:B------:R-:W-:-:S02]  /*20f70*/  IMAD R103, R135, 0x54, RZ ;  /* 0x0000005487677824 */ /* 0x000fc400078e02ff */
[----:B------:R-:W-:Y:S01]  /*20f80*/  @!P3 FMUL R115, R115, 16777216 ;  /* 0x4b8000007373b820 */ /* 0x000fe20000400000 */
[----:B------:R-:W-:Y:S01]  /*20f90*/  FMUL R46, R233, R46 ;  /* 0x0000002ee92e7220 */ /* 0x000fe20000400000 */
[----:B0-----:R-:W-:Y:S01]  /*20fa0*/  IADD3 R14, P2, PT, R95, R2, RZ ;  /* 0x000000025f0e7210 */ /* 0x001fe20007f5e0ff */
[----:B------:R-:W-:Y:S01]  /*20fb0*/  FMUL R47, R233, R47 ;  /* 0x0000002fe92f7220 */ /* 0x000fe20000400000 */
[----:B------:R0:W-:Y:S01]  /*20fc0*/  STG.E.U16 desc[UR14][R26.64], R40 ;  /* 0x000000281a007986 */ /* 0x0001e2000c10150e */
[----:B------:R-:W-:Y:S01]  /*20fd0*/  IMAD R107, R135, 0x56, RZ ;  /* 0x00000056876b7824 */ /* 0x000fe200078e02ff */
[-C--:B------:R-:W-:Y:S01]  /*20fe0*/  LEA.HI.X.SX32 R15, R99, R3.reuse, 0x1, P2 ;  /* 0x00000003630f7211 */ /* 0x080fe200010f0eff */
[----:B------:R-:W-:Y:S02]  /*20ff0*/  IMAD R99, R135, 0x52, RZ ;  /* 0x0000005287637824 */ /* 0x000fe400078e02ff */
[----:B------:R-:W-:Y:S01]  /*21000*/  @!P3 FMUL R48, R48, 16777216 ;  /* 0x4b8000003030b820 */ /* 0x000fe20000400000 */
[----:B------:R1:W-:Y:S01]  /*21010*/  STG.E.U16 desc[UR14][R18.64], R6 ;  /* 0x0000000612007986 */ /* 0x0003e2000c10150e */
[----:B------:R-:W-:Y:S01]  /*21020*/  LEA.HI.X.SX32 R31, R31, R3, 0x1, P1 ;  /* 0x000000031f1f7211 */ /* 0x000fe200008f0eff */
[----:B------:R-:W-:Y:S01]  /*21030*/  FMUL R213, R233, R111 ;  /* 0x0000006fe9d57220 */ /* 0x000fe20000400000 */
[----:B------:R-:W-:Y:S01]  /*21040*/  PRMT R4, R42, 0x7632, R4 ;  /* 0x000076322a047816 */ /* 0x000fe20000000004 */
[----:B------:R-:W-:Y:S01]  /*21050*/  @!P3 FMUL R119, R119, 16777216 ;  /* 0x4b8000007777b820 */ /* 0x000fe20000400000 */
[----:B------:R-:W-:Y:S01]  /*21060*/  F2FP.F16.F32.PACK_AB R41, R41, R44 ;  /* 0x0000002c2929723e */ /* 0x000fe200000000ff */
[----:B------:R-:W-:-:S02]  /*21070*/  IMAD R111, R135, 0x58, RZ ;  /* 0x00000058876f7824 */ /* 0x000fc400078e02ff */
[----:B------:R-:W-:Y:S01]  /*21080*/  FMUL R217, R233, R115 ;  /* 0x00000073e9d97220 */ /* 0x000fe20000400000 */
[----:B------:R2:W-:Y:S01]  /*21090*/  STG.E.U16 desc[UR14][R22.64], R42 ;  /* 0x0000002a16007986 */ /* 0x0005e2000c10150e */
[----:B0-----:R-:W-:Y:S01]  /*210a0*/  IADD3 R26, P1, PT, R103, R2, RZ ;  /* 0x00000002671a7210 */ /* 0x001fe20007f3e0ff */
[----:B------:R-:W-:Y:S02]  /*210b0*/  IMAD R33, R135, 0x2b, RZ ;  /* 0x0000002b87217824 */ /* 0x000fe400078e02ff */
[----:B------:R-:W-:Y:S01]  /*210c0*/  FMUL R48, R233, R48 ;  /* 0x00000030e9307220 */ /* 0x000fe20000400000 */
[----:B-1----:R-:W-:Y:S01]  /*210d0*/  IMAD R19, R135, 0x29, RZ ;  /* 0x0000002987137824 */ /* 0x002fe200078e02ff */
[----:B------:R-:W-:Y:S01]  /*210e0*/  IADD3 R18, P0, PT, R99, R2, RZ ;  /* 0x0000000263127210 */ /* 0x000fe20007f1e0ff */
[----:B------:R-:W-:Y:S01]  /*210f0*/  IMAD R115, R135, 0x5a, RZ ;  /* 0x0000005a87737824 */ /* 0x000fe200078e02ff */
[----:B------:R-:W-:Y:S01]  /*21100*/  F2FP.F16.F32.PACK_AB R46, R47, R46 ;  /* 0x0000002e2f2e723e */ /* 0x000fe200000000ff */
[----:B------:R-:W-:Y:S01]  /*21110*/  @!P3 FMUL R123, R123, 16777216 ;  /* 0x4b8000007b7bb820 */ /* 0x000fe20000400000 */
[----:B------:R0:W-:Y:S01]  /*21120*/  STG.E.U16 desc[UR14][R30.64], R4 ;  /* 0x000000041e007986 */ /* 0x0001e2000c10150e */
[----:B------:R-:W-:Y:S01]  /*21130*/  @!P3 FMUL R50, R50, 16777216 ;  /* 0x4b8000003232b820 */ /* 0x000fe20000400000 */
[----:B------:R-:W-:Y:S01]  /*21140*/  @!P3 FMUL R51, R51, 16777216 ;  /* 0x4b8000003333b820 */ /* 0x000fe20000400000 */
[----:B--2---:R-:W-:Y:S01]  /*21150*/  IADD3 R22, P2, PT, R107, R2, RZ ;  /* 0x000000026b167210 */ /* 0x004fe20007f5e0ff */
[----:B------:R-:W-:Y:S01]  /*21160*/  @!P3 FMUL R52, R52, 16777216 ;  /* 0x4b8000003434b820 */ /* 0x000fe20000400000 */
        /* <DEDUP_REMOVED lines=56> */
[----:B------:R-:W-:Y:S01]  /*214f0*/  FMUL R221, R233, R119 ;  /* 0x00000077e9dd7220 */ /* 0x000fe20000400000 */
[----:B------:R1:W-:Y:S01]  /*21500*/  STG.E.U16 desc[UR14][R14.64], R41 ;  /* 0x000000290e007986 */ /* 0x0003e2000c10150e */
[-C--:B------:R-:W-:Y:S01]  /*21510*/  LEA.HI.X.SX32 R19, R19, R3.reuse, 0x1, P0 ;  /* 0x0000000313137211 */ /* 0x080fe200000f0eff */
[----:B------:R-:W-:Y:S01]  /*21520*/  @!P3 FMUL R131, R131, 16777216 ;  /* 0x4b8000008383b820 */ /* 0x000fe20000400000 */
[----:B0-----:R-:W-:Y:S01]  /*21530*/  PRMT R4, R41, 0x7632, R4 ;  /* 0x0000763229047816 */ /* 0x001fe20000000004 */
[----:B------:R-:W-:Y:S01]  /*21540*/  IMAD R119, R135, 0x5c, RZ ;  /* 0x0000005c87777824 */ /* 0x000fe200078e02ff */
[-C--:B------:R-:W-:Y:S01]  /*21550*/  LEA.HI.X.SX32 R27, R101, R3.reuse, 0x1, P1 ;  /* 0x00000003651b7211 */ /* 0x080fe200008f0eff */
[----:B------:R-:W-:Y:S01]  /*21560*/  IMAD R31, R135, 0x2d, RZ ;  /* 0x0000002d871f7824 */ /* 0x000fe200078e02ff */
[----:B------:R-:W-:Y:S01]  /*21570*/  LEA.HI.X.SX32 R23, R33, R3, 0x1, P2 ;  /* 0x0000000321177211 */ /* 0x000fe200010f0eff */
[C---:B------:R-:W-:Y:S01]  /*21580*/  FMUL R225, R233.reuse, R123 ;  /* 0x0000007be9e17220 */ /* 0x040fe20000400000 */
[----:B------:R-:W-:Y:S01]  /*21590*/  PRMT R6, R46, 0x7632, R6 ;  /* 0x000076322e067816 */ /* 0x000fe20000000006 */
[----:B------:R-:W-:Y:S01]  /*215a0*/  FMUL R50, R233, R50 ;  /* 0x00000032e9327220 */ /* 0x000fe20000400000 */
[----:B------:R-:W-:Y:S01]  /*215b0*/  F2FP.F16.F32.PACK_AB R37, R37, R48 ;  /* 0x000000302525723e */ /* 0x000fe200000000ff */
[----:B------:R-:W-:Y:S01]  /*215c0*/  FMUL R51, R233, R51 ;  /* 0x00000033e9337220 */ /* 0x000fe20000400000 */
[----:B-1----:R-:W-:Y:S01]  /*215d0*/  IADD3 R14, P0, PT, R111, R2, RZ ;  /* 0x000000026f0e7210 */ /* 0x002fe20007f1e0ff */
[----:B------:R-:W-:Y:S01]  /*215e0*/  FMUL R52, R233, R52 ;  /* 0x00000034e9347220 */ /* 0x000fe20000400000 */
[----:B------:R-:W-:Y:S01]  /*215f0*/  IADD3 R30, P1, PT, R115, R2, RZ ;  /* 0x00000002731e7210 */ /* 0x000fe20007f3e0ff */
        /* <DEDUP_REMOVED lines=55> */
[----:B------:R-:W-:Y:S01]  /*21970*/  FMUL R232, R233, R130 ;  /* 0x00000082e9e87220 */ /* 0x000fe20000400000 */
[----:B------:R-:W-:-:S02]  /*21980*/  IMAD R123, R135, 0x5e, RZ ;  /* 0x0000005e877b7824 */ /* 0x000fc400078e02ff */
[----:B------:R-:W-:Y:S01]  /*21990*/  FMUL R233, R233, R131 ;  /* 0x00000083e9e97220 */ /* 0x000fe20000400000 */
[----:B------:R0:W-:Y:S01]  /*219a0*/  STG.E.U16 desc[UR14][R18.64], R4 ;  /* 0x0000000412007986 */ /* 0x0001e2000c10150e */
[-C--:B------:R-:W-:Y:S01]  /*219b0*/  LEA.HI.X.SX32 R15, R105, R3.reuse, 0x1, P0 ;  /* 0x00000003690f7211 */ /* 0x080fe200000f0eff */
[----:B------:R-:W-:Y:S01]  /*219c0*/  IMAD R127, R135, 0x60, RZ ;  /* 0x00000060877f7824 */ /* 0x000fe200078e02ff */
[----:B------:R-:W-:Y:S01]  /*219d0*/  LEA.HI.X.SX32 R31, R31, R3, 0x1, P1 ;  /* 0x000000031f1f7211 */ /* 0x000fe200008f0eff */
[----:B------:R1:W-:Y:S01]  /*219e0*/  STG.E.U16 desc[UR14][R26.64], R46 ;  /* 0x0000002e1a007986 */ /* 0x0003e2000c10150e */
[----:B------:R-:W-:Y:S01]  /*219f0*/  IMAD R131, R135, 0x62, RZ ;  /* 0x0000006287837824 */ /* 0x000fe200078e02ff */
[----:B------:R-:W-:Y:S01]  /*21a00*/  F2FP.F16.F32.PACK_AB R50, R51, R50 ;  /* 0x000000323332723e */ /* 0x000fe200000000ff */
[----:B------:R-:W-:Y:S01]  /*21a10*/  IMAD R33, R135, 0x31, RZ ;  /* 0x0000003187217824 */ /* 0x000fe200078e02ff */
[----:B------:R2:W-:Y:S01]  /*21a20*/  STG.E.U16 desc[UR14][R22.64], R6 ;  /* 0x0000000616007986 */ /* 0x0005e2000c10150e */
[----:B------:R-:W-:Y:S01]  /*21a30*/  F2FP.F16.F32.PACK_AB R39, R39, R52 ;  /* 0x000000342727723e */ /* 0x000fe200000000ff */
[----:B------:R-:W-:Y:S01]  /*21a40*/  IMAD R139, R135, 0x64, RZ ;  /* 0x00000064878b7824 */ /* 0x000fe200078e02ff */
[----:B------:R-:W-:Y:S01]  /*21a50*/  F2FP.F16.F32.PACK_AB R189, R54, R189 ;  /* 0x000000bd36bd723e */ /* 0x000fe200000000ff */
[----:B------:R4:W-:Y:S01]  /*21a60*/  STG.E.U16 desc[UR14][R14.64], R37 ;  /* 0x000000250e007986 */ /* 0x0009e2000c10150e */
[-C--:B0-----:R-:W-:Y:S01]  /*21a70*/  IADD3 R18, P2, PT, R119, R2.reuse, RZ ;  /* 0x0000000277127210 */ /* 0x081fe20007f5e0ff */
[----:B------:R-:W-:Y:S01]  /*21a80*/  IMAD R143, R135, 0x66, RZ ;  /* 0x00000066878f7824 */ /* 0x000fe200078e02ff */
[----:B------:R-:W-:Y:S01]  /*21a90*/  PRMT R4, R37, 0x7632, R4 ;  /* 0x0000763225047816 */ /* 0x000fe20000000004 */
[----:B------:R-:W-:Y:S01]  /*21aa0*/  IMAD R147, R135, 0x68, RZ ;  /* 0x0000006887937824 */ /* 0x000fe200078e02ff */
[-C--:B------:R-:W-:Y:S01]  /*21ab0*/  LEA.HI.X.SX32 R19, R109, R3.reuse, 0x1, P2 ;  /* 0x000000036d137211 */ /* 0x080fe200010f0eff */
[----:B------:R-:W-:Y:S01]  /*21ac0*/  IMAD R35, R135, 0x3d, RZ ;  /* 0x0000003d87237824 */ /* 0x000fe200078e02ff */
[-C--:B-1----:R-:W-:Y:S01]  /*21ad0*/  IADD3 R26, P1, PT, R127, R2.reuse, RZ ;  /* 0x000000027f1a7210 */ /* 0x082fe20007f3e0ff */
[----:B--2---:R-:W-:Y:S01]  /*21ae0*/  IMAD R23, R135, 0x2f, RZ ;  /* 0x0000002f87177824 */ /* 0x004fe200078e02ff */
[-C--:B------:R-:W-:Y:S01]  /*21af0*/  IADD3 R22, P0, PT, R123, R2.reuse, RZ ;  /* 0x000000027b167210 */ /* 0x080fe20007f1e0ff */
[----:B------:R0:W-:Y:S01]  /*21b00*/  STG.E.U16 desc[UR14][R30.64], R4 ;  /* 0x000000041e007986 */ /* 0x0001e2000c10150e */
[-C--:B------:R-:W-:Y:S01]  /*21b10*/  LEA.HI.X.SX32 R27, R113, R3.reuse, 0x1, P1 ;  /* 0x00000003711b7211 */ /* 0x080fe200008f0eff */
[----:B----4-:R-:W-:Y:S01]  /*21b20*/  IMAD R37, R135, 0x84, RZ ;  /* 0x0000008487257824 */ /* 0x010fe200078e02ff */
[-C--:B------:R-:W-:Y:S01]  /*21b30*/  IADD3 R14, P2, PT, R131, R2.reuse, RZ ;  /* 0x00000002830e7210 */ /* 0x080fe20007f5e0ff */
[----:B------:R1:W-:Y:S01]  /*21b40*/  STG.E.U16 desc[UR14][R18.64], R50 ;  /* 0x0000003212007986 */ /* 0x0003e2000c10150e */
[-C--:B------:R-:W-:Y:S01]  /*21b50*/  LEA.HI.X.SX32 R23, R23, R3.reuse, 0x1, P0 ;  /* 0x0000000317177211 */ /* 0x080fe200000f0eff */
[----:B------:R-:W-:Y:S01]  /*21b60*/  IMAD.SHL.U32 R41, R135, 0x40, RZ ;  /* 0x0000004087297824 */ /* 0x000fe200078e00ff */
[-C--:B------:R-:W-:Y:S01]  /*21b70*/  LEA.HI.X.SX32 R15, R33, R3.reuse, 0x1, P2 ;  /* 0x00000003210f7211 */ /* 0x080fe200010f0eff */
[----:B------:R-:W-:Y:S01]  /*21b80*/  IMAD R33, R135, 0x3b, RZ ;  /* 0x0000003b87217824 */ /* 0x000fe200078e02ff */
[----:B------:R-:W-:Y:S01]  /*21b90*/  PRMT R6, R39, 0x7632, R6 ;  /* 0x0000763227067816 */ /* 0x000fe20000000006 */
[----:B------:R-:W-:Y:S01]  /*21ba0*/  IMAD R48, R135, 0x41, RZ ;  /* 0x0000004187307824 */ /* 0x000fe200078e02ff */
[-C--:B------:R-:W-:Y:S01]  /*21bb0*/  IADD3 R10, P1, PT, R139, R2.reuse, RZ ;  /* 0x000000028b0a7210 */ /* 0x080fe20007f3e0ff */
[C---:B0-----:R-:W-:Y:S01]  /*21bc0*/  IMAD R31, R135.reuse, 0x35, RZ ;  /* 0x00000035871f7824 */ /* 0x041fe200078e02ff */
[----:B------:R-:W-:Y:S01]  /*21bd0*/  PRMT R4, R50, 0x7632, R4 ;  /* 0x0000763232047816 */ /* 0x000fe20000000004 */
[----:B------:R-:W-:Y:S01]  /*21be0*/  IMAD R8, R135, 0x86, RZ ;  /* 0x0000008687087824 */ /* 0x000fe200078e02ff */
[-C--:B------:R-:W-:Y:S01]  /*21bf0*/  IADD3 R16, P6, PT, R147, R2.reuse, RZ ;  /* 0x0000000293107210 */ /* 0x080fe20007fde0ff */
[----:B-1----:R-:W-:Y:S01]  /*21c00*/  IMAD R19, R135, 0x33, RZ ;  /* 0x0000003387137824 */ /* 0x002fe200078e02ff */
[-C--:B------:R-:W-:Y:S01]  /*21c10*/  LEA.HI.X.SX32 R11, R11, R3.reuse, 0x1, P1 ;  /* 0x000000030b0b7211 */ /* 0x080fe200008f0eff */
[----:B------:R0:W-:Y:S01]  /*21c20*/  STG.E.U16 desc[UR14][R22.64], R4 ;  /* 0x0000000416007986 */ /* 0x0001e2000c10150e */
[----:B------:R-:W-:Y:S01]  /*21c30*/  IADD3 R18, P1, PT, R151, R2, RZ ;  /* 0x0000000297127210 */ /* 0x000fe20007f3e0ff */
[----:B------:R-:W-:Y:S01]  /*21c40*/  IMAD R12, R135, 0x88, RZ ;  /* 0x00000088870c7824 */ /* 0x000fe200078e02ff */
[-C--:B------:R-:W-:Y:S01]  /*21c50*/  LEA.HI.X.SX32 R17, R17, R3.reuse, 0x1, P6 ;  /* 0x0000000311117211 */ /* 0x080fe200030f0eff */
[----:B------:R1:W-:Y:S01]  /*21c60*/  STG.E.U16 desc[UR14][R26.64], R39 ;  /* 0x000000271a007986 */ /* 0x0003e2000c10150e */
[----:B------:R-:W-:Y:S01]  /*21c70*/  F2FP.F16.F32.PACK_AB R56, R57, R56 ;  /* 0x000000383938723e */ /* 0x000fe200000000ff */
[----:B------:R-:W-:Y:S01]  /*21c80*/  IMAD R42, R135, 0x8a, RZ ;  /* 0x0000008a872a7824 */ /* 0x000fe200078e02ff */
[----:B------:R-:W-:Y:S01]  /*21c90*/  F2FP.F16.F32.PACK_AB R58, R59, R58 ;  /* 0x0000003a3b3a723e */ /* 0x000fe200000000ff */
[----:B------:R2:W-:Y:S01]  /*21ca0*/  STG.E.U16 desc[UR14][R14.64], R6 ;  /* 0x000000060e007986 */ /* 0x0005e2000c10150e */
[----:B------:R-:W-:Y:S01]  /*21cb0*/  F2FP.F16.F32.PACK_AB R60, R61, R60 ;  /* 0x0000003c3d3c723e */ /* 0x000fe200000000ff */
[----:B------:R-:W-:Y:S01]  /*21cc0*/  IMAD R44, R135, 0x8c, RZ ;  /* 0x0000008c872c7824 */ /* 0x000fe200078e02ff */
[----:B------:R-:W-:Y:S01]  /*21cd0*/  F2FP.F16.F32.PACK_AB R62, R63, R62 ;  /* 0x0000003e3f3e723e */ /* 0x000fe200000000ff */
[----:B0-----:R-:W-:Y:S01]  /*21ce0*/  IMAD R23, R135, 0x37, RZ ;  /* 0x0000003787177824 */ /* 0x001fe200078e02ff */
[----:B------:R-:W-:Y:S01]  /*21cf0*/  IADD3 R22, P6, PT, R159, R2, RZ ;  /* 0x000000029f167210 */ /* 0x000fe20007fde0ff */
[----:B------:R0:W-:Y:S01]  /*21d00*/  STG.E.U16 desc[UR14][R10.64], R189 ;  /* 0x000000bd0a007986 */ /* 0x0001e2000c10150e */
[----:B------:R-:W-:Y:S01]  /*21d10*/  F2FP.F16.F32.PACK_AB R64, R65, R64 ;  /* 0x000000404140723e */ /* 0x000fe200000000ff */
[----:B-1----:R-:W-:Y:S01]  /*21d20*/  IMAD R27, R135, 0x39, RZ ;  /* 0x00000039871b7824 */ /* 0x002fe200078e02ff */
[-C--:B------:R-:W-:Y:S01]  /*21d30*/  LEA.HI.X.SX32 R23, R23, R3.reuse, 0x1, P6 ;  /* 0x0000000317177211 */ /* 0x080fe200030f0eff */
[----:B------:R-:W-:Y:S01]  /*21d40*/  IMAD R39, R135, 0x3f, RZ ;  /* 0x0000003f87277824 */ /* 0x000fe200078e02ff */
[-C--:B------:R-:W-:Y:S01]  /*21d50*/  IADD3 R28, P6, PT, R171, R2.reuse, RZ ;  /* 0x00000002ab1c7210 */ /* 0x080fe20007fde0ff */
[----:B--2---:R-:W-:Y:S01]  /*21d60*/  IMAD R15, R135, 0x82, RZ ;  /* 0x00000082870f7824 */ /* 0x004fe200078e02ff */
[-C--:B------:R-:W-:Y:S01]  /*21d70*/  IADD3 R14, P0, PT, R143, R2.reuse, RZ ;  /* 0x000000028f0e7210 */ /* 0x080fe20007f1e0ff */
[----:B------:R-:W-:Y:S01]  /*21d80*/  IMAD R52, R135, 0x43, RZ ;  /* 0x0000004387347824 */ /* 0x000fe200078e02ff */
[-C--:B------:R-:W-:Y:S01]  /*21d90*/  LEA.HI.X.SX32 R29, R29, R3.reuse, 0x1, P6 ;  /* 0x000000031d1d7211 */ /* 0x080fe200030f0eff */
[----:B------:R-:W-:Y:S01]  /*21da0*/  IMAD R46, R135, 0x8e, RZ ;  /* 0x0000008e872e7824 */ /* 0x000fe200078e02ff */
        /* <DEDUP_REMOVED lines=14> */
[----:B0-----:R-:W-:Y:S01]  /*21e90*/  PRMT R10, R189, 0x7632, R10 ;  /* 0x00007632bd0a7816 */ /* 0x001fe2000000000a */
[----:B------:R-:W-:Y:S01]  /*21ea0*/  IMAD R88, R135, 0x9a, RZ ;  /* 0x0000009a87587824 */ /* 0x000fe200078e02ff */
[-C--:B------:R-:W-:Y:S01]  /*21eb0*/  LEA.HI.X.SX32 R25, R25, R3.reuse, 0x1, P1 ;  /* 0x0000000319197211 */ /* 0x080fe200008f0eff */
[----:B------:R-:W-:Y:S01]  /*21ec0*/  IMAD R90, R135, 0x9c, RZ ;  /* 0x0000009c875a7824 */ /* 0x000fe200078e02ff */
[-C--:B------:R-:W-:Y:S01]  /*21ed0*/  IADD3 R30, P1, PT, R175, R2.reuse, RZ ;  /* 0x00000002af1e7210 */ /* 0x080fe20007f3e0ff */
[----:B------:R0:W-:Y:S01]  /*21ee0*/  STG.E.U16 desc[UR14][R14.64], R10 ;  /* 0x0000000a0e007986 */ /* 0x0001e2000c10150e */
[-C--:B------:R-:W-:Y:S01]  /*21ef0*/  LEA.HI.X.SX32 R27, R27, R3.reuse, 0x1, P0 ;  /* 0x000000031b1b7211 */ /* 0x080fe200000f0eff */
[----:B------:R-:W-:Y:S01]  /*21f00*/  IMAD R55, R135, 0x4b, RZ ;  /* 0x0000004b87377824 */ /* 0x000fe200078e02ff */
[----:B------:R-:W-:Y:S01]  /*21f10*/  PRMT R11, R56, 0x7632, R11 ;  /* 0x00007632380b7816 */ /* 0x000fe2000000000b */
[----:B------:R-:W-:Y:S01]  /*21f20*/  STG.E.U16 desc[UR14][R16.64], R56 ;  /* 0x0000003810007986 */ /* 0x000fe2000c10150e */
[-C--:B------:R-:W-:Y:S01]  /*21f30*/  IADD3 R32, P0, PT, R179, R2.reuse, RZ ;  /* 0x00000002b3207210 */ /* 0x080fe20007f1e0ff */
[----:B------:R-:W-:Y:S01]  /*21f40*/  IMAD R92, R135, 0x9e, RZ ;  /* 0x0000009e875c7824 */ /* 0x000fe200078e02ff */
[-C--:B------:R-:W-:Y:S01]  /*21f50*/  IADD3 R34, P6, PT, R181, R2.reuse, RZ ;  /* 0x00000002b5227210 */ /* 0x080fe20007fde0ff */
[----:B------:R1:W-:Y:S01]  /*21f60*/  STG.E.U16 desc[UR14][R18.64], R11 ;  /* 0x0000000b12007986 */ /* 0x0003e2000c10150e */
[-C--:B------:R-:W-:Y:S01]  /*21f70*/  LEA.HI.X.SX32 R31, R33, R3.reuse, 0x1, P1 ;  /* 0x00000003211f7211 */ /* 0x080fe200008f0eff */
[----:B------:R-:W-:Y:S01]  /*21f80*/  IMAD R94, R135, 0xa0, RZ ;  /* 0x000000a0875e7824 */ /* 0x000fe200078e02ff */
[-C--:B------:R-:W-:Y:S01]  /*21f90*/  IADD3 R36, P1, PT, R185, R2.reuse, RZ ;  /* 0x00000002b9247210 */ /* 0x080fe20007f3e0ff */
[----:B------:R-:W-:Y:S01]  /*21fa0*/  STG.E.U16 desc[UR14][R20.64], R58 ;  /* 0x0000003a14007986 */ /* 0x000fe2000c10150e */
[----:B0-----:R-:W-:Y:S01]  /*21fb0*/  PRMT R15, R58, 0x7632, R15 ;  /* 0x000076323a0f7816 */ /* 0x001fe2000000000f */
[C---:B------:R-:W-:Y:S01]  /*21fc0*/  IMAD R89, R135.reuse, 0x4d, RZ ;  /* 0x0000004d87597824 */ /* 0x040fe200078e02ff */
[----:B------:R-:W-:Y:S01]  /*21fd0*/  PRMT R10, R60, 0x7632, R10 ;  /* 0x000076323c0a7816 */ /* 0x000fe2000000000a */
[----:B------:R-:W-:Y:S01]  /*21fe0*/  IMAD R96, R135, 0xa2, RZ ;  /* 0x000000a287607824 */ /* 0x000fe200078e02ff */
[-C--:B------:R-:W-:Y:S01]  /*21ff0*/  LEA.HI.X.SX32 R33, R9, R3.reuse, 0x1, P0 ;  /* 0x0000000309217211 */ /* 0x080fe200000f0eff */
[----:B------:R-:W-:Y:S01]  /*22000*/  STG.E.U16 desc[UR14][R22.64], R15 ;  /* 0x0000000f16007986 */ /* 0x000fe2000c10150e */
[----:B------:R-:W-:Y:S01]  /*22010*/  IADD3 R38, P0, PT, R235, R2, RZ ;  /* 0x00000002eb267210 */ /* 0x000fe20007f1e0ff */
[----:B------:R-:W-:Y:S01]  /*22020*/  IMAD R98, R135, 0xa4, RZ ;  /* 0x000000a487627824 */ /* 0x000fe200078e02ff */
[-C--:B------:R-:W-:Y:S01]  /*22030*/  LEA.HI.X.SX32 R35, R35, R3.reuse, 0x1, P6 ;  /* 0x0000000323237211 */ /* 0x080fe200030f0eff */
[----:B------:R-:W-:Y:S01]  /*22040*/  STG.E.U16 desc[UR14][R24.64], R60 ;  /* 0x0000003c18007986 */ /* 0x000fe2000c10150e */
[----:B-1----:R-:W-:Y:S01]  /*22050*/  PRMT R11, R62, 0x7632, R11 ;  /* 0x000076323e0b7816 */ /* 0x002fe2000000000b */
[----:B------:R-:W-:Y:S01]  /*22060*/  IMAD R93, R135, 0x4f, RZ ;  /* 0x0000004f875d7824 */ /* 0x000fe200078e02ff */
[----:B------:R-:W-:Y:S01]  /*22070*/  F2FP.F16.F32.PACK_AB R66, R67, R66 ;  /* 0x000000424342723e */ /* 0x000fe200000000ff */
[----:B------:R0:W-:Y:S01]  /*22080*/  STG.E.U16 desc[UR14][R26.64], R10 ;  /* 0x0000000a1a007986 */ /* 0x0001e2000c10150e */
[CC--:B------:R-:W-:Y:S01]  /*22090*/  LEA R40, P6, R135.reuse, R2.reuse, 0x7 ;  /* 0x0000000287287211 */ /* 0x0c0fe200078c38ff */
[----:B------:R-:W-:Y:S01]  /*220a0*/  IMAD R100, R135, 0xa6, RZ ;  /* 0x000000a687647824 */ /* 0x000fe200078e02ff */
[----:B------:R-:W-:Y:S01]  /*220b0*/  IADD3 R6, P4, PT, R37, R2, RZ ;  /* 0x0000000225067210 */ /* 0x000fe20007f9e0ff */
[----:B------:R-:W-:Y:S01]  /*220c0*/  STG.E.U16 desc[UR14][R28.64], R62 ;  /* 0x0000003e1c007986 */ /* 0x000fe2000c10150e */
[----:B------:R-:W-:Y:S01]  /*220d0*/  PRMT R17, R64, 0x7632, R17 ;  /* 0x0000763240117816 */ /* 0x000fe20000000011 */
[----:B------:R-:W-:Y:S01]  /*220e0*/  IMAD R102, R135, 0xa8, RZ ;  /* 0x000000a887667824 */ /* 0x000fe200078e02ff */
[----:B------:R-:W-:Y:S01]  /*220f0*/  F2FP.F16.F32.PACK_AB R68, R69, R68 ;  /* 0x000000444544723e */ /* 0x000fe200000000ff */
[----:B------:R-:W-:Y:S01]  /*22100*/  STG.E.U16 desc[UR14][R30.64], R11 ;  /* 0x0000000b1e007986 */ /* 0x000fe2000c10150e */
[-C--:B------:R-:W-:Y:S01]  /*22110*/  LEA.HI.X.SX32 R37, R5, R3.reuse, 0x1, P1 ;  /* 0x0000000305257211 */ /* 0x080fe200008f0eff */
[----:B------:R-:W-:Y:S01]  /*22120*/  IMAD R97, R135, 0x51, RZ ;  /* 0x0000005187617824 */ /* 0x000fe200078e02ff */
[-C--:B------:R-:W-:Y:S01]  /*22130*/  LEA.HI.X.SX32 R39, R39, R3.reuse, 0x1, P0 ;  /* 0x0000000327277211 */ /* 0x080fe200000f0eff */
[----:B------:R-:W-:Y:S01]  /*22140*/  STG.E.U16 desc[UR14][R32.64], R64 ;  /* 0x0000004020007986 */ /* 0x000fe2000c10150e */
[----:B------:R-:W-:Y:S01]  /*22150*/  PRMT R19, R66, 0x7632, R19 ;  /* 0x0000763242137816 */ /* 0x000fe20000000013 */
[----:B------:R-:W-:Y:S01]  /*22160*/  IMAD R104, R135, 0xaa, RZ ;  /* 0x000000aa87687824 */ /* 0x000fe200078e02ff */
[-C--:B------:R-:W-:Y:S01]  /*22170*/  LEA.HI.X.SX32 R41, R41, R3.reuse, 0x1, P6 ;  /* 0x0000000329297211 */ /* 0x080fe200030f0eff */
[----:B------:R-:W-:Y:S01]  /*22180*/  STG.E.U16 desc[UR14][R34.64], R17 ;  /* 0x0000001122007986 */ /* 0x000fe2000c10150e */
[-C--:B------:R-:W-:Y:S01]  /*22190*/  LEA.HI.X.SX32 R5, R48, R3.reuse, 0x1, P5 ;  /* 0x0000000330057211 */ /* 0x080fe200028f0eff */
[C---:B------:R-:W-:Y:S01]  /*221a0*/  IMAD R106, R135.reuse, 0xac, RZ ;  /* 0x000000ac876a7824 */ /* 0x040fe200078e02ff */
[----:B0-----:R-:W-:Y:S01]  /*221b0*/  PRMT R10, R68, 0x7632, R10 ;  /* 0x00007632440a7816 */ /* 0x001fe2000000000a */
[----:B------:R-:W-:Y:S01]  /*221c0*/  STG.E.U16 desc[UR14][R36.64], R66 ;  /* 0x0000004224007986 */ /* 0x000fe2000c10150e */
[----:B------:R-:W-:Y:S01]  /*221d0*/  IADD3 R8, P3, PT, R8, R2, RZ ;  /* 0x0000000208087210 */ /* 0x000fe20007f7e0ff */
[----:B------:R-:W-:Y:S01]  /*221e0*/  IMAD R101, R135, 0x53, RZ ;  /* 0x0000005387657824 */ /* 0x000fe200078e02ff */
[----:B------:R-:W-:Y:S01]  /*221f0*/  F2FP.F16.F32.PACK_AB R70, R71, R70 ;  /* 0x000000464746723e */ /* 0x000fe200000000ff */
[----:B------:R-:W-:Y:S01]  /*22200*/  STG.E.U16 desc[UR14][R38.64], R19 ;  /* 0x0000001326007986 */ /* 0x000fe2000c10150e */
[-C--:B------:R-:W-:Y:S01]  /*22210*/  IADD3 R12, P2, PT, R12, R2.reuse, RZ ;  /* 0x000000020c0c7210 */ /* 0x080fe20007f5e0ff */
[----:B------:R-:W-:Y:S01]  /*22220*/  IMAD R108, R135, 0xae, RZ ;  /* 0x000000ae876c7824 */ /* 0x000fe200078e02ff */
[----:B------:R-:W-:Y:S01]  /*22230*/  IADD3 R42, P1, PT, R42, R2, RZ ;  /* 0x000000022a2a7210 */ /* 0x000fe20007f3e0ff */
[----:B------:R-:W-:Y:S01]  /*22240*/  STG.E.U16 desc[UR14][R40.64], R68 ;  /* 0x0000004428007986 */ /* 0x000fe2000c10150e */
[----:B------:R-:W-:Y:S01]  /*22250*/  F2FP.F16.F32.PACK_AB R72, R73, R72 ;  /* 0x000000484948723e */ /* 0x000fe200000000ff */
[----:B------:R-:W-:Y:S01]  /*22260*/  IMAD R110, R135, 0xb0, RZ ;  /* 0x000000b0876e7824 */ /* 0x000fe200078e02ff */
[-C--:B------:R-:W-:Y:S01]  /*22270*/  IADD3 R44, P0, PT, R44, R2.reuse, RZ ;  /* 0x000000022c2c7210 */ /* 0x080fe20007f1e0ff */
[----:B------:R0:W-:Y:S01]  /*22280*/  STG.E.U16 desc[UR14][R4.64], R10 ;  /* 0x0000000a04007986 */ /* 0x0001e2000c10150e */
[-C--:B------:R-:W-:Y:S01]  /*22290*/  LEA.HI.X.SX32 R7, R7, R3.reuse, 0x1, P4 ;  /* 0x0000000307077211 */ /* 0x080fe200020f0eff */
[C---:B------:R-:W-:Y:S01]  /*222a0*/  IMAD R105, R135.reuse, 0x55, RZ ;  /* 0x0000005587697824 */ /* 0x040fe200078e02ff */
[----:B------:R-:W-:Y:S01]  /*222b0*/  IADD3 R46, P6, PT, R46, R2, RZ ;  /* 0x000000022e2e7210 */ /* 0x000fe20007fde0ff */
[----:B------:R-:W-:Y:S01]  /*222c0*/  IMAD R112, R135, 0xb2, RZ ;  /* 0x000000b287707824 */ /* 0x000fe200078e02ff */
[-C--:B------:R-:W-:Y:S01]  /*222d0*/  LEA.HI.X.SX32 R9, R52, R3.reuse, 0x1, P3 ;  /* 0x0000000334097211 */ /* 0x080fe200018f0eff */
[----:B------:R1:W-:Y:S01]  /*222e0*/  STG.E.U16 desc[UR14][R6.64], R70 ;  /* 0x0000004606007986 */ /* 0x0003e2000c10150e */
[----:B------:R-:W-:Y:S01]  /*222f0*/  F2FP.F16.F32.PACK_AB R74, R75, R74 ;  /* 0x0000004a4b4a723e */ /* 0x000fe200000000ff */
[C---:B------:R-:W-:Y:S01]  /*22300*/  IMAD R114, R135.reuse, 0xb4, RZ ;  /* 0x000000b487727824 */ /* 0x040fe200078e02ff */
[-C--:B------:R-:W-:Y:S01]  /*22310*/  IADD3 R48, P5, PT, R172, R2.reuse, RZ ;  /* 0x00000002ac307210 */ /* 0x080fe20007fbe0ff */
[----:B------:R-:W-:Y:S01]  /*22320*/  IMAD R109, R135, 0x57, RZ ;  /* 0x00000057876d7824 */ /* 0x000fe200078e02ff */
[-C--:B------:R-:W-:Y:S01]  /*22330*/  LEA.HI.X.SX32 R13, R13, R3.reuse, 0x1, P2 ;  /* 0x000000030d0d7211 */ /* 0x080fe200010f0eff */
[C---:B------:R-:W-:Y:S01]  /*22340*/  IMAD R116, R135.reuse, 0xb6, RZ ;  /* 0x000000b687747824 */ /* 0x040fe200078e02ff */
[----:B0-----:R-:W-:Y:S01]  /*22350*/  PRMT R5, R70, 0x7632, R5 ;  /* 0x0000763246057816 */ /* 0x001fe20000000005 */
[C---:B------:R-:W-:Y:S01]  /*22360*/  IMAD R118, R135.reuse, 0xb8, RZ ;  /* 0x000000b887767824 */ /* 0x040fe200078e02ff */
[----:B------:R-:W-:Y:S01]  /*22370*/  IADD3 R50, P4, PT, R50, R2, RZ ;  /* 0x0000000232327210 */ /* 0x000fe20007f9e0ff */
[----:B------:R-:W-:Y:S01]  /*22380*/  IMAD R113, R135, 0x59, RZ ;  /* 0x0000005987717824 */ /* 0x000fe200078e02ff */
[-C--:B------:R-:W-:Y:S01]  /*22390*/  LEA.HI.X.SX32 R43, R43, R3.reuse, 0x1, P1 ;  /* 0x000000032b2b7211 */ /* 0x080fe200008f0eff */
[----:B------:R-:W-:Y:S01]  /*223a0*/  STG.E.U16 desc[UR14][R8.64], R5 ;  /* 0x0000000508007986 */ /* 0x000fe2000c10150e */
[----:B------:R-:W-:Y:S01]  /*223b0*/  PRMT R21, R72, 0x7632, R21 ;  /* 0x0000763248157816 */ /* 0x000fe20000000015 */
[----:B------:R-:W-:Y:S01]  /*223c0*/  IMAD R120, R135, 0xba, RZ ;  /* 0x000000ba87787824 */ /* 0x000fe200078e02ff */
[----:B------:R-:W-:Y:S01]  /*223d0*/  F2FP.F16.F32.PACK_AB R76, R77, R76 ;  /* 0x0000004c4d4c723e */ /* 0x000fe200000000ff */
[----:B------:R-:W-:Y:S01]  /*223e0*/  STG.E.U16 desc[UR14][R12.64], R72 ;  /* 0x000000480c007986 */ /* 0x000fe2000c10150e */
[-C--:B------:R-:W-:Y:S01]  /*223f0*/  IADD3 R52, P3, PT, R134, R2.reuse, RZ ;  /* 0x0000000286347210 */ /* 0x080fe20007f7e0ff */
[----:B------:R-:W-:Y:S01]  /*22400*/  IMAD R122, R135, 0xbc, RZ ;  /* 0x000000bc877a7824 */ /* 0x000fe200078e02ff */
[-C--:B------:R-:W-:Y:S01]  /*22410*/  LEA.HI.X.SX32 R45, R45, R3.reuse, 0x1, P0 ;  /* 0x000000032d2d7211 */ /* 0x080fe200000f0eff */
[----:B------:R-:W-:Y:S01]  /*22420*/  STG.E.U16 desc[UR14][R42.64], R21 ;  /* 0x000000152a007986 */ /* 0x000fe2000c10150e */
[----:B------:R-:W-:Y:S01]  /*22430*/  IADD3 R54, P2, PT, R54, R2, RZ ;  /* 0x0000000236367210 */ /* 0x000fe20007f5e0ff */
[----:B------:R-:W-:Y:S01]  /*22440*/  IMAD R117, R135, 0x5b, RZ ;  /* 0x0000005b87757824 */ /* 0x000fe200078e02ff */
[-C--:B------:R-:W-:Y:S01]  /*22450*/  LEA.HI.X.SX32 R47, R47, R3.reuse, 0x1, P6 ;  /* 0x000000032f2f7211 */ /* 0x080fe200030f0eff */
[----:B------:R0:W-:Y:S01]  /*22460*/  STG.E.U16 desc[UR14][R44.64], R74 ;  /* 0x0000004a2c007986 */ /* 0x0001e2000c10150e */
[----:B------:R-:W-:Y:S01]  /*22470*/  PRMT R23, R74, 0x7632, R23 ;  /* 0x000076324a177816 */ /* 0x000fe20000000017 */
[----:B------:R-:W-:Y:S01]  /*22480*/  IMAD R124, R135, 0xbe, RZ ;  /* 0x000000be877c7824 */ /* 0x000fe200078e02ff */
        /* <DEDUP_REMOVED lines=29> */
[----:B------:R-:W-:Y:S01]  /*22660*/  IMAD R162, R135, 0xe0, RZ ;  /* 0x000000e087a27824 */ /* 0x000fe200078e02ff */
[----:B------:R-:W-:Y:S01]  /*22670*/  IADD3 R96, P3, PT, R96, R2, RZ ;  /* 0x0000000260607210 */ /* 0x000fe20007f7e0ff */
[----:B-1----:R-:W1:Y:S01]  /*22680*/  LDC.64 R6, c[0x0][0x3a0] ;  /* 0x0000e800ff067b82 */ /* 0x002e620000000a00 */
[-C--:B------:R-:W-:Y:S01]  /*22690*/  LEA.HI.X.SX32 R89, R89, R3.reuse, 0x1, P0 ;  /* 0x0000000359597211 */ /* 0x080fe200000f0eff */
[----:B------:R1:W-:Y:S01]  /*226a0*/  STG.E.U16 desc[UR14][R86.64], R80 ;  /* 0x0000005056007986 */ /* 0x0003e2000c10150e */
[----:B0-----:R-:W-:Y:S01]  /*226b0*/  PRMT R44, R80, 0x7632, R44 ;  /* 0x00007632502c7816 */ /* 0x001fe2000000002c */
[----:B------:R-:W-:Y:S01]  /*226c0*/  IMAD R158, R135, 0xdc, RZ ;  /* 0x000000dc879e7824 */ /* 0x000fe200078e02ff */
[----:B------:R-:W-:Y:S01]  /*226d0*/  F2FP.F16.F32.PACK_AB R84, R85, R84 ;  /* 0x000000545554723e */ /* 0x000fe200000000ff */
[----:B------:R-:W-:Y:S01]  /*226e0*/  IMAD R249, R135, 0xec, RZ ;  /* 0x000000ec87f97824 */ /* 0x000fe200078e02ff */
[-C--:B------:R-:W-:Y:S01]  /*226f0*/  IADD3 R98, P2, PT, R98, R2.reuse, RZ ;  /* 0x0000000262627210 */ /* 0x080fe20007f5e0ff */
[----:B------:R-:W-:Y:S01]  /*22700*/  STG.E.U16 desc[UR14][R88.64], R44 ;  /* 0x0000002c58007986 */ /* 0x000fe2000c10150e */
[-C--:B------:R-:W-:Y:S01]  /*22710*/  LEA.HI.X.SX32 R91, R91, R3.reuse, 0x1, P6 ;  /* 0x000000035b5b7211 */ /* 0x080fe200030f0eff */
[C---:B------:R-:W-:Y:S01]  /*22720*/  IMAD R153, R135.reuse, 0x6b, RZ ;  /* 0x0000006b87997824 */ /* 0x040fe200078e02ff */
[----:B------:R-:W-:Y:S01]  /*22730*/  IADD3 R100, P1, PT, R100, R2, RZ ;  /* 0x0000000264647210 */ /* 0x000fe20007f3e0ff */
[----:B------:R-:W-:Y:S01]  /*22740*/  IMAD R164, R135, 0xe2, RZ ;  /* 0x000000e287a47824 */ /* 0x000fe200078e02ff */
[-C--:B------:R-:W-:Y:S01]  /*22750*/  LEA.HI.X.SX32 R93, R93, R3.reuse, 0x1, P5 ;  /* 0x000000035d5d7211 */ /* 0x080fe200028f0eff */
[----:B------:R0:W-:Y:S01]  /*22760*/  STG.E.U16 desc[UR14][R90.64], R82 ;  /* 0x000000525a007986 */ /* 0x0001e2000c10150e */
[----:B--2---:R-:W-:Y:S01]  /*22770*/  PRMT R46, R82, 0x7632, R46 ;  /* 0x00007632522e7816 */ /* 0x004fe2000000002e */
        /* <DEDUP_REMOVED lines=11> */
[----:B----4-:R-:W-:Y:S01]  /*22830*/  PRMT R48, R84, 0x7632, R48 ;  /* 0x0000763254307816 */ /* 0x010fe20000000030 */
        /* <DEDUP_REMOVED lines=11> */
[----:B-----5:R-:W-:Y:S01]  /*228f0*/  PRMT R50, R0, 0x7632, R50 ;  /* 0x0000763200327816 */ /* 0x020fe20000000032 */
        /* <DEDUP_REMOVED lines=29> */
[----:B------:R-:W-:Y:S01]  /*22ad0*/  LEA.HI.X.SX32 R111, R111, R3, 0x1, P3 ;  /* 0x000000036f6f7211 */ /* 0x000fe200018f0eff */
[----:B------:R-:W-:Y:S01]  /*22ae0*/  UIMAD.WIDE UR4, UR5, 0x4, URZ ;  /* 0x00000004050478a5 */ /* 0x000fe2000f8e02ff */
[----:B------:R-:W-:-:S02]  /*22af0*/  IADD3 R120, P5, PT, R120, R2, RZ ;  /* 0x0000000278787210 */ /* 0x000fc40007fbe0ff */
[-C--:B------:R-:W-:Y:S01]  /*22b00*/  LEA.HI.X.SX32 R113, R113, R3.reuse, 0x1, P2 ;  /* 0x0000000371717211 */ /* 0x080fe200010f0eff */
[----:B------:R0:W-:Y:S01]  /*22b10*/  STG.E.U16 desc[UR14][R110.64], R194 ;  /* 0x000000c26e007986 */ /* 0x0001e2000c10150e */
[----:B------:R-:W-:Y:S02]  /*22b20*/  PRMT R56, R194, 0x7632, R56 ;  /* 0x00007632c2387816 */ /* 0x000fe40000000038 */
[----:B------:R-:W-:Y:S02]  /*22b30*/  F2FP.F16.F32.PACK_AB R198, R199, R198 ;  /* 0x000000c6c7c6723e */ /* 0x000fe400000000ff */
[-C--:B------:R-:W-:Y:S01]  /*22b40*/  IADD3 R122, P4, PT, R122, R2.reuse, RZ ;  /* 0x000000027a7a7210 */ /* 0x080fe20007f9e0ff */
[----:B------:R0:W-:Y:S01]  /*22b50*/  STG.E.U16 desc[UR14][R112.64], R56 ;  /* 0x0000003870007986 */ /* 0x0001e2000c10150e */
[----:B------:R-:W-:Y:S02]  /*22b60*/  LEA.HI.X.SX32 R115, R115, R3, 0x1, P1 ;  /* 0x0000000373737211 */ /* 0x000fe400008f0eff */
[----:B------:R-:W-:-:S02]  /*22b70*/  IADD3 R124, P3, PT, R124, R2, RZ ;  /* 0x000000027c7c7210 */ /* 0x000fc40007f7e0ff */
[----:B------:R-:W-:Y:S01]  /*22b80*/  IADD3 R128, P1, PT, R128, R2, RZ ;  /* 0x0000000280807210 */ /* 0x000fe20007f3e0ff */
[----:B------:R0:W-:Y:S01]  /*22b90*/  STG.E.U16 desc[UR14][R114.64], R196 ;  /* 0x000000c472007986 */ /* 0x0001e2000c10150e */
[-C--:B------:R-:W-:Y:S02]  /*22ba0*/  LEA.HI.X.SX32 R117, R117, R3.reuse, 0x1, P0 ;  /* 0x0000000375757211 */ /* 0x080fe400000f0eff */
[----:B------:R-:W-:Y:S02]  /*22bb0*/  PRMT R58, R196, 0x7632, R58 ;  /* 0x00007632c43a7816 */ /* 0x000fe4000000003a */
[----:B------:R-:W-:Y:S02]  /*22bc0*/  F2FP.F16.F32.PACK_AB R200, R201, R200 ;  /* 0x000000c8c9c8723e */ /* 0x000fe400000000ff */
[----:B------:R-:W-:Y:S01]  /*22bd0*/  IADD3 R126, P2, PT, R126, R2, RZ ;  /* 0x000000027e7e7210 */ /* 0x000fe20007f5e0ff */
[----:B------:R0:W-:Y:S01]  /*22be0*/  STG.E.U16 desc[UR14][R116.64], R58 ;  /* 0x0000003a74007986 */ /* 0x0001e2000c10150e */
[----:B------:R-:W-:-:S02]  /*22bf0*/  LEA.HI.X.SX32 R119, R119, R3, 0x1, P6 ;  /* 0x0000000377777211 */ /* 0x000fc400030f0eff */
[-C--:B------:R-:W-:Y:S02]  /*22c00*/  LEA.HI.X.SX32 R121, R121, R3.reuse, 0x1, P5 ;  /* 0x0000000379797211 */ /* 0x080fe400028f0eff */
[----:B------:R-:W-:Y:S01]  /*22c10*/  PRMT R60, R198, 0x7632, R60 ;  /* 0x00007632c63c7816 */ /* 0x000fe2000000003c */
[----:B------:R0:W-:Y:S01]  /*22c20*/  STG.E.U16 desc[UR14][R118.64], R198 ;  /* 0x000000c676007986 */ /* 0x0001e2000c10150e */
[----:B------:R-:W-:Y:S02]  /*22c30*/  F2FP.F16.F32.PACK_AB R202, R203, R202 ;  /* 0x000000cacbca723e */ /* 0x000fe400000000ff */
[-C--:B------:R-:W-:Y:S01]  /*22c40*/  IADD3 R130, P0, PT, R130, R2.reuse, RZ ;  /* 0x0000000282827210 */ /* 0x080fe20007f1e0ff */
[----:B------:R0:W-:Y:S01]  /*22c50*/  STG.E.U16 desc[UR14][R120.64], R60 ;  /* 0x0000003c78007986 */ /* 0x0001e2000c10150e */
[----:B------:R-:W-:Y:S02]  /*22c60*/  LEA.HI.X.SX32 R123, R123, R3, 0x1, P4 ;  /* 0x000000037b7b7211 */ /* 0x000fe400020f0eff */
[----:B------:R-:W-:-:S02]  /*22c70*/  IADD3 R132, P6, PT, R132, R2, RZ ;  /* 0x0000000284847210 */ /* 0x000fc40007fde0ff */
[-C--:B------:R-:W-:Y:S01]  /*22c80*/  LEA.HI.X.SX32 R125, R125, R3.reuse, 0x1, P3 ;  /* 0x000000037d7d7211 */ /* 0x080fe200018f0eff */
[----:B------:R0:W-:Y:S01]  /*22c90*/  STG.E.U16 desc[UR14][R122.64], R200 ;  /* 0x000000c87a007986 */ /* 0x0001e2000c10150e */
[-C--:B------:R-:W-:Y:S02]  /*22ca0*/  LEA.HI.X.SX32 R129, R129, R3.reuse, 0x1, P1 ;  /* 0x0000000381817211 */ /* 0x080fe400008f0eff */
[----:B------:R-:W-:Y:S02]  /*22cb0*/  PRMT R62, R200, 0x7632, R62 ;  /* 0x00007632c83e7816 */ /* 0x000fe4000000003e */
[----:B------:R-:W-:Y:S02]  /*22cc0*/  F2FP.F16.F32.PACK_AB R204, R205, R204 ;  /* 0x000000cccdcc723e */ /* 0x000fe400000000ff */
[----:B------:R-:W-:Y:S01]  /*22cd0*/  IADD3 R138, P5, PT, R138, R2, RZ ;  /* 0x000000028a8a7210 */ /* 0x000fe20007fbe0ff */
[----:B------:R0:W-:Y:S01]  /*22ce0*/  STG.E.U16 desc[UR14][R124.64], R62 ;  /* 0x0000003e7c007986 */ /* 0x0001e2000c10150e */
[----:B------:R-:W-:-:S02]  /*22cf0*/  LEA.HI.X.SX32 R127, R127, R3, 0x1, P2 ;  /* 0x000000037f7f7211 */ /* 0x000fc400010f0eff */
[-C--:B------:R-:W-:Y:S02]  /*22d00*/  IADD3 R146, P1, PT, R146, R2.reuse, RZ ;  /* 0x0000000292927210 */ /* 0x080fe40007f3e0ff */
[----:B------:R-:W-:Y:S01]  /*22d10*/  IADD3 R140, P4, PT, R140, R2, RZ ;  /* 0x000000028c8c7210 */ /* 0x000fe20007f9e0ff */
[----:B------:R0:W-:Y:S01]  /*22d20*/  STG.E.U16 desc[UR14][R126.64], R202 ;  /* 0x000000ca7e007986 */ /* 0x0001e2000c10150e */
[----:B------:R-:W-:Y:S02]  /*22d30*/  PRMT R64, R202, 0x7632, R64 ;  /* 0x00007632ca407816 */ /* 0x000fe40000000040 */
[----:B------:R-:W-:Y:S02]  /*22d40*/  F2FP.F16.F32.PACK_AB R206, R207, R206 ;  /* 0x000000cecfce723e */ /* 0x000fe400000000ff */
[----:B------:R-:W-:Y:S01]  /*22d50*/  IADD3 R142, P3, PT, R142, R2, RZ ;  /* 0x000000028e8e7210 */ /* 0x000fe20007f7e0ff */
[----:B------:R0:W-:Y:S01]  /*22d60*/  STG.E.U16 desc[UR14][R128.64], R64 ;  /* 0x0000004080007986 */ /* 0x0001e2000c10150e */
[----:B------:R-:W-:-:S02]  /*22d70*/  LEA.HI.X.SX32 R131, R131, R3, 0x1, P0 ;  /* 0x0000000383837211 */ /* 0x000fc400000f0eff */
[----:B------:R-:W-:Y:S02]  /*22d80*/  IADD3 R144, P2, PT, R144, R2, RZ ;  /* 0x0000000290907210 */ /* 0x000fe40007f5e0ff */
[-C--:B------:R-:W-:Y:S01]  /*22d90*/  LEA.HI.X.SX32 R133, R133, R3.reuse, 0x1, P6 ;  /* 0x0000000385857211 */ /* 0x080fe200030f0eff */
[----:B------:R0:W-:Y:S01]  /*22da0*/  STG.E.U16 desc[UR14][R130.64], R204 ;  /* 0x000000cc82007986 */ /* 0x0001e2000c10150e */
[----:B------:R-:W-:Y:S02]  /*22db0*/  PRMT R66, R204, 0x7632, R66 ;  /* 0x00007632cc427816 */ /* 0x000fe40000000042 */
[----:B------:R-:W-:Y:S02]  /*22dc0*/  F2FP.F16.F32.PACK_AB R208, R209, R208 ;  /* 0x000000d0d1d0723e */ /* 0x000fe400000000ff */
[----:B------:R-:W-:Y:S01]  /*22dd0*/  IADD3 R148, P0, PT, R148, R2, RZ ;  /* 0x0000000294947210 */ /* 0x000fe20007f1e0ff */
[----:B------:R0:W-:Y:S01]  /*22de0*/  STG.E.U16 desc[UR14][R132.64], R66 ;  /* 0x0000004284007986 */ /* 0x0001e2000c10150e */
[----:B------:R-:W-:-:S02]  /*22df0*/  LEA.HI.X.SX32 R139, R139, R3, 0x1, P5 ;  /* 0x000000038b8b7211 */ /* 0x000fc400028f0eff */
[-C--:B------:R-:W-:Y:S02]  /*22e00*/  LEA.HI.X.SX32 R147, R147, R3.reuse, 0x1, P1 ;  /* 0x0000000393937211 */ /* 0x080fe400008f0eff */
[-C--:B------:R-:W-:Y:S01]  /*22e10*/  LEA.HI.X.SX32 R141, R141, R3.reuse, 0x1, P4 ;  /* 0x000000038d8d7211 */ /* 0x080fe200020f0eff */
[----:B------:R0:W-:Y:S01]  /*22e20*/  STG.E.U16 desc[UR14][R138.64], R206 ;  /* 0x000000ce8a007986 */ /* 0x0001e2000c10150e */
[----:B------:R-:W-:Y:S02]  /*22e30*/  IADD3 R160, P1, PT, R160, R2, RZ ;  /* 0x00000002a0a07210 */ /* 0x000fe40007f3e0ff */
        /* <DEDUP_REMOVED lines=13> */
[-C--:B------:R-:W-:Y:S01]  /*22f10*/  IADD3 R156, P3, PT, R156, R2.reuse, RZ ;  /* 0x000000029c9c7210 */ /* 0x080fe20007f7e0ff */
[----:B------:R0:W-:Y:S01]  /*22f20*/  STG.E.U16 desc[UR14][R146.64], R210 ;  /* 0x000000d292007986 */ /* 0x0001e2000c10150e */
[----:B------:R-:W-:Y:S02]  /*22f30*/  IADD3 R162, P0, PT, R162, R2, RZ ;  /* 0x00000002a2a27210 */ /* 0x000fe40007f1e0ff */
        /* <DEDUP_REMOVED lines=9> */
[-C--:B------:R-:W-:Y:S02]  /*22fd0*/  LEA.HI.X.SX32 R153, R153, R3.reuse, 0x1, P5 ;  /* 0x0000000399997211 */ /* 0x080fe400028f0eff */
[----:B------:R-:W-:Y:S02]  /*22fe0*/  PRMT R76, R212, 0x7632, R76 ;  /* 0x00007632d44c7816 */ /* 0x000fe4000000004c */
[----:B------:R-:W-:Y:S02]  /*22ff0*/  F2FP.F16.F32.PACK_AB R216, R217, R216 ;  /* 0x000000d8d9d8723e */ /* 0x000fe400000000ff */
[-C--:B------:R-:W-:Y:S01]  /*23000*/  LEA.HI.X.SX32 R155, R155, R3.reuse, 0x1, P4 ;  /* 0x000000039b9b7211 */ /* 0x080fe200020f0eff */
[----:B------:R0:W-:Y:S01]  /*23010*/  STG.E.U16 desc[UR14][R152.64], R76 ;  /* 0x0000004c98007986 */ /* 0x0001e2000c10150e */
[----:B------:R-:W-:-:S02]  /*23020*/  LEA.HI.X.SX32 R157, R157, R3, 0x1, P3 ;  /* 0x000000039d9d7211 */ /* 0x000fc400018f0eff */
        /* <DEDUP_REMOVED lines=8> */
[-C--:B------:R-:W-:Y:S01]  /*230b0*/  LEA.HI.X.SX32 R175, R175, R3.reuse, 0x1, P1 ;  /* 0x00000003afaf7211 */ /* 0x080fe200008f0eff */
[----:B------:R0:W-:Y:S01]  /*230c0*/  STG.E.U16 desc[UR14][R158.64], R216 ;  /* 0x000000d89e007986 */ /* 0x0001e2000c10150e */
[-C--:B------:R-:W-:Y:S02]  /*230d0*/  IADD3 R168, P4, PT, R168, R2.reuse, RZ ;  /* 0x00000002a8a87210 */ /* 0x080fe40007f9e0ff */
[-C--:B------:R-:W-:Y:S02]  /*230e0*/  IADD3 R170, P3, PT, R170, R2.reuse, RZ ;  /* 0x00000002aaaa7210 */ /* 0x080fe40007f7e0ff */
[-C--:B------:R-:W-:Y:S02]  /*230f0*/  IADD3 R172, P2, PT, R251, R2.reuse, RZ ;  /* 0x00000002fbac7210 */ /* 0x080fe40007f5e0ff */
[----:B------:R-:W-:Y:S02]  /*23100*/  LEA.HI.X.SX32 R165, R165, R3, 0x1, P6 ;  /* 0x00000003a5a57211 */ /* 0x000fe400030f0eff */
[----:B------:R-:W-:Y:S01]  /*23110*/  IADD3 R186, P1, PT, R187, R2, RZ ;  /* 0x00000002bbba7210 */ /* 0x000fe20007f3e0ff */
[----:B------:R-:W-:Y:S01]  /*23120*/  IMAD R187, R135, 0xfe, RZ ;  /* 0x000000fe87bb7824 */ /* 0x000fe200078e02ff */
[----:B-1----:R-:W-:-:S02]  /*23130*/  PRMT R80, R216, 0x7632, R80 ;  /* 0x00007632d8507816 */ /* 0x002fc40000000050 */
[----:B------:R-:W-:Y:S02]  /*23140*/  F2FP.F16.F32.PACK_AB R220, R221, R220 ;  /* 0x000000dcdddc723e */ /* 0x000fe400000000ff */
[----:B------:R-:W-:Y:S01]  /*23150*/  IADD3 R178, P6, PT, R245, R2, RZ ;  /* 0x00000002f5b27210 */ /* 0x000fe20007fde0ff */
[----:B------:R1:W-:Y:S01]  /*23160*/  STG.E.U16 desc[UR14][R160.64], R80 ;  /* 0x00000050a0007986 */ /* 0x0003e2000c10150e */
[----:B0-----:R-:W-:Y:S02]  /*23170*/  PRMT R82, R218, 0x7632, R82 ;  /* 0x00007632da527816 */ /* 0x001fe40000000052 */
[----:B------:R-:W-:Y:S01]  /*23180*/  F2FP.F16.F32.PACK_AB R222, R223, R222 ;  /* 0x000000dedfde723e */ /* 0x000fe200000000ff */
[----:B------:R1:W-:Y:S01]  /*23190*/  STG.E.U16 desc[UR14][R162.64], R218 ;  /* 0x000000daa2007986 */ /* 0x0003e2000c10150e */
[-C--:B------:R-:W-:Y:S02]  /*231a0*/  LEA.HI.X.SX32 R167, R167, R3.reuse, 0x1, P5 ;  /* 0x00000003a7a77211 */ /* 0x080fe400028f0eff */
[-C--:B------:R-:W-:Y:S01]  /*231b0*/  LEA.HI.X.SX32 R177, R177, R3.reuse, 0x1, P0 ;  /* 0x00000003b1b17211 */ /* 0x080fe200000f0eff */
[----:B------:R1:W-:Y:S01]  /*231c0*/  STG.E.U16 desc[UR14][R164.64], R82 ;  /* 0x00000052a4007986 */ /* 0x0003e2000c10150e */
[----:B------:R-:W-:-:S02]  /*231d0*/  LEA.HI.X.SX32 R169, R169, R3, 0x1, P4 ;  /* 0x00000003a9a97211 */ /* 0x000fc400020f0eff */
[-C--:B------:R-:W-:Y:S01]  /*231e0*/  LEA.HI.X.SX32 R171, R171, R3.reuse, 0x1, P3 ;  /* 0x00000003abab7211 */ /* 0x080fe200018f0eff */
[----:B------:R1:W-:Y:S01]  /*231f0*/  STG.E.U16 desc[UR14][R166.64], R220 ;  /* 0x000000dca6007986 */ /* 0x0003e2000c10150e */
[----:B------:R-:W-:Y:S02]  /*23200*/  LEA.HI.X.SX32 R173, R173, R3, 0x1, P2 ;  /* 0x00000003adad7211 */ /* 0x000fe400010f0eff */
[----:B------:R-:W-:Y:S01]  /*23210*/  IADD3 R188, P0, PT, R183, R2, RZ ;  /* 0x00000002b7bc7210 */ /* 0x000fe20007f1e0ff */
[----:B------:R-:W-:Y:S01]  /*23220*/  IMAD R183, R135, 0x79, RZ ;  /* 0x0000007987b77824 */ /* 0x000fe200078e02ff */
[----:B--2---:R-:W-:Y:S02]  /*23230*/  PRMT R84, R220, 0x7632, R84 ;  /* 0x00007632dc547816 */ /* 0x004fe40000000054 */
[----:B------:R-:W-:Y:S02]  /*23240*/  F2FP.F16.F32.PACK_AB R224, R225, R224 ;  /* 0x000000e0e1e0723e */ /* 0x000fe400000000ff */
[-C--:B------:R-:W-:Y:S01]  /*23250*/  IADD3 R134, P5, PT, R243, R2.reuse, RZ ;  /* 0x00000002f3867210 */ /* 0x080fe20007fbe0ff */
[----:B------:R1:W-:Y:S01]  /*23260*/  STG.E.U16 desc[UR14][R168.64], R84 ;  /* 0x00000054a8007986 */ /* 0x0003e2000c10150e */
[----:B------:R-:W-:-:S02]  /*23270*/  IADD3 R180, P4, PT, R241, R2, RZ ;  /* 0x00000002f1b47210 */ /* 0x000fc40007f9e0ff */
[-C--:B------:R-:W-:Y:S01]  /*23280*/  IADD3 R182, P3, PT, R239, R2.reuse, RZ ;  /* 0x00000002efb67210 */ /* 0x080fe20007f7e0ff */
[----:B------:R1:W-:Y:S01]  /*23290*/  STG.E.U16 desc[UR14][R170.64], R222 ;  /* 0x000000deaa007986 */ /* 0x0003e2000c10150e */
[-C--:B------:R-:W-:Y:S01]  /*232a0*/  IADD3 R184, P2, PT, R237, R2.reuse, RZ ;  /* 0x00000002edb87210 */ /* 0x080fe20007f5e0ff */
[----:B------:R-:W-:Y:S01]  /*232b0*/  IMAD R237, R135, 0x7f, RZ ;  /* 0x0000007f87ed7824 */ /* 0x000fe200078e02ff */
[----:B------:R-:W-:Y:S02]  /*232c0*/  LEA.HI.X.SX32 R179, R179, R3, 0x1, P6 ;  /* 0x00000003b3b37211 */ /* 0x000fe400030f0eff */
[----:B------:R-:W-:Y:S01]  /*232d0*/  IADD3 R2, P6, PT, R187, R2, RZ ;  /* 0x00000002bb027210 */ /* 0x000fe20007fde0ff */
[----:B------:R-:W-:Y:S01]  /*232e0*/  IMAD R187, R135, 0x7d, RZ ;  /* 0x0000007d87bb7824 */ /* 0x000fe200078e02ff */
[----:B------:R-:W-:Y:S02]  /*232f0*/  PRMT R86, R222, 0x7632, R86 ;  /* 0x00007632de567816 */ /* 0x000fe40000000056 */
[----:B------:R-:W-:-:S02]  /*23300*/  F2FP.F16.F32.PACK_AB R226, R227, R226 ;  /* 0x000000e2e3e2723e */ /* 0x000fc400000000ff */
[----:B------:R-:W-:Y:S01]  /*23310*/  PRMT R88, R224, 0x7632, R88 ;  /* 0x00007632e0587816 */ /* 0x000fe20000000058 */
[----:B------:R1:W-:Y:S01]  /*23320*/  STG.E.U16 desc[UR14][R172.64], R86 ;  /* 0x00000056ac007986 */ /* 0x0003e2000c10150e */
[----:B------:R-:W-:Y:S02]  /*23330*/  F2FP.F16.F32.PACK_AB R228, R229, R228 ;  /* 0x000000e4e5e4723e */ /* 0x000fe400000000ff */
[C---:B------:R-:W-:Y:S01]  /*23340*/  SHF.L.U32 R5, R136.reuse, 0x2, RZ ;  /* 0x0000000288057819 */ /* 0x040fe200000006ff */
[----:B------:R1:W-:Y:S01]  /*23350*/  STG.E.U16 desc[UR14][R174.64], R224 ;  /* 0x000000e0ae007986 */ /* 0x0003e2000c10150e */
[----:B------:R-:W-:Y:S01]  /*23360*/  LEA.HI.X.SX32 R135, R183, R3, 0x1, P5 ;  /* 0x00000003b7877211 */ /* 0x000fe200028f0eff */
[----:B------:R-:W-:Y:S01]  /*23370*/  IMAD.HI R136, R136, 0x4, RZ ;  /* 0x0000000488887827 */ /* 0x000fe200078e02ff */
[----:B------:R-:W-:Y:S01]  /*23380*/  PRMT R67, R226, 0x7632, R67 ;  /* 0x00007632e2437816 */ /* 0x000fe20000000043 */
[----:B------:R1:W-:Y:S01]  /*23390*/  STG.E.U16 desc[UR14][R176.64], R88 ;  /* 0x00000058b0007986 */ /* 0x0003e2000c10150e */
[----:B------:R-:W-:-:S02]  /*233a0*/  F2FP.F16.F32.PACK_AB R230, R231, R230 ;  /* 0x000000e6e7e6723e */ /* 0x000fc400000000ff */
[-C--:B------:R-:W-:Y:S01]  /*233b0*/  LEA.HI.X.SX32 R181, R181, R3.reuse, 0x1, P4 ;  /* 0x00000003b5b57211 */ /* 0x080fe200020f0eff */
[----:B------:R1:W-:Y:S01]  /*233c0*/  STG.E.U16 desc[UR14][R178.64], R226 ;  /* 0x000000e2b2007986 */ /* 0x0003e2000c10150e */
[-C--:B------:R-:W-:Y:S02]  /*233d0*/  LEA.HI.X.SX32 R183, R57, R3.reuse, 0x1, P3 ;  /* 0x0000000339b77211 */ /* 0x080fe400018f0eff */
[-C--:B------:R-:W-:Y:S01]  /*233e0*/  LEA.HI.X.SX32 R187, R187, R3.reuse, 0x1, P1 ;  /* 0x00000003bbbb7211 */ /* 0x080fe200008f0eff */
[----:B------:R1:W-:Y:S01]  /*233f0*/  STG.E.U16 desc[UR14][R134.64], R67 ;  /* 0x0000004386007986 */ /* 0x0003e2000c10150e */
[----:B------:R-:W-:Y:S02]  /*23400*/  LEA.HI.X.SX32 R189, R235, R3, 0x1, P0 ;  /* 0x00000003ebbd7211 */ /* 0x000fe400000f0eff */
[----:B------:R-:W-:Y:S01]  /*23410*/  PRMT R91, R228, 0x7632, R91 ;  /* 0x00007632e45b7816 */ /* 0x000fe2000000005b */
[----:B------:R1:W-:Y:S01]  /*23420*/  STG.E.U16 desc[UR14][R180.64], R228 ;  /* 0x000000e4b4007986 */ /* 0x0003e2000c10150e */
[----:B------:R-:W-:-:S02]  /*23430*/  F2FP.F16.F32.PACK_AB R232, R233, R232 ;  /* 0x000000e8e9e8723e */ /* 0x000fc400000000ff */
[-C--:B------:R-:W-:Y:S01]  /*23440*/  LEA.HI.X.SX32 R185, R185, R3.reuse, 0x1, P2 ;  /* 0x00000003b9b97211 */ /* 0x080fe200010f0eff */
[----:B------:R1:W-:Y:S01]  /*23450*/  STG.E.U16 desc[UR14][R182.64], R91 ;  /* 0x0000005bb6007986 */ /* 0x0003e2000c10150e */
[----:B------:R-:W-:Y:S02]  /*23460*/  IADD3 R4, P0, P1, R5, UR6, R6 ;  /* 0x0000000605047c10 */ /* 0x000fe4000f91e006 */
[----:B------:R-:W-:Y:S01]  /*23470*/  PRMT R93, R230, 0x7632, R93 ;  /* 0x00007632e65d7816 */ /* 0x000fe2000000005d */
[----:B------:R1:W-:Y:S01]  /*23480*/  STG.E.U16 desc[UR14][R184.64], R230 ;  /* 0x000000e6b8007986 */ /* 0x0003e2000c10150e */
[----:B------:R-:W-:Y:S02]  /*23490*/  LEA.HI.X.SX32 R3, R237, R3, 0x1, P6 ;  /* 0x00000003ed037211 */ /* 0x000fe400030f0eff */
[----:B----4-:R-:W-:Y:S01]  /*234a0*/  PRMT R0, R232, 0x7632, R0 ;  /* 0x00007632e8007816 */ /* 0x010fe20000000000 */
[----:B------:R1:W-:Y:S01]  /*234b0*/  STG.E.U16 desc[UR14][R186.64], R93 ;  /* 0x0000005dba007986 */ /* 0x0003e2000c10150e */
[----:B------:R-:W-:-:S03]  /*234c0*/  IADD3.X R5, PT, PT, R136, UR5, R7, P0, P1 ;  /* 0x0000000588057c10 */ /* 0x000fc600087e2407 */
[----:B------:R1:W-:Y:S04]  /*234d0*/  STG.E.U16 desc[UR14][R188.64], R232 ;  /* 0x000000e8bc007986 */ /* 0x0003e8000c10150e */
[----:B------:R1:W-:Y:S04]  /*234e0*/  STG.E.U16 desc[UR14][R2.64], R0 ;  /* 0x0000000002007986 */ /* 0x0003e8000c10150e */
[----:B------:R1:W-:Y:S01]  /*234f0*/  STG.E desc[UR14][R4.64], R234 ;  /* 0x000000ea04007986 */ /* 0x0003e2000c10190e */
[----:B---3--:R-:W-:Y:S06]  /*23500*/  BAR.SYNC.DEFER_BLOCKING 0x0 ;  /* 0x0000000000007b1d */ /* 0x008fec0000010000 */
[----:B------:R-:W-:Y:S05]  /*23510*/  BRA.U UP1, `(.L_x_20) ;  /* 0x0000000101a07547 */ /* 0x000fea000b800000 */
[----:B------:R-:W0:Y:S01]  /*23520*/  S2UR UR5, SR_CgaCtaId ;  /* 0x00000000000579c3 */ /* 0x000e220000008800 */
[----:B------:R-:W-:Y:S01]  /*23530*/  NOP ;  /* 0x0000000000007918 */ /* 0x000fe20000000000 */
[----:B------:R-:W-:Y:S01]  /*23540*/  UMOV UR4, 0x50 ;  /* 0x0000005000047882 */ /* 0x000fe20000000000 */
[----:B-1----:R-:W-:Y:S02]  /*23550*/  IMAD.U32 R0, RZ, RZ, UR8 ;  /* 0x00000008ff007e24 */ /* 0x002fe4000f8e00ff */
[----:B------:R-:W-:Y:S02]  /*23560*/  IMAD.MOV.U32 R3, RZ, RZ, 0xffff ;  /* 0x0000ffffff037424 */ /* 0x000fe400078e00ff */
[----:B------:R-:W-:Y:S01]  /*23570*/  IMAD.MOV.U32 R7, RZ, RZ, 0x1 ;  /* 0x00000001ff077424 */ /* 0x000fe200078e00ff */
[----:B------:R-:W-:-:S04]  /*23580*/  LOP3.LUT R0, R0, 0xffff, RZ, 0xc0, !PT ;  /* 0x0000ffff00007812 */ /* 0x000fc800078ec0ff */
[----:B------:R-:W-:-:S04]  /*23590*/  SHF.R.U32.HI R0, RZ, 0x5, R0 ;  /* 0x00000005ff007819 */ /* 0x000fc80000011600 */
[----:B------:R-:W-:Y:S02]  /*235a0*/  IADD3 R2, PT, PT, R0, 0x10, RZ ;  /* 0x0000001000027810 */ /* 0x000fe40007ffe0ff */
[----:B------:R-:W-:Y:S01]  /*235b0*/  SHF.L.U32 R0, R3, R0, RZ ;  /* 0x0000000003007219 */ /* 0x000fe200000006ff */
[----:B0-----:R-:W-:Y:S01]  /*235c0*/  ULEA UR6, UR5, UR4, 0x18 ;  /* 0x0000000405067291 */ /* 0x001fe2000f8ec0ff */
[----:B------:R-:W-:-:S04]  /*235d0*/  SHF.L.U32 R3, R7, R2, RZ ;  /* 0x0000000207037219 */ /* 0x000fc800000006ff */
[----:B------:R-:W-:-:S04]  /*235e0*/  LOP3.LUT R0, R3, R0, RZ, 0xfc, !PT ;  /* 0x0000000003007212 */ /* 0x000fc800078efcff */
[----:B------:R-:W0:Y:S01]  /*235f0*/  LDS R5, [UR6] ;  /* 0x00000006ff057984 */ /* 0x000e220008000800 */
[C---:B------:R-:W-:Y:S02]  /*23600*/  LOP3.LUT R2, R0.reuse, 0xffff, RZ, 0xc0, !PT ;  /* 0x0000ffff00027812 */ /* 0x040fe400078ec0ff */
[----:B0-----:R-:W-:-:S04]  /*23610*/  LOP3.LUT R3, R0, 0xffff, R5, 0x80, !PT ;  /* 0x0000ffff00037812 */ /* 0x001fc800078e8005 */
[----:B------:R-:W-:-:S13]  /*23620*/  ISETP.NE.AND P0, PT, R3, R2, PT ;  /* 0x000000020300720c */ /* 0x000fda0003f05270 */
[----:B------:R-:W-:Y:S05]  /*23630*/  @P0 BRA `(.L_x_21) ;  /* 0x0000000000500947 */ /* 0x000fea0003800000 */
[----:B------:R-:W-:Y:S02]  /*23640*/  SHF.R.U32.HI R5, RZ, 0x10, R5 ;  /* 0x00000010ff057819 */ /* 0x000fe40000011605 */
[----:B------:R-:W-:-:S04]  /*23650*/  SHF.R.U32.HI R2, RZ, 0x10, R0 ;  /* 0x00000010ff027819 */ /* 0x000fc80000011600 */
[----:B------:R-:W-:-:S04]  /*23660*/  LOP3.LUT R5, R5, R2, RZ, 0xc0, !PT ;  /* 0x0000000205057212 */ /* 0x000fc800078ec0ff */
[----:B------:R-:W-:-:S13]  /*23670*/  ISETP.NE.AND P0, PT, R5, R2, PT ;  /* 0x000000020500720c */ /* 0x000fda0003f05270 */
[----:B------:R-:W-:Y:S05]  /*23680*/  @P0 BRA `(.L_x_22) ;  /* 0x0000000000300947 */ /* 0x000fea0003800000 */
[----:B------:R-:W-:Y:S01]  /*23690*/  R2UR UR4, R0 ;  /* 0x00000000000472ca */ /* 0x000fe200000e0000 */
[----:B------:R-:W-:Y:S01]  /*236a0*/  VOTEU.ANY UR5, UPT, PT ;  /* 0x0000000000057886 */ /* 0x000fe200038e0100 */
[----:B------:R-:W0:Y:S01]  /*236b0*/  S2R R0, SR_LANEID ;  /* 0x0000000000007919 */ /* 0x000e220000000000 */
[----:B------:R-:W-:-:S10]  /*236c0*/  UFLO.U32 UR5, UR5 ;  /* 0x00000005000572bd */ /* 0x000fd400080e0000 */
[----:B------:R-:W-:-:S06]  /*236d0*/  ULOP3.LUT UR4, URZ, UR4, URZ, 0x33, !UPT ;  /* 0x00000004ff047292 */ /* 0x000fcc000f8e33ff */
[----:B------:R-:W-:-:S04]  /*236e0*/  IMAD.U32 R2, RZ, RZ, UR4 ;  /* 0x00000004ff027e24 */ /* 0x000fc8000f8e00ff */
[----:B------:R-:W1:Y:S02]  /*236f0*/  REDUX UR7, R2 ;  /* 0x00000000020773c4 */ /* 0x000e640000000000 */
[----:B------:R2:W-:Y:S01]  /*23700*/  UTCATOMSWS.AND URZ, UR4 ;  /* 0x0000000400ff79e3 */ /* 0x0005e20008000000 */
[----:B0-----:R-:W-:Y:S01]  /*23710*/  ISETP.EQ.U32.AND P0, PT, R0, UR5, PT ;  /* 0x0000000500007c0c */ /* 0x001fe2000bf02070 */
[----:B-1----:R-:W-:-:S12]  /*23720*/  IMAD.U32 R0, RZ, RZ, UR7 ;  /* 0x00000007ff007e24 */ /* 0x002fd8000f8e00ff */
[----:B------:R2:W-:Y:S01]  /*23730*/  @P0 ATOMS.AND RZ, [UR6], R0 ;  /* 0x00000000ffff098c */ /* 0x0005e2000a800006 */
[----:B------:R-:W-:Y:S05]  /*23740*/  BRA `(.L_x_20) ;  /* 0x0000000000147947 */ /* 0x000fea0003800000 */
.L_x_22:
[----:B------:R-:W-:-:S07]  /*23750*/  MOV R2, 0x23770 ;  /* 0x0002377000027802 */ /* 0x000fce0000000f00 */
[----:B------:R-:W-:Y:S05]  /*23760*/  CALL.REL.NOINC `($__internal_0_$__cuda_sm10x_tcgen05_guardrail_trap_col_being_dealloced_not_returned_by_alloc) ;  /* 0x0000000000487944 */ /* 0x000fea0003c00000 */
[----:B------:R-:W-:Y:S05]  /*23770*/  BRA `(.L_x_20) ;  /* 0x0000000000087947 */ /* 0x000fea0003800000 */
.L_x_21:
[----:B------:R-:W-:-:S07]  /*23780*/  MOV R2, 0x237a0 ;  /* 0x000237a000027802 */ /* 0x000fce0000000f00 */
[----:B------:R-:W-:Y:S05]  /*23790*/  CALL.REL.NOINC `($__internal_2_$__cuda_sm10x_tcgen05_guardrail_trap_unallocated_columns_being_dealloced) ;  /* 0x0000000000547944 */ /* 0x000fea0003c00000 */
.L_x_20:
[----:B------:R-:W-:Y:S01]  /*237a0*/  NOP ;  /* 0x0000000000007918 */ /* 0x000fe20000000000 */
[----:B--2---:R-:W-:Y:S05]  /*237b0*/  EXIT ;  /* 0x000000000000794d */ /* 0x004fea0003800000 */
.L_x_8:
[----:B------:R-:W1:Y:S02]  /*237c0*/  SYNCS.PHASECHK.TRANS64.TRYWAIT P2, [UR7+0x10000], RZ ;  /* 0x010000ffff0075a7 */ /* 0x000e640008041107 */
[----:B-1----:R-:W-:Y:S05]  /*237d0*/  @!P2 BRA `(.L_x_8) ;  /* 0xfffffffc00f8a947 */ /* 0x002fea000383ffff */
[----:B------:R-:W-:Y:S05]  /*237e0*/  BRA `(.L_x_7) ;  /* 0xfffffe50008c7947 */ /* 0x000fea000383ffff */
.L_x_14:
[----:B------:R-:W0:Y:S02]  /*237f0*/  SYNCS.PHASECHK.TRANS64.TRYWAIT P0, [UR7+0x20010], RZ ;  /* 0x020010ffff0075a7 */ /* 0x000e240008001107 */
[----:B0-----:R-:W-:Y:S05]  /*23800*/  @!P0 BRA `(.L_x_14) ;  /* 0xfffffffc00f88947 */ /* 0x001fea000383ffff */
[----:B------:R-:W-:Y:S05]  /*23810*/  BRA `(.L_x_23) ;  /* 0xffffff2c00247947 */ /* 0x000fea000383ffff */
.L_x_15:
[----:B------:R-:W-:-:S04]  /*23820*/  IMAD.U32 R22, RZ, RZ, UR4 ;  /* 0x00000004ff167e24 */ /* 0x000fc8000f8e00ff */
[----:B------:R-:W0:Y:S02]  /*23830*/  SYNCS.PHASECHK.TRANS64.TRYWAIT P0, [UR11], R22 ;  /* 0x00000016ff0075a7 */ /* 0x000e24000800110b */
[----:B0-----:R-:W-:Y:S05]  /*23840*/  @!P0 BRA `(.L_x_15) ;  /* 0xfffffffc00f48947 */ /* 0x001fea000383ffff */
[----:B------:R-:W-:Y:S05]  /*23850*/  BRA `(.L_x_24) ;  /* 0xffffff6800547947 */ /* 0x000fea000383ffff */
.L_x_19:
[----:B------:R-:W0:Y:S02]  /*23860*/  SYNCS.PHASECHK.TRANS64.TRYWAIT P0, [UR11], R4 ;  /* 0x00000004ff0075a7 */ /* 0x000e24000800110b */
[----:B0-----:R-:W-:Y:S05]  /*23870*/  @!P0 BRA `(.L_x_19) ;  /* 0xfffffffc00f88947 */ /* 0x001fea000383ffff */
[----:B------:R-:W-:Y:S05]  /*23880*/  BRA `(.L_x_18) ;  /* 0xffffffb400707947 */ /* 0x000fea000383ffff */
        .weak           $__internal_0_$__cuda_sm10x_tcgen05_guardrail_trap_col_being_dealloced_not_returned_by_alloc
        .type           $__internal_0_$__cuda_sm10x_tcgen05_guardrail_trap_col_being_dealloced_not_returned_by_alloc,@function
        .size           $__internal_0_$__cuda_sm10x_tcgen05_guardrail_trap_col_being_dealloced_not_returned_by_alloc,($__internal_1_$__cuda_sm10x_tcgen05_guardrail_trap_phase_invalid_during_alloc - $__internal_0_$__cuda_sm10x_tcgen05_guardrail_trap_col_being_dealloced_not_returned_by_alloc)
$__internal_0_$__cuda_sm10x_tcgen05_guardrail_trap_col_being_dealloced_not_returned_by_alloc:
[----:B------:R-:W-:Y:S05]  /*23890*/  BPT.TRAP 0x1 ;  /* 0x000000040000795c */ /* 0x000fea0000300000 */
[----:B------:R-:W-:-:S04]  /*238a0*/  HFMA2 R3, -RZ, RZ, 0, 0 ;  /* 0x00000000ff037431 */ /* 0x000fc800000001ff */
[----:B------:R-:W-:Y:S05]  /*238b0*/  RET.REL.NODEC R2 `(attn_fwd) ;  /* 0xfffffdc402d07950 */ /* 0x000fea0003c3ffff */
        .weak           $__internal_1_$__cuda_sm10x_tcgen05_guardrail_trap_phase_invalid_during_alloc
        .type           $__internal_1_$__cuda_sm10x_tcgen05_guardrail_trap_phase_invalid_during_alloc,@function
        .size           $__internal_1_$__cuda_sm10x_tcgen05_guardrail_trap_phase_invalid_during_alloc,($__internal_2_$__cuda_sm10x_tcgen05_guardrail_trap_unallocated_columns_being_dealloced - $__internal_1_$__cuda_sm10x_tcgen05_guardrail_trap_phase_invalid_during_alloc)
$__internal_1_$__cuda_sm10x_tcgen05_guardrail_trap_phase_invalid_during_alloc:
[----:B------:R-:W-:Y:S05]  /*238c0*/  BPT.TRAP 0x1 ;  /* 0x000000040000795c */ /* 0x000fea0000300000 */
[----:B------:R-:W-:-:S04]  /*238d0*/  IMAD.MOV.U32 R3, RZ, RZ, 0x0 ;  /* 0x00000000ff037424 */ /* 0x000fc800078e00ff */
[----:B------:R-:W-:Y:S05]  /*238e0*/  RET.REL.NODEC R2 `(attn_fwd) ;  /* 0xfffffdc402c47950 */ /* 0x000fea0003c3ffff */
        .weak           $__internal_2_$__cuda_sm10x_tcgen05_guardrail_trap_unallocated_columns_being_dealloced
        .type           $__internal_2_$__cuda_sm10x_tcgen05_guardrail_trap_unallocated_columns_being_dealloced,@function
        .size           $__internal_2_$__cuda_sm10x_tcgen05_guardrail_trap_unallocated_columns_being_dealloced,(.L_x_28 - $__internal_2_$__cuda_sm10x_tcgen05_guardrail_trap_unallocated_columns_being_dealloced)
$__internal_2_$__cuda_sm10x_tcgen05_guardrail_trap_unallocated_columns_being_dealloced:
[----:B------:R-:W-:Y:S05]  /*238f0*/  BPT.TRAP 0x1 ;  /* 0x000000040000795c */ /* 0x000fea0000300000 */
[----:B------:R-:W-:-:S04]  /*23900*/  IMAD.MOV.U32 R3, RZ, RZ, 0x0 ;  /* 0x00000000ff037424 */ /* 0x000fc800078e00ff */
[----:B------:R-:W-:Y:S05]  /*23910*/  RET.REL.NODEC R2 `(attn_fwd) ;  /* 0xfffffdc402b87950 */ /* 0x000fea0003c3ffff */
.L_x_25:
[----:B------:R-:W-:-:S00]  /*23920*/  BRA `(.L_x_25) ;  /* 0xfffffffc00fc7947 */ /* 0x000fc0000383ffff */
[----:B------:R-:W-:-:S00]  /*23930*/  NOP ;  /* 0x0000000000007918 */ /* 0x000fc00000000000 */
        /* <DEDUP_REMOVED lines=12> */
.L_x_28:


//--------------------- .nv.global.init           --------------------------
	.section	.nv.global.init,"aw",@progbits
.nv.global.init:
	.type		_$_str,@object
	.size		_$_str,(.L_3 - _$_str)
_$_str:
        /*0000*/ 	.byte	0x5f, 0x5f, 0x43, 0x55, 0x44, 0x41, 0x5f, 0x46, 0x54, 0x5a, 0x00
.L_3:


//--------------------- .nv.shared.attn_fwd       --------------------------
	.section	.nv.shared.attn_fwd,"aw",@nobits
	.sectionflags	@""
	.align	16
	.zero		1024


//--------------------- .nv.shared.reserved.0     --------------------------
	.section	.nv.shared.reserved.0,"aw",@nobits
	.align	8
	.weak		__nv_reservedSMEM_offset_0_alias
	.size		__nv_reservedSMEM_offset_0_alias, 0, 64
	.other		__nv_reservedSMEM_offset_0_alias,@"STO_CUDA_RESERVED_SHARED STV_DEFAULT"
__nv_reservedSMEM_offset_0_alias:
	.zero		0
.nv.shared.reserved.0:
	.zero		64
	.weak		__nv_reservedSMEM_allocation_phase
	.type		__nv_reservedSMEM_allocation_phase,@object
	.size		__nv_reservedSMEM_allocation_phase,(.L_0 - __nv_reservedSMEM_allocation_phase)
__nv_reservedSMEM_allocation_phase:
	.zero		1
.L_0:
	.zero		7
	.weak		__nv_reservedSMEM_devtool_atexit_pc
	.type		__nv_reservedSMEM_devtool_atexit_pc,@object
	.size		__nv_reservedSMEM_devtool_atexit_pc,(__nv_reservedSMEM_allocation_mask - __nv_reservedSMEM_devtool_atexit_pc)
__nv_reservedSMEM_devtool_atexit_pc:
	.zero		8
	.weak		__nv_reservedSMEM_allocation_mask
	.type		__nv_reservedSMEM_allocation_mask,@object
	.size		__nv_reservedSMEM_allocation_mask,(.L_2 - __nv_reservedSMEM_allocation_mask)
__nv_reservedSMEM_allocation_mask:
	.zero		4
.L_2:


//--------------------- .nv.constant0.attn_fwd    --------------------------
	.section	.nv.constant0.attn_fwd,"a",@progbits
	.sectionflags	@""
	.align	4
.nv.constant0.attn_fwd:
	.zero		1032


//--------------------- SYMBOLS --------------------------

	.type		.nv.reservedSmem.offset0,@object
	.size		.nv.reservedSmem.offset0,0x4
	.type		.nv.reservedSmem.cap,@object
	.size		.nv.reservedSmem.cap,0x4
